//
// Generated by NVIDIA NVVM Compiler
//
// Compiler Build ID: CL-36424714
// Cuda compilation tools, release 13.0, V13.0.88
// Based on NVVM 20.0.0
//

.version 9.0
.target sm_100
.address_size 64

	// .globl	_Z21computeTriangleBoundsPKfS0_S0_S0_S0_S0_S0_S0_S0_P4AABBP4Vec3m
// _ZZ11reduceCostsPKfPfmE11sharedCosts has been demoted
// _ZZN3cub18CUB_300001_SM_10006detail10radix_sort31DeviceRadixSortSingleTileKernelINS1_5radix10policy_hubIjjyE10Policy1000ELNS0_9SortOrderE0EjjyNS1_21identity_decomposer_tEEEvPKT1_PSA_PKT2_PSE_T3_iiT4_E12temp_storage has been demoted
// _ZZN3cub18CUB_300001_SM_10006detail10radix_sort30DeviceRadixSortHistogramKernelINS1_5radix10policy_hubIjjyE10Policy1000ELNS0_9SortOrderE0EjyNS1_21identity_decomposer_tEEEvPT2_PKT1_SA_iiT3_E12temp_storage has been demoted
// _ZZN3cub18CUB_300001_SM_10006detail10radix_sort33DeviceRadixSortExclusiveSumKernelINS1_5radix10policy_hubIjjyE10Policy1000EyEEvPT0_E12temp_storage has been demoted
// _ZZN3cub18CUB_300001_SM_10006detail10radix_sort29DeviceRadixSortOnesweepKernelINS1_5radix10policy_hubIjjyE10Policy1000ELNS0_9SortOrderE0EjjyiiNS1_21identity_decomposer_tEEEvPT5_SB_PT3_PKSC_PT1_PKSG_PT2_PKSK_T4_iiT6_E1s has been demoted
.global .align 1 .b8 _ZN34_INTERNAL_71c251cd_4_k_cu_fa7e0f454cuda3std3__45__cpo5beginE[1];
.global .align 1 .b8 _ZN34_INTERNAL_71c251cd_4_k_cu_fa7e0f454cuda3std3__45__cpo3endE[1];
.global .align 1 .b8 _ZN34_INTERNAL_71c251cd_4_k_cu_fa7e0f454cuda3std3__45__cpo6cbeginE[1];
.global .align 1 .b8 _ZN34_INTERNAL_71c251cd_4_k_cu_fa7e0f454cuda3std3__45__cpo4cendE[1];
.global .align 1 .b8 _ZN34_INTERNAL_71c251cd_4_k_cu_fa7e0f454cuda3std3__45__cpo6rbeginE[1];
.global .align 1 .b8 _ZN34_INTERNAL_71c251cd_4_k_cu_fa7e0f454cuda3std3__45__cpo4rendE[1];
.global .align 1 .b8 _ZN34_INTERNAL_71c251cd_4_k_cu_fa7e0f454cuda3std3__45__cpo7crbeginE[1];
.global .align 1 .b8 _ZN34_INTERNAL_71c251cd_4_k_cu_fa7e0f454cuda3std3__45__cpo5crendE[1];
.global .align 1 .b8 _ZN34_INTERNAL_71c251cd_4_k_cu_fa7e0f454cuda3std3__436_GLOBAL__N__71c251cd_4_k_cu_fa7e0f456ignoreE[1];
.global .align 1 .b8 _ZN34_INTERNAL_71c251cd_4_k_cu_fa7e0f454cuda3std3__419piecewise_constructE[1];
.global .align 1 .b8 _ZN34_INTERNAL_71c251cd_4_k_cu_fa7e0f454cuda3std3__48in_placeE[1];
.global .align 1 .b8 _ZN34_INTERNAL_71c251cd_4_k_cu_fa7e0f454cuda3std3__420unreachable_sentinelE[1];
.global .align 1 .b8 _ZN34_INTERNAL_71c251cd_4_k_cu_fa7e0f454cuda3std3__47nulloptE[1];
.global .align 1 .b8 _ZN34_INTERNAL_71c251cd_4_k_cu_fa7e0f454cuda3std3__48unexpectE[1];
.global .align 1 .b8 _ZN34_INTERNAL_71c251cd_4_k_cu_fa7e0f454cuda3std6ranges3__45__cpo4swapE[1];
.global .align 1 .b8 _ZN34_INTERNAL_71c251cd_4_k_cu_fa7e0f454cuda3std6ranges3__45__cpo9iter_moveE[1];
.global .align 1 .b8 _ZN34_INTERNAL_71c251cd_4_k_cu_fa7e0f454cuda3std6ranges3__45__cpo5beginE[1];
.global .align 1 .b8 _ZN34_INTERNAL_71c251cd_4_k_cu_fa7e0f454cuda3std6ranges3__45__cpo3endE[1];
.global .align 1 .b8 _ZN34_INTERNAL_71c251cd_4_k_cu_fa7e0f454cuda3std6ranges3__45__cpo6cbeginE[1];
.global .align 1 .b8 _ZN34_INTERNAL_71c251cd_4_k_cu_fa7e0f454cuda3std6ranges3__45__cpo4cendE[1];
.global .align 1 .b8 _ZN34_INTERNAL_71c251cd_4_k_cu_fa7e0f454cuda3std6ranges3__45__cpo7advanceE[1];
.global .align 1 .b8 _ZN34_INTERNAL_71c251cd_4_k_cu_fa7e0f454cuda3std6ranges3__45__cpo9iter_swapE[1];
.global .align 1 .b8 _ZN34_INTERNAL_71c251cd_4_k_cu_fa7e0f454cuda3std6ranges3__45__cpo4nextE[1];
.global .align 1 .b8 _ZN34_INTERNAL_71c251cd_4_k_cu_fa7e0f454cuda3std6ranges3__45__cpo4prevE[1];
.global .align 1 .b8 _ZN34_INTERNAL_71c251cd_4_k_cu_fa7e0f454cuda3std6ranges3__45__cpo4dataE[1];
.global .align 1 .b8 _ZN34_INTERNAL_71c251cd_4_k_cu_fa7e0f454cuda3std6ranges3__45__cpo5cdataE[1];
.global .align 1 .b8 _ZN34_INTERNAL_71c251cd_4_k_cu_fa7e0f454cuda3std6ranges3__45__cpo4sizeE[1];
.global .align 1 .b8 _ZN34_INTERNAL_71c251cd_4_k_cu_fa7e0f454cuda3std6ranges3__45__cpo5ssizeE[1];
.global .align 1 .b8 _ZN34_INTERNAL_71c251cd_4_k_cu_fa7e0f454cuda3std6ranges3__45__cpo8distanceE[1];
.global .align 1 .b8 _ZN34_INTERNAL_71c251cd_4_k_cu_fa7e0f456thrust24THRUST_300001_SM_1000_NS8cuda_cub3parE[1];
.global .align 1 .b8 _ZN34_INTERNAL_71c251cd_4_k_cu_fa7e0f456thrust24THRUST_300001_SM_1000_NS8cuda_cub10par_nosyncE[1];
.global .align 1 .b8 _ZN34_INTERNAL_71c251cd_4_k_cu_fa7e0f456thrust24THRUST_300001_SM_1000_NS6system6detail10sequential3seqE[1];
.global .align 1 .b8 _ZN34_INTERNAL_71c251cd_4_k_cu_fa7e0f456thrust24THRUST_300001_SM_1000_NS6system3cpp3parE[1];
.global .align 1 .b8 _ZN34_INTERNAL_71c251cd_4_k_cu_fa7e0f456thrust24THRUST_300001_SM_1000_NS12placeholders2_1E[1];
.global .align 1 .b8 _ZN34_INTERNAL_71c251cd_4_k_cu_fa7e0f456thrust24THRUST_300001_SM_1000_NS12placeholders2_2E[1];
.global .align 1 .b8 _ZN34_INTERNAL_71c251cd_4_k_cu_fa7e0f456thrust24THRUST_300001_SM_1000_NS12placeholders2_3E[1];
.global .align 1 .b8 _ZN34_INTERNAL_71c251cd_4_k_cu_fa7e0f456thrust24THRUST_300001_SM_1000_NS12placeholders2_4E[1];
.global .align 1 .b8 _ZN34_INTERNAL_71c251cd_4_k_cu_fa7e0f456thrust24THRUST_300001_SM_1000_NS12placeholders2_5E[1];
.global .align 1 .b8 _ZN34_INTERNAL_71c251cd_4_k_cu_fa7e0f456thrust24THRUST_300001_SM_1000_NS12placeholders2_6E[1];
.global .align 1 .b8 _ZN34_INTERNAL_71c251cd_4_k_cu_fa7e0f456thrust24THRUST_300001_SM_1000_NS12placeholders2_7E[1];
.global .align 1 .b8 _ZN34_INTERNAL_71c251cd_4_k_cu_fa7e0f456thrust24THRUST_300001_SM_1000_NS12placeholders2_8E[1];
.global .align 1 .b8 _ZN34_INTERNAL_71c251cd_4_k_cu_fa7e0f456thrust24THRUST_300001_SM_1000_NS12placeholders2_9E[1];
.global .align 1 .b8 _ZN34_INTERNAL_71c251cd_4_k_cu_fa7e0f456thrust24THRUST_300001_SM_1000_NS12placeholders3_10E[1];
.global .align 1 .b8 _ZN34_INTERNAL_71c251cd_4_k_cu_fa7e0f456thrust24THRUST_300001_SM_1000_NS3seqE[1];
.global .align 1 .b8 _ZN34_INTERNAL_71c251cd_4_k_cu_fa7e0f456thrust24THRUST_300001_SM_1000_NS6deviceE[1];

.visible .entry _Z21computeTriangleBoundsPKfS0_S0_S0_S0_S0_S0_S0_S0_P4AABBP4Vec3m(
	.param .u64 .ptr .align 1 _Z21computeTriangleBoundsPKfS0_S0_S0_S0_S0_S0_S0_S0_P4AABBP4Vec3m_param_0,
	.param .u64 .ptr .align 1 _Z21computeTriangleBoundsPKfS0_S0_S0_S0_S0_S0_S0_S0_P4AABBP4Vec3m_param_1,
	.param .u64 .ptr .align 1 _Z21computeTriangleBoundsPKfS0_S0_S0_S0_S0_S0_S0_S0_P4AABBP4Vec3m_param_2,
	.param .u64 .ptr .align 1 _Z21computeTriangleBoundsPKfS0_S0_S0_S0_S0_S0_S0_S0_P4AABBP4Vec3m_param_3,
	.param .u64 .ptr .align 1 _Z21computeTriangleBoundsPKfS0_S0_S0_S0_S0_S0_S0_S0_P4AABBP4Vec3m_param_4,
	.param .u64 .ptr .align 1 _Z21computeTriangleBoundsPKfS0_S0_S0_S0_S0_S0_S0_S0_P4AABBP4Vec3m_param_5,
	.param .u64 .ptr .align 1 _Z21computeTriangleBoundsPKfS0_S0_S0_S0_S0_S0_S0_S0_P4AABBP4Vec3m_param_6,
	.param .u64 .ptr .align 1 _Z21computeTriangleBoundsPKfS0_S0_S0_S0_S0_S0_S0_S0_P4AABBP4Vec3m_param_7,
	.param .u64 .ptr .align 1 _Z21computeTriangleBoundsPKfS0_S0_S0_S0_S0_S0_S0_S0_P4AABBP4Vec3m_param_8,
	.param .u64 .ptr .align 1 _Z21computeTriangleBoundsPKfS0_S0_S0_S0_S0_S0_S0_S0_P4AABBP4Vec3m_param_9,
	.param .u64 .ptr .align 1 _Z21computeTriangleBoundsPKfS0_S0_S0_S0_S0_S0_S0_S0_P4AABBP4Vec3m_param_10,
	.param .u64 _Z21computeTriangleBoundsPKfS0_S0_S0_S0_S0_S0_S0_S0_P4AABBP4Vec3m_param_11
)
{
	.reg .pred 	%p<2>;
	.reg .b32 	%r<5>;
	.reg .b32 	%f<34>;
	.reg .b64 	%rd<41>;

	ld.param.u64 	%rd3, [_Z21computeTriangleBoundsPKfS0_S0_S0_S0_S0_S0_S0_S0_P4AABBP4Vec3m_param_1];
	ld.param.u64 	%rd5, [_Z21computeTriangleBoundsPKfS0_S0_S0_S0_S0_S0_S0_S0_P4AABBP4Vec3m_param_3];
	ld.param.u64 	%rd6, [_Z21computeTriangleBoundsPKfS0_S0_S0_S0_S0_S0_S0_S0_P4AABBP4Vec3m_param_4];
	ld.param.u64 	%rd9, [_Z21computeTriangleBoundsPKfS0_S0_S0_S0_S0_S0_S0_S0_P4AABBP4Vec3m_param_7];
	ld.param.u64 	%rd10, [_Z21computeTriangleBoundsPKfS0_S0_S0_S0_S0_S0_S0_S0_P4AABBP4Vec3m_param_8];
	ld.param.u64 	%rd11, [_Z21computeTriangleBoundsPKfS0_S0_S0_S0_S0_S0_S0_S0_P4AABBP4Vec3m_param_9];
	ld.param.u64 	%rd12, [_Z21computeTriangleBoundsPKfS0_S0_S0_S0_S0_S0_S0_S0_P4AABBP4Vec3m_param_10];
	ld.param.u64 	%rd13, [_Z21computeTriangleBoundsPKfS0_S0_S0_S0_S0_S0_S0_S0_P4AABBP4Vec3m_param_11];
	mov.u32 	%r1, %ctaid.x;
	mov.u32 	%r2, %ntid.x;
	mov.u32 	%r3, %tid.x;
	mad.lo.s32 	%r4, %r1, %r2, %r3;
	cvt.s64.s32 	%rd1, %r4;
	setp.le.u64 	%p1, %rd13, %rd1;
	@%p1 bra 	$L__BB0_2;
	ld.param.u64 	%rd40, [_Z21computeTriangleBoundsPKfS0_S0_S0_S0_S0_S0_S0_S0_P4AABBP4Vec3m_param_6];
	ld.param.u64 	%rd39, [_Z21computeTriangleBoundsPKfS0_S0_S0_S0_S0_S0_S0_S0_P4AABBP4Vec3m_param_5];
	ld.param.u64 	%rd38, [_Z21computeTriangleBoundsPKfS0_S0_S0_S0_S0_S0_S0_S0_P4AABBP4Vec3m_param_2];
	ld.param.u64 	%rd37, [_Z21computeTriangleBoundsPKfS0_S0_S0_S0_S0_S0_S0_S0_P4AABBP4Vec3m_param_0];
	cvta.to.global.u64 	%rd14, %rd37;
	cvta.to.global.u64 	%rd15, %rd3;
	cvta.to.global.u64 	%rd16, %rd38;
	cvta.to.global.u64 	%rd17, %rd5;
	cvta.to.global.u64 	%rd18, %rd6;
	cvta.to.global.u64 	%rd19, %rd39;
	cvta.to.global.u64 	%rd20, %rd40;
	cvta.to.global.u64 	%rd21, %rd9;
	cvta.to.global.u64 	%rd22, %rd10;
	cvta.to.global.u64 	%rd23, %rd11;
	cvta.to.global.u64 	%rd24, %rd12;
	shl.b64 	%rd25, %rd1, 2;
	add.s64 	%rd26, %rd14, %rd25;
	ld.global.f32 	%f1, [%rd26];
	add.s64 	%rd27, %rd15, %rd25;
	ld.global.f32 	%f2, [%rd27];
	add.s64 	%rd28, %rd16, %rd25;
	ld.global.f32 	%f3, [%rd28];
	add.s64 	%rd29, %rd17, %rd25;
	ld.global.f32 	%f4, [%rd29];
	add.s64 	%rd30, %rd18, %rd25;
	ld.global.f32 	%f5, [%rd30];
	add.s64 	%rd31, %rd19, %rd25;
	ld.global.f32 	%f6, [%rd31];
	add.s64 	%rd32, %rd20, %rd25;
	ld.global.f32 	%f7, [%rd32];
	add.s64 	%rd33, %rd21, %rd25;
	ld.global.f32 	%f8, [%rd33];
	add.s64 	%rd34, %rd22, %rd25;
	ld.global.f32 	%f9, [%rd34];
	min.f32 	%f10, %f1, 0f7149F2CA;
	min.f32 	%f11, %f2, 0f7149F2CA;
	min.f32 	%f12, %f3, 0f7149F2CA;
	max.f32 	%f13, %f1, 0fF149F2CA;
	max.f32 	%f14, %f2, 0fF149F2CA;
	max.f32 	%f15, %f3, 0fF149F2CA;
	min.f32 	%f16, %f10, %f4;
	min.f32 	%f17, %f11, %f5;
	min.f32 	%f18, %f12, %f6;
	max.f32 	%f19, %f13, %f4;
	max.f32 	%f20, %f14, %f5;
	max.f32 	%f21, %f15, %f6;
	min.f32 	%f22, %f16, %f7;
	min.f32 	%f23, %f17, %f8;
	min.f32 	%f24, %f18, %f9;
	max.f32 	%f25, %f19, %f7;
	max.f32 	%f26, %f20, %f8;
	max.f32 	%f27, %f21, %f9;
	mad.lo.s64 	%rd35, %rd1, 24, %rd23;
	st.global.f32 	[%rd35], %f22;
	st.global.f32 	[%rd35+4], %f23;
	st.global.f32 	[%rd35+8], %f24;
	st.global.f32 	[%rd35+12], %f25;
	st.global.f32 	[%rd35+16], %f26;
	st.global.f32 	[%rd35+20], %f27;
	add.f32 	%f28, %f22, %f25;
	add.f32 	%f29, %f23, %f26;
	add.f32 	%f30, %f24, %f27;
	mul.f32 	%f31, %f28, 0f3F000000;
	mul.f32 	%f32, %f29, 0f3F000000;
	mul.f32 	%f33, %f30, 0f3F000000;
	mad.lo.s64 	%rd36, %rd1, 12, %rd24;
	st.global.f32 	[%rd36], %f31;
	st.global.f32 	[%rd36+4], %f32;
	st.global.f32 	[%rd36+8], %f33;
$L__BB0_2:
	ret;

}
	// .globl	_Z18computeMortonCodesPK4Vec34AABBPjS3_m
.visible .entry _Z18computeMortonCodesPK4Vec34AABBPjS3_m(
	.param .u64 .ptr .align 1 _Z18computeMortonCodesPK4Vec34AABBPjS3_m_param_0,
	.param .align 4 .b8 _Z18computeMortonCodesPK4Vec34AABBPjS3_m_param_1[24],
	.param .u64 .ptr .align 1 _Z18computeMortonCodesPK4Vec34AABBPjS3_m_param_2,
	.param .u64 .ptr .align 1 _Z18computeMortonCodesPK4Vec34AABBPjS3_m_param_3,
	.param .u64 _Z18computeMortonCodesPK4Vec34AABBPjS3_m_param_4
)
{
	.reg .pred 	%p<5>;
	.reg .b32 	%r<54>;
	.reg .b32 	%f<31>;
	.reg .b64 	%rd<13>;

	ld.param.f32 	%f6, [_Z18computeMortonCodesPK4Vec34AABBPjS3_m_param_1+20];
	ld.param.f32 	%f5, [_Z18computeMortonCodesPK4Vec34AABBPjS3_m_param_1+16];
	ld.param.f32 	%f4, [_Z18computeMortonCodesPK4Vec34AABBPjS3_m_param_1+12];
	ld.param.f32 	%f3, [_Z18computeMortonCodesPK4Vec34AABBPjS3_m_param_1+8];
	ld.param.f32 	%f2, [_Z18computeMortonCodesPK4Vec34AABBPjS3_m_param_1+4];
	ld.param.f32 	%f1, [_Z18computeMortonCodesPK4Vec34AABBPjS3_m_param_1];
	ld.param.u64 	%rd2, [_Z18computeMortonCodesPK4Vec34AABBPjS3_m_param_0];
	ld.param.u64 	%rd3, [_Z18computeMortonCodesPK4Vec34AABBPjS3_m_param_2];
	ld.param.u64 	%rd4, [_Z18computeMortonCodesPK4Vec34AABBPjS3_m_param_3];
	ld.param.u64 	%rd5, [_Z18computeMortonCodesPK4Vec34AABBPjS3_m_param_4];
	mov.u32 	%r2, %ctaid.x;
	mov.u32 	%r3, %ntid.x;
	mov.u32 	%r4, %tid.x;
	mad.lo.s32 	%r1, %r2, %r3, %r4;
	cvt.s64.s32 	%rd1, %r1;
	setp.le.u64 	%p1, %rd5, %rd1;
	@%p1 bra 	$L__BB1_2;
	cvta.to.global.u64 	%rd6, %rd3;
	cvta.to.global.u64 	%rd7, %rd4;
	cvta.to.global.u64 	%rd8, %rd2;
	sub.f32 	%f7, %f4, %f1;
	sub.f32 	%f8, %f5, %f2;
	sub.f32 	%f9, %f6, %f3;
	mad.lo.s64 	%rd9, %rd1, 12, %rd8;
	ld.global.f32 	%f10, [%rd9];
	sub.f32 	%f11, %f10, %f1;
	ld.global.f32 	%f12, [%rd9+4];
	sub.f32 	%f13, %f12, %f2;
	ld.global.f32 	%f14, [%rd9+8];
	sub.f32 	%f15, %f14, %f3;
	setp.gt.f32 	%p2, %f7, 0f00000000;
	div.rn.f32 	%f16, %f11, %f7;
	setp.gt.f32 	%p3, %f8, 0f00000000;
	div.rn.f32 	%f17, %f13, %f8;
	setp.gt.f32 	%p4, %f9, 0f00000000;
	div.rn.f32 	%f18, %f15, %f9;
	mul.f32 	%f19, %f16, 0f44800000;
	max.f32 	%f20, %f19, 0f00000000;
	min.f32 	%f21, %f20, 0f447FC000;
	selp.f32 	%f22, %f21, 0f44000000, %p2;
	mul.f32 	%f23, %f17, 0f44800000;
	max.f32 	%f24, %f23, 0f00000000;
	min.f32 	%f25, %f24, 0f447FC000;
	selp.f32 	%f26, %f25, 0f44000000, %p3;
	mul.f32 	%f27, %f18, 0f44800000;
	max.f32 	%f28, %f27, 0f00000000;
	min.f32 	%f29, %f28, 0f447FC000;
	selp.f32 	%f30, %f29, 0f44000000, %p4;
	cvt.rzi.u32.f32 	%r5, %f22;
	shl.b32 	%r6, %r5, 16;
	or.b32  	%r7, %r6, %r5;
	and.b32  	%r8, %r7, 50331903;
	shl.b32 	%r9, %r5, 8;
	and.b32  	%r10, %r9, 65280;
	or.b32  	%r11, %r10, %r8;
	and.b32  	%r12, %r11, 50393103;
	shl.b32 	%r13, %r11, 4;
	and.b32  	%r14, %r13, 806289648;
	or.b32  	%r15, %r14, %r12;
	cvt.rzi.u32.f32 	%r16, %f26;
	shl.b32 	%r17, %r16, 16;
	or.b32  	%r18, %r17, %r16;
	and.b32  	%r19, %r18, 50331903;
	shl.b32 	%r20, %r16, 8;
	and.b32  	%r21, %r20, 65280;
	or.b32  	%r22, %r21, %r19;
	and.b32  	%r23, %r22, 50393103;
	shl.b32 	%r24, %r22, 4;
	and.b32  	%r25, %r24, 806289648;
	or.b32  	%r26, %r25, %r23;
	cvt.rzi.u32.f32 	%r27, %f30;
	shl.b32 	%r28, %r27, 16;
	or.b32  	%r29, %r28, %r27;
	and.b32  	%r30, %r29, 50331903;
	shl.b32 	%r31, %r27, 8;
	and.b32  	%r32, %r31, 65280;
	or.b32  	%r33, %r32, %r30;
	and.b32  	%r34, %r33, 50393103;
	shl.b32 	%r35, %r33, 4;
	and.b32  	%r36, %r35, 806289648;
	or.b32  	%r37, %r36, %r34;
	and.b32  	%r38, %r37, 17043521;
	shl.b32 	%r39, %r37, 2;
	and.b32  	%r40, %r39, 136348168;
	or.b32  	%r41, %r40, %r38;
	shl.b32 	%r42, %r15, 4;
	and.b32  	%r43, %r42, 545392672;
	shl.b32 	%r44, %r15, 2;
	and.b32  	%r45, %r44, 68174084;
	or.b32  	%r46, %r43, %r45;
	shl.b32 	%r47, %r26, 3;
	and.b32  	%r48, %r47, 272696336;
	shl.b32 	%r49, %r26, 1;
	and.b32  	%r50, %r49, 34087042;
	or.b32  	%r51, %r48, %r50;
	or.b32  	%r52, %r51, %r46;
	or.b32  	%r53, %r52, %r41;
	shl.b64 	%rd10, %rd1, 2;
	add.s64 	%rd11, %rd6, %rd10;
	st.global.u32 	[%rd11], %r53;
	add.s64 	%rd12, %rd7, %rd10;
	st.global.u32 	[%rd12], %r1;
$L__BB1_2:
	ret;

}
	// .globl	_Z16initializeLeavesP7BVHNodePK4AABBPKjm
.visible .entry _Z16initializeLeavesP7BVHNodePK4AABBPKjm(
	.param .u64 .ptr .align 1 _Z16initializeLeavesP7BVHNodePK4AABBPKjm_param_0,
	.param .u64 .ptr .align 1 _Z16initializeLeavesP7BVHNodePK4AABBPKjm_param_1,
	.param .u64 .ptr .align 1 _Z16initializeLeavesP7BVHNodePK4AABBPKjm_param_2,
	.param .u64 _Z16initializeLeavesP7BVHNodePK4AABBPKjm_param_3
)
{
	.reg .pred 	%p<2>;
	.reg .b16 	%rs<3>;
	.reg .b32 	%r<10>;
	.reg .b32 	%f<7>;
	.reg .b64 	%rd<15>;

	ld.param.u64 	%rd2, [_Z16initializeLeavesP7BVHNodePK4AABBPKjm_param_0];
	ld.param.u64 	%rd3, [_Z16initializeLeavesP7BVHNodePK4AABBPKjm_param_1];
	ld.param.u64 	%rd4, [_Z16initializeLeavesP7BVHNodePK4AABBPKjm_param_2];
	ld.param.u64 	%rd5, [_Z16initializeLeavesP7BVHNodePK4AABBPKjm_param_3];
	mov.u32 	%r2, %ctaid.x;
	mov.u32 	%r3, %ntid.x;
	mov.u32 	%r4, %tid.x;
	mad.lo.s32 	%r1, %r2, %r3, %r4;
	cvt.s64.s32 	%rd1, %r1;
	setp.le.u64 	%p1, %rd5, %rd1;
	@%p1 bra 	$L__BB2_2;
	cvta.to.global.u64 	%rd6, %rd4;
	cvta.to.global.u64 	%rd7, %rd3;
	cvta.to.global.u64 	%rd8, %rd2;
	cvt.u32.u64 	%r5, %rd5;
	add.s32 	%r6, %r1, %r5;
	add.s32 	%r7, %r6, -1;
	shl.b64 	%rd9, %rd1, 2;
	add.s64 	%rd10, %rd6, %rd9;
	ld.global.u32 	%r8, [%rd10];
	mul.wide.u32 	%rd11, %r7, 36;
	add.s64 	%rd12, %rd8, %rd11;
	mul.wide.u32 	%rd13, %r8, 24;
	add.s64 	%rd14, %rd7, %rd13;
	ld.global.f32 	%f1, [%rd14];
	ld.global.f32 	%f2, [%rd14+4];
	ld.global.f32 	%f3, [%rd14+8];
	ld.global.f32 	%f4, [%rd14+12];
	ld.global.f32 	%f5, [%rd14+16];
	ld.global.f32 	%f6, [%rd14+20];
	st.global.f32 	[%rd12], %f1;
	st.global.f32 	[%rd12+4], %f2;
	st.global.f32 	[%rd12+8], %f3;
	st.global.f32 	[%rd12+12], %f4;
	st.global.f32 	[%rd12+16], %f5;
	st.global.f32 	[%rd12+20], %f6;
	mov.b32 	%r9, 0;
	st.global.u32 	[%rd12+24], %r9;
	mov.b16 	%rs1, 1;
	st.global.u16 	[%rd12+30], %rs1;
	st.global.u32 	[%rd12+32], %r1;
	mov.b16 	%rs2, 0;
	st.global.v2.u8 	[%rd12+28], {%rs2, %rs2};
$L__BB2_2:
	ret;

}
	// .globl	_Z18buildInternalNodesP7BVHNodePjPKjm
.visible .entry _Z18buildInternalNodesP7BVHNodePjPKjm(
	.param .u64 .ptr .align 1 _Z18buildInternalNodesP7BVHNodePjPKjm_param_0,
	.param .u64 .ptr .align 1 _Z18buildInternalNodesP7BVHNodePjPKjm_param_1,
	.param .u64 .ptr .align 1 _Z18buildInternalNodesP7BVHNodePjPKjm_param_2,
	.param .u64 _Z18buildInternalNodesP7BVHNodePjPKjm_param_3
)
{
	.reg .pred 	%p<40>;
	.reg .b16 	%rs<3>;
	.reg .b32 	%r<120>;
	.reg .b64 	%rd<35>;

	ld.param.u64 	%rd5, [_Z18buildInternalNodesP7BVHNodePjPKjm_param_0];
	ld.param.u64 	%rd6, [_Z18buildInternalNodesP7BVHNodePjPKjm_param_1];
	ld.param.u64 	%rd8, [_Z18buildInternalNodesP7BVHNodePjPKjm_param_2];
	ld.param.u64 	%rd7, [_Z18buildInternalNodesP7BVHNodePjPKjm_param_3];
	cvta.to.global.u64 	%rd1, %rd8;
	mov.u32 	%r60, %ctaid.x;
	mov.u32 	%r61, %ntid.x;
	mov.u32 	%r62, %tid.x;
	mad.lo.s32 	%r1, %r60, %r61, %r62;
	cvt.s64.s32 	%rd2, %r1;
	add.s64 	%rd9, %rd7, -1;
	setp.le.u64 	%p1, %rd9, %rd2;
	@%p1 bra 	$L__BB3_37;
	add.s32 	%r2, %r1, 1;
	cvt.u32.u64 	%r3, %rd7;
	setp.lt.s32 	%p2, %r1, -1;
	setp.ge.s32 	%p3, %r2, %r3;
	or.pred  	%p4, %p2, %p3;
	shl.b64 	%rd10, %rd2, 2;
	add.s64 	%rd3, %rd1, %rd10;
	mov.b32 	%r107, -1;
	@%p4 bra 	$L__BB3_5;
	ld.global.u32 	%r4, [%rd3];
	mul.wide.u32 	%rd11, %r2, 4;
	add.s64 	%rd12, %rd1, %rd11;
	ld.global.u32 	%r5, [%rd12];
	setp.ne.s32 	%p5, %r4, %r5;
	@%p5 bra 	$L__BB3_4;
	xor.b32  	%r65, %r2, %r1;
	clz.b32 	%r66, %r65;
	add.s32 	%r107, %r66, 32;
	bra.uni 	$L__BB3_5;
$L__BB3_4:
	xor.b32  	%r64, %r5, %r4;
	clz.b32 	%r107, %r64;
$L__BB3_5:
	add.s32 	%r9, %r1, -1;
	setp.lt.s32 	%p6, %r1, 1;
	setp.gt.s32 	%p7, %r1, %r3;
	or.pred  	%p8, %p6, %p7;
	mov.b32 	%r108, -1;
	@%p8 bra 	$L__BB3_9;
	mul.wide.u32 	%rd13, %r1, 4;
	add.s64 	%rd14, %rd1, %rd13;
	ld.global.u32 	%r10, [%rd14];
	mul.wide.u32 	%rd15, %r9, 4;
	add.s64 	%rd16, %rd1, %rd15;
	ld.global.u32 	%r11, [%rd16];
	setp.ne.s32 	%p9, %r10, %r11;
	@%p9 bra 	$L__BB3_8;
	xor.b32  	%r69, %r9, %r1;
	clz.b32 	%r70, %r69;
	add.s32 	%r108, %r70, 32;
	bra.uni 	$L__BB3_9;
$L__BB3_8:
	xor.b32  	%r68, %r11, %r10;
	clz.b32 	%r108, %r68;
$L__BB3_9:
	setp.gt.s32 	%p10, %r107, %r108;
	selp.b32 	%r15, 1, -1, %p10;
	sub.s32 	%r16, %r1, %r15;
	setp.lt.s32 	%p11, %r16, 0;
	setp.ge.s32 	%p12, %r16, %r3;
	or.pred  	%p13, %p11, %p12;
	mov.b32 	%r109, -1;
	@%p13 bra 	$L__BB3_13;
	ld.global.u32 	%r17, [%rd3];
	mul.wide.u32 	%rd17, %r16, 4;
	add.s64 	%rd18, %rd1, %rd17;
	ld.global.u32 	%r18, [%rd18];
	setp.ne.s32 	%p14, %r17, %r18;
	@%p14 bra 	$L__BB3_12;
	xor.b32  	%r73, %r16, %r1;
	clz.b32 	%r74, %r73;
	add.s32 	%r109, %r74, 32;
	bra.uni 	$L__BB3_13;
$L__BB3_12:
	xor.b32  	%r72, %r18, %r17;
	clz.b32 	%r109, %r72;
$L__BB3_13:
	mov.b32 	%r110, 2;
$L__BB3_14:
	mov.u32 	%r112, %r110;
	mad.lo.s32 	%r23, %r112, %r15, %r1;
	setp.lt.s32 	%p15, %r23, 0;
	setp.ge.s32 	%p16, %r23, %r3;
	or.pred  	%p17, %p15, %p16;
	mov.b32 	%r111, -1;
	@%p17 bra 	$L__BB3_18;
	ld.global.u32 	%r24, [%rd3];
	mul.wide.u32 	%rd19, %r23, 4;
	add.s64 	%rd20, %rd1, %rd19;
	ld.global.u32 	%r25, [%rd20];
	setp.ne.s32 	%p18, %r24, %r25;
	@%p18 bra 	$L__BB3_17;
	xor.b32  	%r78, %r23, %r1;
	clz.b32 	%r79, %r78;
	add.s32 	%r111, %r79, 32;
	bra.uni 	$L__BB3_18;
$L__BB3_17:
	xor.b32  	%r77, %r25, %r24;
	clz.b32 	%r111, %r77;
$L__BB3_18:
	setp.gt.s32 	%p19, %r111, %r109;
	shl.b32 	%r110, %r112, 1;
	@%p19 bra 	$L__BB3_14;
	mov.b32 	%r113, 0;
$L__BB3_20:
	mov.u32 	%r30, %r112;
	shr.u32 	%r112, %r30, 1;
	add.s32 	%r82, %r112, %r113;
	mad.lo.s32 	%r33, %r82, %r15, %r1;
	setp.lt.s32 	%p20, %r33, 0;
	setp.ge.s32 	%p21, %r33, %r3;
	or.pred  	%p22, %p20, %p21;
	mov.b32 	%r114, -1;
	@%p22 bra 	$L__BB3_24;
	ld.global.u32 	%r34, [%rd3];
	mul.wide.u32 	%rd21, %r33, 4;
	add.s64 	%rd22, %rd1, %rd21;
	ld.global.u32 	%r35, [%rd22];
	setp.ne.s32 	%p23, %r34, %r35;
	@%p23 bra 	$L__BB3_23;
	xor.b32  	%r84, %r33, %r1;
	clz.b32 	%r85, %r84;
	add.s32 	%r114, %r85, 32;
	bra.uni 	$L__BB3_24;
$L__BB3_23:
	xor.b32  	%r83, %r35, %r34;
	clz.b32 	%r114, %r83;
$L__BB3_24:
	setp.gt.s32 	%p24, %r114, %r109;
	selp.b32 	%r86, %r112, 0, %p24;
	add.s32 	%r113, %r86, %r113;
	setp.gt.u32 	%p25, %r30, 3;
	@%p25 bra 	$L__BB3_20;
	setp.gt.s32 	%p26, %r107, %r108;
	mad.lo.s32 	%r40, %r113, %r15, %r1;
	selp.b32 	%r41, %r1, %r40, %p26;
	selp.b32 	%r42, %r40, %r1, %p26;
	setp.lt.s32 	%p27, %r42, 0;
	setp.ge.s32 	%p28, %r42, %r3;
	or.pred  	%p29, %p27, %p28;
	mul.wide.s32 	%rd23, %r41, 4;
	add.s64 	%rd4, %rd1, %rd23;
	mov.b32 	%r115, -1;
	@%p29 bra 	$L__BB3_29;
	ld.global.u32 	%r43, [%rd4];
	mul.wide.u32 	%rd24, %r42, 4;
	add.s64 	%rd25, %rd1, %rd24;
	ld.global.u32 	%r44, [%rd25];
	setp.ne.s32 	%p30, %r43, %r44;
	@%p30 bra 	$L__BB3_28;
	xor.b32  	%r89, %r40, %r1;
	clz.b32 	%r90, %r89;
	add.s32 	%r115, %r90, 32;
	bra.uni 	$L__BB3_29;
$L__BB3_28:
	xor.b32  	%r88, %r44, %r43;
	clz.b32 	%r115, %r88;
$L__BB3_29:
	sub.s32 	%r116, %r42, %r41;
	setp.lt.s32 	%p31, %r116, 2;
	mov.b32 	%r119, 0;
	@%p31 bra 	$L__BB3_36;
	mov.b32 	%r119, 0;
$L__BB3_31:
	mov.u32 	%r49, %r116;
	add.s32 	%r94, %r49, 1;
	shr.u32 	%r116, %r94, 1;
	add.s32 	%r95, %r119, %r41;
	add.s32 	%r52, %r95, %r116;
	setp.lt.s32 	%p32, %r52, 0;
	setp.ge.s32 	%p33, %r52, %r3;
	or.pred  	%p34, %p32, %p33;
	mov.b32 	%r118, -1;
	@%p34 bra 	$L__BB3_35;
	ld.global.u32 	%r53, [%rd4];
	mul.wide.u32 	%rd26, %r52, 4;
	add.s64 	%rd27, %rd1, %rd26;
	ld.global.u32 	%r54, [%rd27];
	setp.ne.s32 	%p35, %r53, %r54;
	@%p35 bra 	$L__BB3_34;
	xor.b32  	%r97, %r52, %r41;
	clz.b32 	%r98, %r97;
	add.s32 	%r118, %r98, 32;
	bra.uni 	$L__BB3_35;
$L__BB3_34:
	xor.b32  	%r96, %r54, %r53;
	clz.b32 	%r118, %r96;
$L__BB3_35:
	setp.gt.s32 	%p36, %r118, %r115;
	selp.b32 	%r99, %r116, 0, %p36;
	add.s32 	%r119, %r99, %r119;
	setp.gt.u32 	%p37, %r49, 2;
	@%p37 bra 	$L__BB3_31;
$L__BB3_36:
	cvta.to.global.u64 	%rd28, %rd6;
	add.s32 	%r100, %r119, %r41;
	setp.eq.s32 	%p38, %r119, 0;
	add.s32 	%r101, %r3, %r41;
	add.s32 	%r102, %r101, -1;
	selp.b32 	%r103, %r102, %r100, %p38;
	add.s32 	%r104, %r100, 1;
	setp.eq.s32 	%p39, %r104, %r42;
	selp.b32 	%r105, %r3, 1, %p39;
	add.s32 	%r106, %r105, %r100;
	cvta.to.global.u64 	%rd29, %rd5;
	mad.lo.s64 	%rd30, %rd2, 36, %rd29;
	st.global.u32 	[%rd30+24], %r103;
	mov.b16 	%rs1, 0;
	st.global.u16 	[%rd30+30], %rs1;
	st.global.u32 	[%rd30+32], %r106;
	mov.b16 	%rs2, 2;
	st.global.v2.u8 	[%rd30+28], {%rs2, %rs1};
	mul.wide.u32 	%rd31, %r103, 4;
	add.s64 	%rd32, %rd28, %rd31;
	st.global.u32 	[%rd32], %r1;
	mul.wide.u32 	%rd33, %r106, 4;
	add.s64 	%rd34, %rd28, %rd33;
	st.global.u32 	[%rd34], %r1;
$L__BB3_37:
	ret;

}
	// .globl	_Z13refitAABBsGPUP7BVHNodePKjPii
.visible .entry _Z13refitAABBsGPUP7BVHNodePKjPii(
	.param .u64 .ptr .align 1 _Z13refitAABBsGPUP7BVHNodePKjPii_param_0,
	.param .u64 .ptr .align 1 _Z13refitAABBsGPUP7BVHNodePKjPii_param_1,
	.param .u64 .ptr .align 1 _Z13refitAABBsGPUP7BVHNodePKjPii_param_2,
	.param .u32 _Z13refitAABBsGPUP7BVHNodePKjPii_param_3
)
{
	.reg .pred 	%p<6>;
	.reg .b32 	%r<14>;
	.reg .b32 	%f<25>;
	.reg .b64 	%rd<17>;

	ld.param.u64 	%rd4, [_Z13refitAABBsGPUP7BVHNodePKjPii_param_0];
	ld.param.u64 	%rd5, [_Z13refitAABBsGPUP7BVHNodePKjPii_param_1];
	ld.param.u64 	%rd6, [_Z13refitAABBsGPUP7BVHNodePKjPii_param_2];
	ld.param.u32 	%r5, [_Z13refitAABBsGPUP7BVHNodePKjPii_param_3];
	mov.u32 	%r6, %ctaid.x;
	mov.u32 	%r7, %ntid.x;
	mov.u32 	%r8, %tid.x;
	mad.lo.s32 	%r1, %r6, %r7, %r8;
	setp.ge.s32 	%p1, %r1, %r5;
	@%p1 bra 	$L__BB4_6;
	add.s32 	%r9, %r1, %r5;
	add.s32 	%r13, %r9, -1;
	setp.eq.s32 	%p2, %r13, 0;
	@%p2 bra 	$L__BB4_6;
	cvta.to.global.u64 	%rd1, %rd4;
	cvta.to.global.u64 	%rd2, %rd5;
	cvta.to.global.u64 	%rd3, %rd6;
$L__BB4_3:
	mul.wide.u32 	%rd7, %r13, 4;
	add.s64 	%rd8, %rd2, %rd7;
	ld.global.u32 	%r13, [%rd8];
	setp.eq.s32 	%p3, %r13, -1;
	@%p3 bra 	$L__BB4_6;
	mul.wide.u32 	%rd9, %r13, 4;
	add.s64 	%rd10, %rd3, %rd9;
	atom.global.add.u32 	%r10, [%rd10], 1;
	setp.eq.s32 	%p4, %r10, 0;
	@%p4 bra 	$L__BB4_6;
	mul.wide.u32 	%rd11, %r13, 36;
	add.s64 	%rd12, %rd1, %rd11;
	ld.global.u32 	%r11, [%rd12+24];
	ld.global.u32 	%r12, [%rd12+32];
	mul.wide.u32 	%rd13, %r11, 36;
	add.s64 	%rd14, %rd1, %rd13;
	ld.global.f32 	%f1, [%rd14];
	min.f32 	%f2, %f1, 0f7149F2CA;
	ld.global.f32 	%f3, [%rd14+4];
	min.f32 	%f4, %f3, 0f7149F2CA;
	ld.global.f32 	%f5, [%rd14+8];
	min.f32 	%f6, %f5, 0f7149F2CA;
	ld.global.f32 	%f7, [%rd14+12];
	max.f32 	%f8, %f7, 0fF149F2CA;
	ld.global.f32 	%f9, [%rd14+16];
	max.f32 	%f10, %f9, 0fF149F2CA;
	ld.global.f32 	%f11, [%rd14+20];
	max.f32 	%f12, %f11, 0fF149F2CA;
	mul.wide.u32 	%rd15, %r12, 36;
	add.s64 	%rd16, %rd1, %rd15;
	ld.global.f32 	%f13, [%rd16];
	min.f32 	%f14, %f2, %f13;
	ld.global.f32 	%f15, [%rd16+4];
	min.f32 	%f16, %f4, %f15;
	ld.global.f32 	%f17, [%rd16+8];
	min.f32 	%f18, %f6, %f17;
	ld.global.f32 	%f19, [%rd16+12];
	max.f32 	%f20, %f8, %f19;
	ld.global.f32 	%f21, [%rd16+16];
	max.f32 	%f22, %f10, %f21;
	ld.global.f32 	%f23, [%rd16+20];
	max.f32 	%f24, %f12, %f23;
	st.global.f32 	[%rd12], %f14;
	st.global.f32 	[%rd12+4], %f16;
	st.global.f32 	[%rd12+8], %f18;
	st.global.f32 	[%rd12+12], %f20;
	st.global.f32 	[%rd12+16], %f22;
	st.global.f32 	[%rd12+20], %f24;
	setp.ne.s32 	%p5, %r13, 0;
	@%p5 bra 	$L__BB4_3;
$L__BB4_6:
	ret;

}
	// .globl	_Z26optimizeTreeletsSimplifiedP7BVHNodePKjii
.visible .entry _Z26optimizeTreeletsSimplifiedP7BVHNodePKjii(
	.param .u64 .ptr .align 1 _Z26optimizeTreeletsSimplifiedP7BVHNodePKjii_param_0,
	.param .u64 .ptr .align 1 _Z26optimizeTreeletsSimplifiedP7BVHNodePKjii_param_1,
	.param .u32 _Z26optimizeTreeletsSimplifiedP7BVHNodePKjii_param_2,
	.param .u32 _Z26optimizeTreeletsSimplifiedP7BVHNodePKjii_param_3
)
{


	ret;

}
	// .globl	_Z14computeSAHCostPK7BVHNodefPfm
.visible .entry _Z14computeSAHCostPK7BVHNodefPfm(
	.param .u64 .ptr .align 1 _Z14computeSAHCostPK7BVHNodefPfm_param_0,
	.param .f32 _Z14computeSAHCostPK7BVHNodefPfm_param_1,
	.param .u64 .ptr .align 1 _Z14computeSAHCostPK7BVHNodefPfm_param_2,
	.param .u64 _Z14computeSAHCostPK7BVHNodefPfm_param_3
)
{
	.reg .pred 	%p<3>;
	.reg .b16 	%rs<3>;
	.reg .b32 	%r<5>;
	.reg .b32 	%f<21>;
	.reg .b64 	%rd<10>;

	ld.param.u64 	%rd3, [_Z14computeSAHCostPK7BVHNodefPfm_param_0];
	ld.param.f32 	%f4, [_Z14computeSAHCostPK7BVHNodefPfm_param_1];
	ld.param.u64 	%rd4, [_Z14computeSAHCostPK7BVHNodefPfm_param_2];
	ld.param.u64 	%rd5, [_Z14computeSAHCostPK7BVHNodefPfm_param_3];
	mov.u32 	%r1, %ctaid.x;
	mov.u32 	%r2, %ntid.x;
	mov.u32 	%r3, %tid.x;
	mad.lo.s32 	%r4, %r1, %r2, %r3;
	cvt.s64.s32 	%rd1, %r4;
	setp.le.u64 	%p1, %rd5, %rd1;
	@%p1 bra 	$L__BB6_4;
	cvta.to.global.u64 	%rd6, %rd3;
	mad.lo.s64 	%rd2, %rd1, 36, %rd6;
	ld.global.f32 	%f6, [%rd2+12];
	ld.global.f32 	%f7, [%rd2];
	sub.f32 	%f8, %f6, %f7;
	ld.global.f32 	%f9, [%rd2+16];
	ld.global.f32 	%f10, [%rd2+4];
	sub.f32 	%f11, %f9, %f10;
	ld.global.f32 	%f12, [%rd2+20];
	ld.global.f32 	%f13, [%rd2+8];
	sub.f32 	%f14, %f12, %f13;
	mul.f32 	%f15, %f11, %f14;
	fma.rn.f32 	%f16, %f8, %f11, %f15;
	fma.rn.f32 	%f17, %f8, %f14, %f16;
	add.f32 	%f18, %f17, %f17;
	div.rn.f32 	%f1, %f18, %f4;
	ld.global.u8 	%rs1, [%rd2+28];
	setp.ne.s16 	%p2, %rs1, 0;
	mov.f32 	%f20, 0f3F99999A;
	@%p2 bra 	$L__BB6_3;
	ld.global.u16 	%rs2, [%rd2+30];
	cvt.rn.f32.u16 	%f20, %rs2;
$L__BB6_3:
	mul.f32 	%f19, %f1, %f20;
	cvta.to.global.u64 	%rd7, %rd4;
	shl.b64 	%rd8, %rd1, 2;
	add.s64 	%rd9, %rd7, %rd8;
	st.global.f32 	[%rd9], %f19;
$L__BB6_4:
	ret;

}
	// .globl	_Z11reduceCostsPKfPfm
.visible .entry _Z11reduceCostsPKfPfm(
	.param .u64 .ptr .align 1 _Z11reduceCostsPKfPfm_param_0,
	.param .u64 .ptr .align 1 _Z11reduceCostsPKfPfm_param_1,
	.param .u64 _Z11reduceCostsPKfPfm_param_2
)
{
	.reg .pred 	%p<6>;
	.reg .b32 	%r<13>;
	.reg .b32 	%f<9>;
	.reg .b64 	%rd<11>;
	// demoted variable
	.shared .align 4 .b8 _ZZ11reduceCostsPKfPfmE11sharedCosts[1024];
	ld.param.u64 	%rd2, [_Z11reduceCostsPKfPfm_param_0];
	ld.param.u64 	%rd3, [_Z11reduceCostsPKfPfm_param_1];
	ld.param.u64 	%rd4, [_Z11reduceCostsPKfPfm_param_2];
	mov.u32 	%r1, %tid.x;
	mov.u32 	%r2, %ctaid.x;
	mov.u32 	%r12, %ntid.x;
	mad.lo.s32 	%r7, %r2, %r12, %r1;
	cvt.s64.s32 	%rd1, %r7;
	setp.le.u64 	%p1, %rd4, %rd1;
	mov.f32 	%f8, 0f00000000;
	@%p1 bra 	$L__BB7_2;
	cvta.to.global.u64 	%rd5, %rd2;
	shl.b64 	%rd6, %rd1, 2;
	add.s64 	%rd7, %rd5, %rd6;
	ld.global.f32 	%f8, [%rd7];
$L__BB7_2:
	shl.b32 	%r8, %r1, 2;
	mov.u32 	%r9, _ZZ11reduceCostsPKfPfmE11sharedCosts;
	add.s32 	%r4, %r9, %r8;
	st.shared.f32 	[%r4], %f8;
	bar.sync 	0;
	setp.lt.u32 	%p2, %r12, 2;
	@%p2 bra 	$L__BB7_6;
$L__BB7_3:
	shr.u32 	%r6, %r12, 1;
	setp.ge.u32 	%p3, %r1, %r6;
	@%p3 bra 	$L__BB7_5;
	shl.b32 	%r10, %r6, 2;
	add.s32 	%r11, %r4, %r10;
	ld.shared.f32 	%f4, [%r11];
	ld.shared.f32 	%f5, [%r4];
	add.f32 	%f6, %f4, %f5;
	st.shared.f32 	[%r4], %f6;
$L__BB7_5:
	bar.sync 	0;
	setp.gt.u32 	%p4, %r12, 3;
	mov.u32 	%r12, %r6;
	@%p4 bra 	$L__BB7_3;
$L__BB7_6:
	setp.ne.s32 	%p5, %r1, 0;
	@%p5 bra 	$L__BB7_8;
	ld.shared.f32 	%f7, [_ZZ11reduceCostsPKfPfmE11sharedCosts];
	cvta.to.global.u64 	%rd8, %rd3;
	mul.wide.u32 	%rd9, %r2, 4;
	add.s64 	%rd10, %rd8, %rd9;
	st.global.f32 	[%rd10], %f7;
$L__BB7_8:
	ret;

}
	// .globl	_ZN3cub18CUB_300001_SM_10006detail11EmptyKernelIvEEvv
.visible .entry _ZN3cub18CUB_300001_SM_10006detail11EmptyKernelIvEEvv()
{


	ret;

}
	// .globl	_ZN3cub18CUB_300001_SM_10006detail10radix_sort31DeviceRadixSortSingleTileKernelINS1_5radix10policy_hubIjjyE10Policy1000ELNS0_9SortOrderE0EjjyNS1_21identity_decomposer_tEEEvPKT1_PSA_PKT2_PSE_T3_iiT4_
.visible .entry _ZN3cub18CUB_300001_SM_10006detail10radix_sort31DeviceRadixSortSingleTileKernelINS1_5radix10policy_hubIjjyE10Policy1000ELNS0_9SortOrderE0EjjyNS1_21identity_decomposer_tEEEvPKT1_PSA_PKT2_PSE_T3_iiT4_(
	.param .u64 .ptr .align 1 _ZN3cub18CUB_300001_SM_10006detail10radix_sort31DeviceRadixSortSingleTileKernelINS1_5radix10policy_hubIjjyE10Policy1000ELNS0_9SortOrderE0EjjyNS1_21identity_decomposer_tEEEvPKT1_PSA_PKT2_PSE_T3_iiT4__param_0,
	.param .u64 .ptr .align 1 _ZN3cub18CUB_300001_SM_10006detail10radix_sort31DeviceRadixSortSingleTileKernelINS1_5radix10policy_hubIjjyE10Policy1000ELNS0_9SortOrderE0EjjyNS1_21identity_decomposer_tEEEvPKT1_PSA_PKT2_PSE_T3_iiT4__param_1,
	.param .u64 .ptr .align 1 _ZN3cub18CUB_300001_SM_10006detail10radix_sort31DeviceRadixSortSingleTileKernelINS1_5radix10policy_hubIjjyE10Policy1000ELNS0_9SortOrderE0EjjyNS1_21identity_decomposer_tEEEvPKT1_PSA_PKT2_PSE_T3_iiT4__param_2,
	.param .u64 .ptr .align 1 _ZN3cub18CUB_300001_SM_10006detail10radix_sort31DeviceRadixSortSingleTileKernelINS1_5radix10policy_hubIjjyE10Policy1000ELNS0_9SortOrderE0EjjyNS1_21identity_decomposer_tEEEvPKT1_PSA_PKT2_PSE_T3_iiT4__param_3,
	.param .u64 _ZN3cub18CUB_300001_SM_10006detail10radix_sort31DeviceRadixSortSingleTileKernelINS1_5radix10policy_hubIjjyE10Policy1000ELNS0_9SortOrderE0EjjyNS1_21identity_decomposer_tEEEvPKT1_PSA_PKT2_PSE_T3_iiT4__param_4,
	.param .u32 _ZN3cub18CUB_300001_SM_10006detail10radix_sort31DeviceRadixSortSingleTileKernelINS1_5radix10policy_hubIjjyE10Policy1000ELNS0_9SortOrderE0EjjyNS1_21identity_decomposer_tEEEvPKT1_PSA_PKT2_PSE_T3_iiT4__param_5,
	.param .u32 _ZN3cub18CUB_300001_SM_10006detail10radix_sort31DeviceRadixSortSingleTileKernelINS1_5radix10policy_hubIjjyE10Policy1000ELNS0_9SortOrderE0EjjyNS1_21identity_decomposer_tEEEvPKT1_PSA_PKT2_PSE_T3_iiT4__param_6,
	.param .align 1 .b8 _ZN3cub18CUB_300001_SM_10006detail10radix_sort31DeviceRadixSortSingleTileKernelINS1_5radix10policy_hubIjjyE10Policy1000ELNS0_9SortOrderE0EjjyNS1_21identity_decomposer_tEEEvPKT1_PSA_PKT2_PSE_T3_iiT4__param_7[1]
)
.maxntid 256
.minnctapersm 1
{
	.reg .pred 	%p<73>;
	.reg .b16 	%rs<39>;
	.reg .b32 	%r<862>;
	.reg .b64 	%rd<37>;
	// demoted variable
	.shared .align 16 .b8 _ZZN3cub18CUB_300001_SM_10006detail10radix_sort31DeviceRadixSortSingleTileKernelINS1_5radix10policy_hubIjjyE10Policy1000ELNS0_9SortOrderE0EjjyNS1_21identity_decomposer_tEEEvPKT1_PSA_PKT2_PSE_T3_iiT4_E12temp_storage[33856];
	ld.param.u64 	%rd10, [_ZN3cub18CUB_300001_SM_10006detail10radix_sort31DeviceRadixSortSingleTileKernelINS1_5radix10policy_hubIjjyE10Policy1000ELNS0_9SortOrderE0EjjyNS1_21identity_decomposer_tEEEvPKT1_PSA_PKT2_PSE_T3_iiT4__param_0];
	ld.param.u64 	%rd6, [_ZN3cub18CUB_300001_SM_10006detail10radix_sort31DeviceRadixSortSingleTileKernelINS1_5radix10policy_hubIjjyE10Policy1000ELNS0_9SortOrderE0EjjyNS1_21identity_decomposer_tEEEvPKT1_PSA_PKT2_PSE_T3_iiT4__param_1];
	ld.param.u64 	%rd7, [_ZN3cub18CUB_300001_SM_10006detail10radix_sort31DeviceRadixSortSingleTileKernelINS1_5radix10policy_hubIjjyE10Policy1000ELNS0_9SortOrderE0EjjyNS1_21identity_decomposer_tEEEvPKT1_PSA_PKT2_PSE_T3_iiT4__param_2];
	ld.param.u64 	%rd8, [_ZN3cub18CUB_300001_SM_10006detail10radix_sort31DeviceRadixSortSingleTileKernelINS1_5radix10policy_hubIjjyE10Policy1000ELNS0_9SortOrderE0EjjyNS1_21identity_decomposer_tEEEvPKT1_PSA_PKT2_PSE_T3_iiT4__param_3];
	ld.param.u64 	%rd9, [_ZN3cub18CUB_300001_SM_10006detail10radix_sort31DeviceRadixSortSingleTileKernelINS1_5radix10policy_hubIjjyE10Policy1000ELNS0_9SortOrderE0EjjyNS1_21identity_decomposer_tEEEvPKT1_PSA_PKT2_PSE_T3_iiT4__param_4];
	ld.param.u32 	%r303, [_ZN3cub18CUB_300001_SM_10006detail10radix_sort31DeviceRadixSortSingleTileKernelINS1_5radix10policy_hubIjjyE10Policy1000ELNS0_9SortOrderE0EjjyNS1_21identity_decomposer_tEEEvPKT1_PSA_PKT2_PSE_T3_iiT4__param_5];
	ld.param.u32 	%r304, [_ZN3cub18CUB_300001_SM_10006detail10radix_sort31DeviceRadixSortSingleTileKernelINS1_5radix10policy_hubIjjyE10Policy1000ELNS0_9SortOrderE0EjjyNS1_21identity_decomposer_tEEEvPKT1_PSA_PKT2_PSE_T3_iiT4__param_6];
	cvta.to.global.u64 	%rd11, %rd10;
	cvt.u32.u64 	%r1, %rd9;
	mov.u32 	%r2, %tid.x;
	mul.lo.s32 	%r3, %r2, 19;
	setp.ge.s32 	%p1, %r3, %r1;
	mul.wide.u32 	%rd12, %r3, 4;
	add.s64 	%rd1, %rd11, %rd12;
	mov.b32 	%r840, -1;
	@%p1 bra 	$L__BB9_2;
	ld.global.u32 	%r840, [%rd1];
$L__BB9_2:
	add.s32 	%r6, %r3, 1;
	setp.ge.s32 	%p2, %r6, %r1;
	mov.b32 	%r839, -1;
	@%p2 bra 	$L__BB9_4;
	ld.global.u32 	%r839, [%rd1+4];
$L__BB9_4:
	add.s32 	%r9, %r3, 2;
	setp.ge.s32 	%p3, %r9, %r1;
	mov.b32 	%r838, -1;
	@%p3 bra 	$L__BB9_6;
	ld.global.u32 	%r838, [%rd1+8];
$L__BB9_6:
	add.s32 	%r12, %r3, 3;
	setp.ge.s32 	%p4, %r12, %r1;
	mov.b32 	%r837, -1;
	@%p4 bra 	$L__BB9_8;
	ld.global.u32 	%r837, [%rd1+12];
$L__BB9_8:
	add.s32 	%r15, %r3, 4;
	setp.ge.s32 	%p5, %r15, %r1;
	mov.b32 	%r836, -1;
	@%p5 bra 	$L__BB9_10;
	ld.global.u32 	%r836, [%rd1+16];
$L__BB9_10:
	add.s32 	%r18, %r3, 5;
	setp.ge.s32 	%p6, %r18, %r1;
	mov.b32 	%r835, -1;
	@%p6 bra 	$L__BB9_12;
	ld.global.u32 	%r835, [%rd1+20];
$L__BB9_12:
	add.s32 	%r21, %r3, 6;
	setp.ge.s32 	%p7, %r21, %r1;
	mov.b32 	%r834, -1;
	@%p7 bra 	$L__BB9_14;
	ld.global.u32 	%r834, [%rd1+24];
$L__BB9_14:
	add.s32 	%r24, %r3, 7;
	setp.ge.s32 	%p8, %r24, %r1;
	mov.b32 	%r833, -1;
	@%p8 bra 	$L__BB9_16;
	ld.global.u32 	%r833, [%rd1+28];
$L__BB9_16:
	add.s32 	%r27, %r3, 8;
	setp.ge.s32 	%p9, %r27, %r1;
	mov.b32 	%r832, -1;
	@%p9 bra 	$L__BB9_18;
	ld.global.u32 	%r832, [%rd1+32];
$L__BB9_18:
	add.s32 	%r30, %r3, 9;
	setp.ge.s32 	%p10, %r30, %r1;
	mov.b32 	%r831, -1;
	@%p10 bra 	$L__BB9_20;
	ld.global.u32 	%r831, [%rd1+36];
$L__BB9_20:
	add.s32 	%r33, %r3, 10;
	setp.ge.s32 	%p11, %r33, %r1;
	mov.b32 	%r830, -1;
	@%p11 bra 	$L__BB9_22;
	ld.global.u32 	%r830, [%rd1+40];
$L__BB9_22:
	add.s32 	%r36, %r3, 11;
	setp.ge.s32 	%p12, %r36, %r1;
	mov.b32 	%r829, -1;
	@%p12 bra 	$L__BB9_24;
	ld.global.u32 	%r829, [%rd1+44];
$L__BB9_24:
	add.s32 	%r39, %r3, 12;
	setp.ge.s32 	%p13, %r39, %r1;
	mov.b32 	%r828, -1;
	@%p13 bra 	$L__BB9_26;
	ld.global.u32 	%r828, [%rd1+48];
$L__BB9_26:
	add.s32 	%r42, %r3, 13;
	setp.ge.s32 	%p14, %r42, %r1;
	mov.b32 	%r827, -1;
	@%p14 bra 	$L__BB9_28;
	ld.global.u32 	%r827, [%rd1+52];
$L__BB9_28:
	add.s32 	%r45, %r3, 14;
	setp.ge.s32 	%p15, %r45, %r1;
	mov.b32 	%r826, -1;
	@%p15 bra 	$L__BB9_30;
	ld.global.u32 	%r826, [%rd1+56];
$L__BB9_30:
	add.s32 	%r48, %r3, 15;
	setp.ge.s32 	%p16, %r48, %r1;
	mov.b32 	%r825, -1;
	@%p16 bra 	$L__BB9_32;
	ld.global.u32 	%r825, [%rd1+60];
$L__BB9_32:
	add.s32 	%r51, %r3, 16;
	setp.ge.s32 	%p17, %r51, %r1;
	mov.b32 	%r824, -1;
	@%p17 bra 	$L__BB9_34;
	ld.global.u32 	%r824, [%rd1+64];
$L__BB9_34:
	add.s32 	%r54, %r3, 17;
	setp.ge.s32 	%p18, %r54, %r1;
	mov.b32 	%r823, -1;
	@%p18 bra 	$L__BB9_36;
	ld.global.u32 	%r823, [%rd1+68];
$L__BB9_36:
	add.s32 	%r57, %r3, 18;
	setp.ge.s32 	%p19, %r57, %r1;
	mov.b32 	%r822, -1;
	@%p19 bra 	$L__BB9_38;
	ld.global.u32 	%r822, [%rd1+72];
$L__BB9_38:
	bar.sync 	0;
	mov.b64 	{%r325, %r326}, %rd9;
	shfl.sync.idx.b32	%r60|%p20, %r325, 0, 31, -1;
	shfl.sync.idx.b32	%r327|%p21, %r326, 0, 31, -1;
	mov.b64 	%rd2, {%r60, %r327};
	setp.ge.s32 	%p22, %r3, %r60;
	cvta.to.global.u64 	%rd13, %rd7;
	add.s64 	%rd3, %rd13, %rd12;
	@%p22 bra 	$L__BB9_40;
	ld.global.u32 	%r859, [%rd3];
$L__BB9_40:
	setp.ge.s32 	%p23, %r6, %r60;
	@%p23 bra 	$L__BB9_42;
	ld.global.u32 	%r858, [%rd3+4];
$L__BB9_42:
	setp.ge.s32 	%p24, %r9, %r60;
	@%p24 bra 	$L__BB9_44;
	ld.global.u32 	%r857, [%rd3+8];
$L__BB9_44:
	setp.ge.s32 	%p25, %r12, %r60;
	@%p25 bra 	$L__BB9_46;
	ld.global.u32 	%r856, [%rd3+12];
$L__BB9_46:
	setp.ge.s32 	%p26, %r15, %r60;
	@%p26 bra 	$L__BB9_48;
	ld.global.u32 	%r855, [%rd3+16];
$L__BB9_48:
	setp.ge.s32 	%p27, %r18, %r60;
	@%p27 bra 	$L__BB9_50;
	ld.global.u32 	%r854, [%rd3+20];
$L__BB9_50:
	setp.ge.s32 	%p28, %r21, %r60;
	@%p28 bra 	$L__BB9_52;
	ld.global.u32 	%r853, [%rd3+24];
$L__BB9_52:
	setp.ge.s32 	%p29, %r24, %r60;
	@%p29 bra 	$L__BB9_54;
	ld.global.u32 	%r852, [%rd3+28];
$L__BB9_54:
	setp.ge.s32 	%p30, %r27, %r60;
	@%p30 bra 	$L__BB9_56;
	ld.global.u32 	%r851, [%rd3+32];
$L__BB9_56:
	setp.ge.s32 	%p31, %r30, %r60;
	@%p31 bra 	$L__BB9_58;
	ld.global.u32 	%r850, [%rd3+36];
$L__BB9_58:
	setp.ge.s32 	%p32, %r33, %r60;
	@%p32 bra 	$L__BB9_60;
	ld.global.u32 	%r849, [%rd3+40];
$L__BB9_60:
	setp.ge.s32 	%p33, %r36, %r60;
	@%p33 bra 	$L__BB9_62;
	ld.global.u32 	%r848, [%rd3+44];
$L__BB9_62:
	setp.ge.s32 	%p34, %r39, %r60;
	@%p34 bra 	$L__BB9_64;
	ld.global.u32 	%r847, [%rd3+48];
$L__BB9_64:
	setp.ge.s32 	%p35, %r42, %r60;
	@%p35 bra 	$L__BB9_66;
	ld.global.u32 	%r846, [%rd3+52];
$L__BB9_66:
	setp.ge.s32 	%p36, %r45, %r60;
	@%p36 bra 	$L__BB9_68;
	ld.global.u32 	%r845, [%rd3+56];
$L__BB9_68:
	setp.ge.s32 	%p37, %r48, %r60;
	@%p37 bra 	$L__BB9_70;
	ld.global.u32 	%r844, [%rd3+60];
$L__BB9_70:
	setp.ge.s32 	%p38, %r51, %r60;
	@%p38 bra 	$L__BB9_72;
	ld.global.u32 	%r843, [%rd3+64];
$L__BB9_72:
	setp.ge.s32 	%p39, %r54, %r60;
	@%p39 bra 	$L__BB9_74;
	ld.global.u32 	%r842, [%rd3+68];
$L__BB9_74:
	setp.ge.s32 	%p40, %r57, %r60;
	@%p40 bra 	$L__BB9_76;
	ld.global.u32 	%r841, [%rd3+72];
$L__BB9_76:
	bar.sync 	0;
	shr.u32 	%r99, %r2, 5;
	shl.b32 	%r347, %r2, 2;
	mov.u32 	%r348, _ZZN3cub18CUB_300001_SM_10006detail10radix_sort31DeviceRadixSortSingleTileKernelINS1_5radix10policy_hubIjjyE10Policy1000ELNS0_9SortOrderE0EjjyNS1_21identity_decomposer_tEEEvPKT1_PSA_PKT2_PSE_T3_iiT4_E12temp_storage;
	add.s32 	%r100, %r348, %r347;
	shl.b32 	%r349, %r2, 7;
	add.s32 	%r101, %r100, %r349;
	shl.b32 	%r350, %r99, 2;
	add.s32 	%r351, %r348, %r350;
	add.s32 	%r102, %r351, 33792;
	mad.lo.s32 	%r103, %r2, -56, %r101;
	add.s32 	%r821, %r303, 6;
	sub.s32 	%r820, %r304, %r303;
$L__BB9_77:
	add.s32 	%r411, %r821, -6;
	min.s32 	%r354, %r820, 6;
	mov.b32 	%r440, 0;
	st.shared.u32 	[%r100], %r440;
	st.shared.u32 	[%r100+1024], %r440;
	st.shared.u32 	[%r100+2048], %r440;
	st.shared.u32 	[%r100+3072], %r440;
	st.shared.u32 	[%r100+4096], %r440;
	st.shared.u32 	[%r100+5120], %r440;
	st.shared.u32 	[%r100+6144], %r440;
	st.shared.u32 	[%r100+7168], %r440;
	st.shared.u32 	[%r100+8192], %r440;
	st.shared.u32 	[%r100+9216], %r440;
	st.shared.u32 	[%r100+10240], %r440;
	st.shared.u32 	[%r100+11264], %r440;
	st.shared.u32 	[%r100+12288], %r440;
	st.shared.u32 	[%r100+13312], %r440;
	st.shared.u32 	[%r100+14336], %r440;
	st.shared.u32 	[%r100+15360], %r440;
	st.shared.u32 	[%r100+16384], %r440;
	st.shared.u32 	[%r100+17408], %r440;
	st.shared.u32 	[%r100+18432], %r440;
	st.shared.u32 	[%r100+19456], %r440;
	st.shared.u32 	[%r100+20480], %r440;
	st.shared.u32 	[%r100+21504], %r440;
	st.shared.u32 	[%r100+22528], %r440;
	st.shared.u32 	[%r100+23552], %r440;
	st.shared.u32 	[%r100+24576], %r440;
	st.shared.u32 	[%r100+25600], %r440;
	st.shared.u32 	[%r100+26624], %r440;
	st.shared.u32 	[%r100+27648], %r440;
	st.shared.u32 	[%r100+28672], %r440;
	st.shared.u32 	[%r100+29696], %r440;
	st.shared.u32 	[%r100+30720], %r440;
	st.shared.u32 	[%r100+31744], %r440;
	st.shared.u32 	[%r100+32768], %r440;
	// begin inline asm
	bmsk.clamp.b32 %r352, %r440, %r354;
	// end inline asm
	// begin inline asm
	shr.b32 %r355, %r840, %r411;
	// end inline asm
	and.b32  	%r443, %r352, %r355;
	shl.b32 	%r444, %r443, 10;
	and.b32  	%r445, %r444, 31744;
	add.s32 	%r446, %r100, %r445;
	shr.u32 	%r447, %r443, 4;
	and.b32  	%r448, %r447, 268435454;
	add.s32 	%r147, %r446, %r448;
	ld.shared.u16 	%rs1, [%r147];
	add.s16 	%rs20, %rs1, 1;
	st.shared.u16 	[%r147], %rs20;
	// begin inline asm
	shr.b32 %r358, %r839, %r411;
	// end inline asm
	and.b32  	%r449, %r352, %r358;
	shl.b32 	%r450, %r449, 10;
	and.b32  	%r451, %r450, 31744;
	add.s32 	%r452, %r100, %r451;
	shr.u32 	%r453, %r449, 4;
	and.b32  	%r454, %r453, 268435454;
	add.s32 	%r148, %r452, %r454;
	ld.shared.u16 	%rs2, [%r148];
	add.s16 	%rs21, %rs2, 1;
	st.shared.u16 	[%r148], %rs21;
	// begin inline asm
	shr.b32 %r361, %r838, %r411;
	// end inline asm
	and.b32  	%r455, %r352, %r361;
	shl.b32 	%r456, %r455, 10;
	and.b32  	%r457, %r456, 31744;
	add.s32 	%r458, %r100, %r457;
	shr.u32 	%r459, %r455, 4;
	and.b32  	%r460, %r459, 268435454;
	add.s32 	%r149, %r458, %r460;
	ld.shared.u16 	%rs3, [%r149];
	add.s16 	%rs22, %rs3, 1;
	st.shared.u16 	[%r149], %rs22;
	// begin inline asm
	shr.b32 %r364, %r837, %r411;
	// end inline asm
	and.b32  	%r461, %r352, %r364;
	shl.b32 	%r462, %r461, 10;
	and.b32  	%r463, %r462, 31744;
	add.s32 	%r464, %r100, %r463;
	shr.u32 	%r465, %r461, 4;
	and.b32  	%r466, %r465, 268435454;
	add.s32 	%r150, %r464, %r466;
	ld.shared.u16 	%rs4, [%r150];
	add.s16 	%rs23, %rs4, 1;
	st.shared.u16 	[%r150], %rs23;
	// begin inline asm
	shr.b32 %r367, %r836, %r411;
	// end inline asm
	and.b32  	%r467, %r352, %r367;
	shl.b32 	%r468, %r467, 10;
	and.b32  	%r469, %r468, 31744;
	add.s32 	%r470, %r100, %r469;
	shr.u32 	%r471, %r467, 4;
	and.b32  	%r472, %r471, 268435454;
	add.s32 	%r151, %r470, %r472;
	ld.shared.u16 	%rs5, [%r151];
	add.s16 	%rs24, %rs5, 1;
	st.shared.u16 	[%r151], %rs24;
	// begin inline asm
	shr.b32 %r370, %r835, %r411;
	// end inline asm
	and.b32  	%r473, %r352, %r370;
	shl.b32 	%r474, %r473, 10;
	and.b32  	%r475, %r474, 31744;
	add.s32 	%r476, %r100, %r475;
	shr.u32 	%r477, %r473, 4;
	and.b32  	%r478, %r477, 268435454;
	add.s32 	%r152, %r476, %r478;
	ld.shared.u16 	%rs6, [%r152];
	add.s16 	%rs25, %rs6, 1;
	st.shared.u16 	[%r152], %rs25;
	// begin inline asm
	shr.b32 %r373, %r834, %r411;
	// end inline asm
	and.b32  	%r479, %r352, %r373;
	shl.b32 	%r480, %r479, 10;
	and.b32  	%r481, %r480, 31744;
	add.s32 	%r482, %r100, %r481;
	shr.u32 	%r483, %r479, 4;
	and.b32  	%r484, %r483, 268435454;
	add.s32 	%r153, %r482, %r484;
	ld.shared.u16 	%rs7, [%r153];
	add.s16 	%rs26, %rs7, 1;
	st.shared.u16 	[%r153], %rs26;
	// begin inline asm
	shr.b32 %r376, %r833, %r411;
	// end inline asm
	and.b32  	%r485, %r352, %r376;
	shl.b32 	%r486, %r485, 10;
	and.b32  	%r487, %r486, 31744;
	add.s32 	%r488, %r100, %r487;
	shr.u32 	%r489, %r485, 4;
	and.b32  	%r490, %r489, 268435454;
	add.s32 	%r154, %r488, %r490;
	ld.shared.u16 	%rs8, [%r154];
	add.s16 	%rs27, %rs8, 1;
	st.shared.u16 	[%r154], %rs27;
	// begin inline asm
	shr.b32 %r379, %r832, %r411;
	// end inline asm
	and.b32  	%r491, %r352, %r379;
	shl.b32 	%r492, %r491, 10;
	and.b32  	%r493, %r492, 31744;
	add.s32 	%r494, %r100, %r493;
	shr.u32 	%r495, %r491, 4;
	and.b32  	%r496, %r495, 268435454;
	add.s32 	%r155, %r494, %r496;
	ld.shared.u16 	%rs9, [%r155];
	add.s16 	%rs28, %rs9, 1;
	st.shared.u16 	[%r155], %rs28;
	// begin inline asm
	shr.b32 %r382, %r831, %r411;
	// end inline asm
	and.b32  	%r497, %r352, %r382;
	shl.b32 	%r498, %r497, 10;
	and.b32  	%r499, %r498, 31744;
	add.s32 	%r500, %r100, %r499;
	shr.u32 	%r501, %r497, 4;
	and.b32  	%r502, %r501, 268435454;
	add.s32 	%r156, %r500, %r502;
	ld.shared.u16 	%rs10, [%r156];
	add.s16 	%rs29, %rs10, 1;
	st.shared.u16 	[%r156], %rs29;
	// begin inline asm
	shr.b32 %r385, %r830, %r411;
	// end inline asm
	and.b32  	%r503, %r352, %r385;
	shl.b32 	%r504, %r503, 10;
	and.b32  	%r505, %r504, 31744;
	add.s32 	%r506, %r100, %r505;
	shr.u32 	%r507, %r503, 4;
	and.b32  	%r508, %r507, 268435454;
	add.s32 	%r157, %r506, %r508;
	ld.shared.u16 	%rs11, [%r157];
	add.s16 	%rs30, %rs11, 1;
	st.shared.u16 	[%r157], %rs30;
	// begin inline asm
	shr.b32 %r388, %r829, %r411;
	// end inline asm
	and.b32  	%r509, %r352, %r388;
	shl.b32 	%r510, %r509, 10;
	and.b32  	%r511, %r510, 31744;
	add.s32 	%r512, %r100, %r511;
	shr.u32 	%r513, %r509, 4;
	and.b32  	%r514, %r513, 268435454;
	add.s32 	%r158, %r512, %r514;
	ld.shared.u16 	%rs12, [%r158];
	add.s16 	%rs31, %rs12, 1;
	st.shared.u16 	[%r158], %rs31;
	// begin inline asm
	shr.b32 %r391, %r828, %r411;
	// end inline asm
	and.b32  	%r515, %r352, %r391;
	shl.b32 	%r516, %r515, 10;
	and.b32  	%r517, %r516, 31744;
	add.s32 	%r518, %r100, %r517;
	shr.u32 	%r519, %r515, 4;
	and.b32  	%r520, %r519, 268435454;
	add.s32 	%r159, %r518, %r520;
	ld.shared.u16 	%rs13, [%r159];
	add.s16 	%rs32, %rs13, 1;
	st.shared.u16 	[%r159], %rs32;
	// begin inline asm
	shr.b32 %r394, %r827, %r411;
	// end inline asm
	and.b32  	%r521, %r352, %r394;
	shl.b32 	%r522, %r521, 10;
	and.b32  	%r523, %r522, 31744;
	add.s32 	%r524, %r100, %r523;
	shr.u32 	%r525, %r521, 4;
	and.b32  	%r526, %r525, 268435454;
	add.s32 	%r160, %r524, %r526;
	ld.shared.u16 	%rs14, [%r160];
	add.s16 	%rs33, %rs14, 1;
	st.shared.u16 	[%r160], %rs33;
	// begin inline asm
	shr.b32 %r397, %r826, %r411;
	// end inline asm
	and.b32  	%r527, %r352, %r397;
	shl.b32 	%r528, %r527, 10;
	and.b32  	%r529, %r528, 31744;
	add.s32 	%r530, %r100, %r529;
	shr.u32 	%r531, %r527, 4;
	and.b32  	%r532, %r531, 268435454;
	add.s32 	%r161, %r530, %r532;
	ld.shared.u16 	%rs15, [%r161];
	add.s16 	%rs34, %rs15, 1;
	st.shared.u16 	[%r161], %rs34;
	// begin inline asm
	shr.b32 %r400, %r825, %r411;
	// end inline asm
	and.b32  	%r533, %r352, %r400;
	shl.b32 	%r534, %r533, 10;
	and.b32  	%r535, %r534, 31744;
	add.s32 	%r536, %r100, %r535;
	shr.u32 	%r537, %r533, 4;
	and.b32  	%r538, %r537, 268435454;
	add.s32 	%r162, %r536, %r538;
	ld.shared.u16 	%rs16, [%r162];
	add.s16 	%rs35, %rs16, 1;
	st.shared.u16 	[%r162], %rs35;
	// begin inline asm
	shr.b32 %r403, %r824, %r411;
	// end inline asm
	and.b32  	%r539, %r352, %r403;
	shl.b32 	%r540, %r539, 10;
	and.b32  	%r541, %r540, 31744;
	add.s32 	%r542, %r100, %r541;
	shr.u32 	%r543, %r539, 4;
	and.b32  	%r544, %r543, 268435454;
	add.s32 	%r163, %r542, %r544;
	ld.shared.u16 	%rs17, [%r163];
	add.s16 	%rs36, %rs17, 1;
	st.shared.u16 	[%r163], %rs36;
	// begin inline asm
	shr.b32 %r406, %r823, %r411;
	// end inline asm
	and.b32  	%r545, %r352, %r406;
	shl.b32 	%r546, %r545, 10;
	and.b32  	%r547, %r546, 31744;
	add.s32 	%r548, %r100, %r547;
	shr.u32 	%r549, %r545, 4;
	and.b32  	%r550, %r549, 268435454;
	add.s32 	%r164, %r548, %r550;
	ld.shared.u16 	%rs18, [%r164];
	add.s16 	%rs37, %rs18, 1;
	st.shared.u16 	[%r164], %rs37;
	// begin inline asm
	shr.b32 %r409, %r822, %r411;
	// end inline asm
	and.b32  	%r551, %r352, %r409;
	shl.b32 	%r552, %r551, 10;
	and.b32  	%r553, %r552, 31744;
	add.s32 	%r554, %r100, %r553;
	shr.u32 	%r555, %r551, 4;
	and.b32  	%r556, %r555, 268435454;
	add.s32 	%r165, %r554, %r556;
	ld.shared.u16 	%rs19, [%r165];
	add.s16 	%rs38, %rs19, 1;
	st.shared.u16 	[%r165], %rs38;
	bar.sync 	0;
	ld.shared.u32 	%r166, [%r101];
	ld.shared.u32 	%r557, [%r101+4];
	ld.shared.u32 	%r558, [%r101+8];
	ld.shared.u32 	%r559, [%r101+12];
	ld.shared.u32 	%r560, [%r101+16];
	ld.shared.u32 	%r561, [%r101+20];
	ld.shared.u32 	%r562, [%r101+24];
	ld.shared.u32 	%r563, [%r101+28];
	ld.shared.u32 	%r564, [%r101+32];
	ld.shared.u32 	%r565, [%r101+36];
	ld.shared.u32 	%r566, [%r101+40];
	ld.shared.u32 	%r567, [%r101+44];
	ld.shared.u32 	%r568, [%r101+48];
	ld.shared.u32 	%r569, [%r101+52];
	ld.shared.u32 	%r570, [%r101+56];
	ld.shared.u32 	%r571, [%r101+60];
	ld.shared.u32 	%r572, [%r101+64];
	ld.shared.u32 	%r573, [%r101+68];
	ld.shared.u32 	%r574, [%r101+72];
	ld.shared.u32 	%r575, [%r101+76];
	ld.shared.u32 	%r576, [%r101+80];
	ld.shared.u32 	%r577, [%r101+84];
	ld.shared.u32 	%r578, [%r101+88];
	ld.shared.u32 	%r579, [%r101+92];
	ld.shared.u32 	%r580, [%r101+96];
	ld.shared.u32 	%r581, [%r101+100];
	ld.shared.u32 	%r582, [%r101+104];
	ld.shared.u32 	%r583, [%r101+108];
	ld.shared.u32 	%r584, [%r101+112];
	ld.shared.u32 	%r585, [%r101+116];
	ld.shared.u32 	%r586, [%r101+120];
	ld.shared.u32 	%r587, [%r101+124];
	ld.shared.u32 	%r588, [%r101+128];
	add.s32 	%r167, %r557, %r166;
	add.s32 	%r168, %r558, %r167;
	add.s32 	%r169, %r559, %r168;
	add.s32 	%r170, %r560, %r169;
	add.s32 	%r171, %r561, %r170;
	add.s32 	%r172, %r562, %r171;
	add.s32 	%r173, %r563, %r172;
	add.s32 	%r174, %r564, %r173;
	add.s32 	%r175, %r565, %r174;
	add.s32 	%r176, %r566, %r175;
	add.s32 	%r177, %r567, %r176;
	add.s32 	%r178, %r568, %r177;
	add.s32 	%r179, %r569, %r178;
	add.s32 	%r180, %r570, %r179;
	add.s32 	%r181, %r571, %r180;
	add.s32 	%r182, %r572, %r181;
	add.s32 	%r183, %r573, %r182;
	add.s32 	%r184, %r574, %r183;
	add.s32 	%r185, %r575, %r184;
	add.s32 	%r186, %r576, %r185;
	add.s32 	%r187, %r577, %r186;
	add.s32 	%r188, %r578, %r187;
	add.s32 	%r189, %r579, %r188;
	add.s32 	%r190, %r580, %r189;
	add.s32 	%r191, %r581, %r190;
	add.s32 	%r192, %r582, %r191;
	add.s32 	%r193, %r583, %r192;
	add.s32 	%r194, %r584, %r193;
	add.s32 	%r195, %r585, %r194;
	add.s32 	%r196, %r586, %r195;
	add.s32 	%r197, %r587, %r196;
	add.s32 	%r417, %r588, %r197;
	// begin inline asm
	mov.u32 %r412, %laneid;
	// end inline asm
	mov.b32 	%r415, 1;
	mov.b32 	%r442, -1;
	// begin inline asm
	{  .reg .u32 r0;  .reg .pred p;  shfl.sync.up.b32 r0|p, %r417, %r415, %r440, %r442;  @p add.u32 r0, r0, %r417;  mov.u32 %r413, r0;}
	// end inline asm
	mov.b32 	%r421, 2;
	// begin inline asm
	{  .reg .u32 r0;  .reg .pred p;  shfl.sync.up.b32 r0|p, %r413, %r421, %r440, %r442;  @p add.u32 r0, r0, %r413;  mov.u32 %r419, r0;}
	// end inline asm
	mov.b32 	%r427, 4;
	// begin inline asm
	{  .reg .u32 r0;  .reg .pred p;  shfl.sync.up.b32 r0|p, %r419, %r427, %r440, %r442;  @p add.u32 r0, r0, %r419;  mov.u32 %r425, r0;}
	// end inline asm
	mov.b32 	%r433, 8;
	// begin inline asm
	{  .reg .u32 r0;  .reg .pred p;  shfl.sync.up.b32 r0|p, %r425, %r433, %r440, %r442;  @p add.u32 r0, r0, %r425;  mov.u32 %r431, r0;}
	// end inline asm
	mov.b32 	%r439, 16;
	// begin inline asm
	{  .reg .u32 r0;  .reg .pred p;  shfl.sync.up.b32 r0|p, %r431, %r439, %r440, %r442;  @p add.u32 r0, r0, %r431;  mov.u32 %r437, r0;}
	// end inline asm
	setp.ne.s32 	%p41, %r412, 31;
	@%p41 bra 	$L__BB9_79;
	st.shared.u32 	[%r102], %r437;
$L__BB9_79:
	sub.s32 	%r589, %r437, %r417;
	setp.gt.u32 	%p42, %r2, 31;
	setp.eq.s32 	%p43, %r99, 7;
	setp.eq.s32 	%p44, %r99, 6;
	setp.eq.s32 	%p45, %r99, 5;
	setp.eq.s32 	%p46, %r99, 4;
	setp.eq.s32 	%p47, %r99, 3;
	setp.eq.s32 	%p48, %r99, 2;
	setp.eq.s32 	%p49, %r99, 1;
	bar.sync 	0;
	ld.shared.v4.u32 	{%r590, %r591, %r592, %r593}, [_ZZN3cub18CUB_300001_SM_10006detail10radix_sort31DeviceRadixSortSingleTileKernelINS1_5radix10policy_hubIjjyE10Policy1000ELNS0_9SortOrderE0EjjyNS1_21identity_decomposer_tEEEvPKT1_PSA_PKT2_PSE_T3_iiT4_E12temp_storage+33792];
	selp.b32 	%r594, %r590, %r860, %p49;
	add.s32 	%r595, %r591, %r590;
	selp.b32 	%r596, %r595, %r594, %p48;
	add.s32 	%r597, %r595, %r592;
	selp.b32 	%r598, %r597, %r596, %p47;
	add.s32 	%r599, %r597, %r593;
	selp.b32 	%r600, %r599, %r598, %p46;
	ld.shared.v4.u32 	{%r601, %r602, %r603, %r604}, [_ZZN3cub18CUB_300001_SM_10006detail10radix_sort31DeviceRadixSortSingleTileKernelINS1_5radix10policy_hubIjjyE10Policy1000ELNS0_9SortOrderE0EjjyNS1_21identity_decomposer_tEEEvPKT1_PSA_PKT2_PSE_T3_iiT4_E12temp_storage+33808];
	add.s32 	%r605, %r599, %r601;
	selp.b32 	%r606, %r605, %r600, %p45;
	add.s32 	%r607, %r605, %r602;
	selp.b32 	%r608, %r607, %r606, %p44;
	add.s32 	%r609, %r607, %r603;
	selp.b32 	%r860, %r609, %r608, %p43;
	add.s32 	%r202, %r609, %r604;
	setp.ne.s32 	%p50, %r412, 0;
	selp.b32 	%r610, %r589, 0, %p50;
	add.s32 	%r611, %r860, %r610;
	or.pred  	%p51, %p42, %p50;
	selp.b32 	%r861, %r611, %r589, %p42;
	@%p51 bra 	$L__BB9_81;
	shl.b32 	%r861, %r202, 16;
	st.shared.u32 	[_ZZN3cub18CUB_300001_SM_10006detail10radix_sort31DeviceRadixSortSingleTileKernelINS1_5radix10policy_hubIjjyE10Policy1000ELNS0_9SortOrderE0EjjyNS1_21identity_decomposer_tEEEvPKT1_PSA_PKT2_PSE_T3_iiT4_E12temp_storage+33832], %r861;
$L__BB9_81:
	setp.eq.s32 	%p52, %r2, 0;
	bar.sync 	0;
	ld.shared.u32 	%r612, [_ZZN3cub18CUB_300001_SM_10006detail10radix_sort31DeviceRadixSortSingleTileKernelINS1_5radix10policy_hubIjjyE10Policy1000ELNS0_9SortOrderE0EjjyNS1_21identity_decomposer_tEEEvPKT1_PSA_PKT2_PSE_T3_iiT4_E12temp_storage+33832];
	selp.b32 	%r613, 0, %r612, %p52;
	add.s32 	%r614, %r861, %r613;
	add.s32 	%r615, %r166, %r614;
	add.s32 	%r616, %r167, %r614;
	add.s32 	%r617, %r168, %r614;
	add.s32 	%r618, %r169, %r614;
	add.s32 	%r619, %r170, %r614;
	add.s32 	%r620, %r171, %r614;
	add.s32 	%r621, %r172, %r614;
	add.s32 	%r622, %r173, %r614;
	add.s32 	%r623, %r174, %r614;
	add.s32 	%r624, %r175, %r614;
	add.s32 	%r625, %r176, %r614;
	add.s32 	%r626, %r177, %r614;
	add.s32 	%r627, %r178, %r614;
	add.s32 	%r628, %r179, %r614;
	add.s32 	%r629, %r180, %r614;
	add.s32 	%r630, %r181, %r614;
	add.s32 	%r631, %r182, %r614;
	add.s32 	%r632, %r183, %r614;
	add.s32 	%r633, %r184, %r614;
	add.s32 	%r634, %r185, %r614;
	add.s32 	%r635, %r186, %r614;
	add.s32 	%r636, %r187, %r614;
	add.s32 	%r637, %r188, %r614;
	add.s32 	%r638, %r189, %r614;
	add.s32 	%r639, %r190, %r614;
	add.s32 	%r640, %r191, %r614;
	add.s32 	%r641, %r192, %r614;
	add.s32 	%r642, %r193, %r614;
	add.s32 	%r643, %r194, %r614;
	add.s32 	%r644, %r195, %r614;
	add.s32 	%r645, %r196, %r614;
	add.s32 	%r646, %r197, %r614;
	st.shared.u32 	[%r101], %r614;
	st.shared.u32 	[%r101+4], %r615;
	st.shared.u32 	[%r101+8], %r616;
	st.shared.u32 	[%r101+12], %r617;
	st.shared.u32 	[%r101+16], %r618;
	st.shared.u32 	[%r101+20], %r619;
	st.shared.u32 	[%r101+24], %r620;
	st.shared.u32 	[%r101+28], %r621;
	st.shared.u32 	[%r101+32], %r622;
	st.shared.u32 	[%r101+36], %r623;
	st.shared.u32 	[%r101+40], %r624;
	st.shared.u32 	[%r101+44], %r625;
	st.shared.u32 	[%r101+48], %r626;
	st.shared.u32 	[%r101+52], %r627;
	st.shared.u32 	[%r101+56], %r628;
	st.shared.u32 	[%r101+60], %r629;
	st.shared.u32 	[%r101+64], %r630;
	st.shared.u32 	[%r101+68], %r631;
	st.shared.u32 	[%r101+72], %r632;
	st.shared.u32 	[%r101+76], %r633;
	st.shared.u32 	[%r101+80], %r634;
	st.shared.u32 	[%r101+84], %r635;
	st.shared.u32 	[%r101+88], %r636;
	st.shared.u32 	[%r101+92], %r637;
	st.shared.u32 	[%r101+96], %r638;
	st.shared.u32 	[%r101+100], %r639;
	st.shared.u32 	[%r101+104], %r640;
	st.shared.u32 	[%r101+108], %r641;
	st.shared.u32 	[%r101+112], %r642;
	st.shared.u32 	[%r101+116], %r643;
	st.shared.u32 	[%r101+120], %r644;
	st.shared.u32 	[%r101+124], %r645;
	st.shared.u32 	[%r101+128], %r646;
	bar.sync 	0;
	cvt.u32.u16 	%r647, %rs1;
	ld.shared.u16 	%r648, [%r147];
	add.s32 	%r206, %r648, %r647;
	cvt.u32.u16 	%r649, %rs2;
	ld.shared.u16 	%r650, [%r148];
	add.s32 	%r207, %r650, %r649;
	cvt.u32.u16 	%r651, %rs3;
	ld.shared.u16 	%r652, [%r149];
	add.s32 	%r208, %r652, %r651;
	cvt.u32.u16 	%r653, %rs4;
	ld.shared.u16 	%r654, [%r150];
	add.s32 	%r209, %r654, %r653;
	cvt.u32.u16 	%r655, %rs5;
	ld.shared.u16 	%r656, [%r151];
	add.s32 	%r210, %r656, %r655;
	cvt.u32.u16 	%r657, %rs6;
	ld.shared.u16 	%r658, [%r152];
	add.s32 	%r211, %r658, %r657;
	cvt.u32.u16 	%r659, %rs7;
	ld.shared.u16 	%r660, [%r153];
	add.s32 	%r212, %r660, %r659;
	cvt.u32.u16 	%r661, %rs8;
	ld.shared.u16 	%r662, [%r154];
	add.s32 	%r213, %r662, %r661;
	cvt.u32.u16 	%r663, %rs9;
	ld.shared.u16 	%r664, [%r155];
	add.s32 	%r214, %r664, %r663;
	cvt.u32.u16 	%r665, %rs10;
	ld.shared.u16 	%r666, [%r156];
	add.s32 	%r215, %r666, %r665;
	cvt.u32.u16 	%r667, %rs11;
	ld.shared.u16 	%r668, [%r157];
	add.s32 	%r216, %r668, %r667;
	cvt.u32.u16 	%r669, %rs12;
	ld.shared.u16 	%r670, [%r158];
	add.s32 	%r217, %r670, %r669;
	cvt.u32.u16 	%r671, %rs13;
	ld.shared.u16 	%r672, [%r159];
	add.s32 	%r218, %r672, %r671;
	cvt.u32.u16 	%r673, %rs14;
	ld.shared.u16 	%r674, [%r160];
	add.s32 	%r219, %r674, %r673;
	cvt.u32.u16 	%r675, %rs15;
	ld.shared.u16 	%r676, [%r161];
	add.s32 	%r220, %r676, %r675;
	cvt.u32.u16 	%r677, %rs16;
	ld.shared.u16 	%r678, [%r162];
	add.s32 	%r221, %r678, %r677;
	cvt.u32.u16 	%r679, %rs17;
	ld.shared.u16 	%r680, [%r163];
	add.s32 	%r222, %r680, %r679;
	cvt.u32.u16 	%r681, %rs18;
	ld.shared.u16 	%r682, [%r164];
	add.s32 	%r223, %r682, %r681;
	cvt.u32.u16 	%r683, %rs19;
	ld.shared.u16 	%r684, [%r165];
	add.s32 	%r224, %r684, %r683;
	bar.sync 	0;
	setp.lt.s32 	%p53, %r821, %r304;
	@%p53 bra 	$L__BB9_121;
	cvt.u64.u32 	%rd15, %r2;
	shl.b32 	%r685, %r206, 2;
	mov.u32 	%r686, _ZZN3cub18CUB_300001_SM_10006detail10radix_sort31DeviceRadixSortSingleTileKernelINS1_5radix10policy_hubIjjyE10Policy1000ELNS0_9SortOrderE0EjjyNS1_21identity_decomposer_tEEEvPKT1_PSA_PKT2_PSE_T3_iiT4_E12temp_storage;
	add.s32 	%r687, %r686, %r685;
	st.shared.u32 	[%r687], %r840;
	shl.b32 	%r688, %r207, 2;
	add.s32 	%r689, %r686, %r688;
	st.shared.u32 	[%r689], %r839;
	shl.b32 	%r690, %r208, 2;
	add.s32 	%r691, %r686, %r690;
	st.shared.u32 	[%r691], %r838;
	shl.b32 	%r692, %r209, 2;
	add.s32 	%r693, %r686, %r692;
	st.shared.u32 	[%r693], %r837;
	shl.b32 	%r694, %r210, 2;
	add.s32 	%r695, %r686, %r694;
	st.shared.u32 	[%r695], %r836;
	shl.b32 	%r696, %r211, 2;
	add.s32 	%r697, %r686, %r696;
	st.shared.u32 	[%r697], %r835;
	shl.b32 	%r698, %r212, 2;
	add.s32 	%r699, %r686, %r698;
	st.shared.u32 	[%r699], %r834;
	shl.b32 	%r700, %r213, 2;
	add.s32 	%r701, %r686, %r700;
	st.shared.u32 	[%r701], %r833;
	shl.b32 	%r702, %r214, 2;
	add.s32 	%r703, %r686, %r702;
	st.shared.u32 	[%r703], %r832;
	shl.b32 	%r704, %r215, 2;
	add.s32 	%r705, %r686, %r704;
	st.shared.u32 	[%r705], %r831;
	shl.b32 	%r706, %r216, 2;
	add.s32 	%r707, %r686, %r706;
	st.shared.u32 	[%r707], %r830;
	shl.b32 	%r708, %r217, 2;
	add.s32 	%r709, %r686, %r708;
	st.shared.u32 	[%r709], %r829;
	shl.b32 	%r710, %r218, 2;
	add.s32 	%r711, %r686, %r710;
	st.shared.u32 	[%r711], %r828;
	shl.b32 	%r712, %r219, 2;
	add.s32 	%r713, %r686, %r712;
	st.shared.u32 	[%r713], %r827;
	shl.b32 	%r714, %r220, 2;
	add.s32 	%r715, %r686, %r714;
	st.shared.u32 	[%r715], %r826;
	shl.b32 	%r716, %r221, 2;
	add.s32 	%r717, %r686, %r716;
	st.shared.u32 	[%r717], %r825;
	shl.b32 	%r718, %r222, 2;
	add.s32 	%r719, %r686, %r718;
	st.shared.u32 	[%r719], %r824;
	shl.b32 	%r720, %r223, 2;
	add.s32 	%r721, %r686, %r720;
	st.shared.u32 	[%r721], %r823;
	shl.b32 	%r722, %r224, 2;
	add.s32 	%r723, %r686, %r722;
	st.shared.u32 	[%r723], %r822;
	bar.sync 	0;
	mad.lo.s32 	%r225, %r2, -72, %r103;
	ld.shared.u32 	%r226, [%r225];
	ld.shared.u32 	%r227, [%r225+1024];
	ld.shared.u32 	%r228, [%r225+2048];
	ld.shared.u32 	%r229, [%r225+3072];
	ld.shared.u32 	%r230, [%r225+4096];
	ld.shared.u32 	%r231, [%r225+5120];
	ld.shared.u32 	%r232, [%r225+6144];
	ld.shared.u32 	%r233, [%r225+7168];
	ld.shared.u32 	%r234, [%r225+8192];
	ld.shared.u32 	%r235, [%r225+9216];
	ld.shared.u32 	%r236, [%r225+10240];
	ld.shared.u32 	%r237, [%r225+11264];
	ld.shared.u32 	%r238, [%r225+12288];
	ld.shared.u32 	%r239, [%r225+13312];
	ld.shared.u32 	%r240, [%r225+14336];
	ld.shared.u32 	%r241, [%r225+15360];
	ld.shared.u32 	%r242, [%r225+16384];
	ld.shared.u32 	%r243, [%r225+17408];
	ld.shared.u32 	%r244, [%r225+18432];
	bar.sync 	0;
	st.shared.u32 	[%r687], %r859;
	st.shared.u32 	[%r689], %r858;
	st.shared.u32 	[%r691], %r857;
	st.shared.u32 	[%r693], %r856;
	st.shared.u32 	[%r695], %r855;
	st.shared.u32 	[%r697], %r854;
	st.shared.u32 	[%r699], %r853;
	st.shared.u32 	[%r701], %r852;
	st.shared.u32 	[%r703], %r851;
	st.shared.u32 	[%r705], %r850;
	st.shared.u32 	[%r707], %r849;
	st.shared.u32 	[%r709], %r848;
	st.shared.u32 	[%r711], %r847;
	st.shared.u32 	[%r713], %r846;
	st.shared.u32 	[%r715], %r845;
	st.shared.u32 	[%r717], %r844;
	st.shared.u32 	[%r719], %r843;
	st.shared.u32 	[%r721], %r842;
	st.shared.u32 	[%r723], %r841;
	bar.sync 	0;
	ld.shared.u32 	%r245, [%r225+1024];
	ld.shared.u32 	%r246, [%r225+2048];
	ld.shared.u32 	%r247, [%r225+3072];
	ld.shared.u32 	%r248, [%r225+4096];
	ld.shared.u32 	%r249, [%r225+5120];
	ld.shared.u32 	%r250, [%r225+6144];
	ld.shared.u32 	%r251, [%r225+7168];
	ld.shared.u32 	%r252, [%r225+8192];
	ld.shared.u32 	%r253, [%r225+9216];
	ld.shared.u32 	%r254, [%r225+10240];
	ld.shared.u32 	%r255, [%r225+11264];
	ld.shared.u32 	%r256, [%r225+12288];
	ld.shared.u32 	%r257, [%r225+13312];
	ld.shared.u32 	%r258, [%r225+14336];
	ld.shared.u32 	%r259, [%r225+15360];
	ld.shared.u32 	%r260, [%r225+16384];
	ld.shared.u32 	%r261, [%r225+17408];
	ld.shared.u32 	%r262, [%r225+18432];
	setp.gt.u64 	%p54, %rd2, %rd15;
	cvta.to.global.u64 	%rd16, %rd6;
	mul.wide.u32 	%rd17, %r2, 4;
	add.s64 	%rd4, %rd16, %rd17;
	cvta.to.global.u64 	%rd18, %rd8;
	add.s64 	%rd5, %rd18, %rd17;
	@%p54 bra 	$L__BB9_83;
	bra.uni 	$L__BB9_84;
$L__BB9_83:
	ld.shared.u32 	%r724, [%r225];
	st.global.u32 	[%rd4], %r226;
	st.global.u32 	[%rd5], %r724;
$L__BB9_84:
	add.s32 	%r725, %r2, 256;
	cvt.u64.u32 	%rd19, %r725;
	setp.le.u64 	%p55, %rd2, %rd19;
	@%p55 bra 	$L__BB9_86;
	st.global.u32 	[%rd4+1024], %r227;
	st.global.u32 	[%rd5+1024], %r245;
$L__BB9_86:
	add.s32 	%r726, %r2, 512;
	cvt.u64.u32 	%rd20, %r726;
	setp.le.u64 	%p56, %rd2, %rd20;
	@%p56 bra 	$L__BB9_88;
	st.global.u32 	[%rd4+2048], %r228;
	st.global.u32 	[%rd5+2048], %r246;
$L__BB9_88:
	add.s32 	%r727, %r2, 768;
	cvt.u64.u32 	%rd21, %r727;
	setp.le.u64 	%p57, %rd2, %rd21;
	@%p57 bra 	$L__BB9_90;
	st.global.u32 	[%rd4+3072], %r229;
	st.global.u32 	[%rd5+3072], %r247;
$L__BB9_90:
	or.b32  	%r728, %r2, 1024;
	cvt.u64.u32 	%rd22, %r728;
	setp.le.u64 	%p58, %rd2, %rd22;
	@%p58 bra 	$L__BB9_92;
	st.global.u32 	[%rd4+4096], %r230;
	st.global.u32 	[%rd5+4096], %r248;
$L__BB9_92:
	add.s32 	%r729, %r2, 1280;
	cvt.u64.u32 	%rd23, %r729;
	setp.le.u64 	%p59, %rd2, %rd23;
	@%p59 bra 	$L__BB9_94;
	st.global.u32 	[%rd4+5120], %r231;
	st.global.u32 	[%rd5+5120], %r249;
$L__BB9_94:
	add.s32 	%r730, %r2, 1536;
	cvt.u64.u32 	%rd24, %r730;
	setp.le.u64 	%p60, %rd2, %rd24;
	@%p60 bra 	$L__BB9_96;
	st.global.u32 	[%rd4+6144], %r232;
	st.global.u32 	[%rd5+6144], %r250;
$L__BB9_96:
	add.s32 	%r731, %r2, 1792;
	cvt.u64.u32 	%rd25, %r731;
	setp.le.u64 	%p61, %rd2, %rd25;
	@%p61 bra 	$L__BB9_98;
	st.global.u32 	[%rd4+7168], %r233;
	st.global.u32 	[%rd5+7168], %r251;
$L__BB9_98:
	or.b32  	%r732, %r2, 2048;
	cvt.u64.u32 	%rd26, %r732;
	setp.le.u64 	%p62, %rd2, %rd26;
	@%p62 bra 	$L__BB9_100;
	st.global.u32 	[%rd4+8192], %r234;
	st.global.u32 	[%rd5+8192], %r252;
$L__BB9_100:
	add.s32 	%r733, %r2, 2304;
	cvt.u64.u32 	%rd27, %r733;
	setp.le.u64 	%p63, %rd2, %rd27;
	@%p63 bra 	$L__BB9_102;
	st.global.u32 	[%rd4+9216], %r235;
	st.global.u32 	[%rd5+9216], %r253;
$L__BB9_102:
	add.s32 	%r734, %r2, 2560;
	cvt.u64.u32 	%rd28, %r734;
	setp.le.u64 	%p64, %rd2, %rd28;
	@%p64 bra 	$L__BB9_104;
	st.global.u32 	[%rd4+10240], %r236;
	st.global.u32 	[%rd5+10240], %r254;
$L__BB9_104:
	add.s32 	%r735, %r2, 2816;
	cvt.u64.u32 	%rd29, %r735;
	setp.le.u64 	%p65, %rd2, %rd29;
	@%p65 bra 	$L__BB9_106;
	st.global.u32 	[%rd4+11264], %r237;
	st.global.u32 	[%rd5+11264], %r255;
$L__BB9_106:
	or.b32  	%r736, %r2, 3072;
	cvt.u64.u32 	%rd30, %r736;
	setp.le.u64 	%p66, %rd2, %rd30;
	@%p66 bra 	$L__BB9_108;
	st.global.u32 	[%rd4+12288], %r238;
	st.global.u32 	[%rd5+12288], %r256;
$L__BB9_108:
	add.s32 	%r737, %r2, 3328;
	cvt.u64.u32 	%rd31, %r737;
	setp.le.u64 	%p67, %rd2, %rd31;
	@%p67 bra 	$L__BB9_110;
	st.global.u32 	[%rd4+13312], %r239;
	st.global.u32 	[%rd5+13312], %r257;
$L__BB9_110:
	add.s32 	%r738, %r2, 3584;
	cvt.u64.u32 	%rd32, %r738;
	setp.le.u64 	%p68, %rd2, %rd32;
	@%p68 bra 	$L__BB9_112;
	st.global.u32 	[%rd4+14336], %r240;
	st.global.u32 	[%rd5+14336], %r258;
$L__BB9_112:
	add.s32 	%r739, %r2, 3840;
	cvt.u64.u32 	%rd33, %r739;
	setp.le.u64 	%p69, %rd2, %rd33;
	@%p69 bra 	$L__BB9_114;
	st.global.u32 	[%rd4+15360], %r241;
	st.global.u32 	[%rd5+15360], %r259;
$L__BB9_114:
	or.b32  	%r740, %r2, 4096;
	cvt.u64.u32 	%rd34, %r740;
	setp.le.u64 	%p70, %rd2, %rd34;
	@%p70 bra 	$L__BB9_116;
	st.global.u32 	[%rd4+16384], %r242;
	st.global.u32 	[%rd5+16384], %r260;
$L__BB9_116:
	add.s32 	%r741, %r2, 4352;
	cvt.u64.u32 	%rd35, %r741;
	setp.le.u64 	%p71, %rd2, %rd35;
	@%p71 bra 	$L__BB9_118;
	st.global.u32 	[%rd4+17408], %r243;
	st.global.u32 	[%rd5+17408], %r261;
$L__BB9_118:
	add.s32 	%r742, %r2, 4608;
	cvt.u64.u32 	%rd36, %r742;
	setp.le.u64 	%p72, %rd2, %rd36;
	@%p72 bra 	$L__BB9_120;
	st.global.u32 	[%rd4+18432], %r244;
	st.global.u32 	[%rd5+18432], %r262;
$L__BB9_120:
	ret;
$L__BB9_121:
	shl.b32 	%r743, %r206, 2;
	mov.u32 	%r744, _ZZN3cub18CUB_300001_SM_10006detail10radix_sort31DeviceRadixSortSingleTileKernelINS1_5radix10policy_hubIjjyE10Policy1000ELNS0_9SortOrderE0EjjyNS1_21identity_decomposer_tEEEvPKT1_PSA_PKT2_PSE_T3_iiT4_E12temp_storage;
	add.s32 	%r745, %r744, %r743;
	st.shared.u32 	[%r745], %r840;
	shl.b32 	%r746, %r207, 2;
	add.s32 	%r747, %r744, %r746;
	st.shared.u32 	[%r747], %r839;
	shl.b32 	%r748, %r208, 2;
	add.s32 	%r749, %r744, %r748;
	st.shared.u32 	[%r749], %r838;
	shl.b32 	%r750, %r209, 2;
	add.s32 	%r751, %r744, %r750;
	st.shared.u32 	[%r751], %r837;
	shl.b32 	%r752, %r210, 2;
	add.s32 	%r753, %r744, %r752;
	st.shared.u32 	[%r753], %r836;
	shl.b32 	%r754, %r211, 2;
	add.s32 	%r755, %r744, %r754;
	st.shared.u32 	[%r755], %r835;
	shl.b32 	%r756, %r212, 2;
	add.s32 	%r757, %r744, %r756;
	st.shared.u32 	[%r757], %r834;
	shl.b32 	%r758, %r213, 2;
	add.s32 	%r759, %r744, %r758;
	st.shared.u32 	[%r759], %r833;
	shl.b32 	%r760, %r214, 2;
	add.s32 	%r761, %r744, %r760;
	st.shared.u32 	[%r761], %r832;
	shl.b32 	%r762, %r215, 2;
	add.s32 	%r763, %r744, %r762;
	st.shared.u32 	[%r763], %r831;
	shl.b32 	%r764, %r216, 2;
	add.s32 	%r765, %r744, %r764;
	st.shared.u32 	[%r765], %r830;
	shl.b32 	%r766, %r217, 2;
	add.s32 	%r767, %r744, %r766;
	st.shared.u32 	[%r767], %r829;
	shl.b32 	%r768, %r218, 2;
	add.s32 	%r769, %r744, %r768;
	st.shared.u32 	[%r769], %r828;
	shl.b32 	%r770, %r219, 2;
	add.s32 	%r771, %r744, %r770;
	st.shared.u32 	[%r771], %r827;
	shl.b32 	%r772, %r220, 2;
	add.s32 	%r773, %r744, %r772;
	st.shared.u32 	[%r773], %r826;
	shl.b32 	%r774, %r221, 2;
	add.s32 	%r775, %r744, %r774;
	st.shared.u32 	[%r775], %r825;
	shl.b32 	%r776, %r222, 2;
	add.s32 	%r777, %r744, %r776;
	st.shared.u32 	[%r777], %r824;
	shl.b32 	%r778, %r223, 2;
	add.s32 	%r779, %r744, %r778;
	st.shared.u32 	[%r779], %r823;
	shl.b32 	%r780, %r224, 2;
	add.s32 	%r781, %r744, %r780;
	st.shared.u32 	[%r781], %r822;
	bar.sync 	0;
	ld.shared.u32 	%r840, [%r103];
	ld.shared.u32 	%r839, [%r103+4];
	ld.shared.u32 	%r838, [%r103+8];
	ld.shared.u32 	%r837, [%r103+12];
	ld.shared.u32 	%r836, [%r103+16];
	ld.shared.u32 	%r835, [%r103+20];
	ld.shared.u32 	%r834, [%r103+24];
	ld.shared.u32 	%r833, [%r103+28];
	ld.shared.u32 	%r832, [%r103+32];
	ld.shared.u32 	%r831, [%r103+36];
	ld.shared.u32 	%r830, [%r103+40];
	ld.shared.u32 	%r829, [%r103+44];
	ld.shared.u32 	%r828, [%r103+48];
	ld.shared.u32 	%r827, [%r103+52];
	ld.shared.u32 	%r826, [%r103+56];
	ld.shared.u32 	%r825, [%r103+60];
	ld.shared.u32 	%r824, [%r103+64];
	ld.shared.u32 	%r823, [%r103+68];
	ld.shared.u32 	%r822, [%r103+72];
	bar.sync 	0;
	st.shared.u32 	[%r745], %r859;
	st.shared.u32 	[%r747], %r858;
	st.shared.u32 	[%r749], %r857;
	st.shared.u32 	[%r751], %r856;
	st.shared.u32 	[%r753], %r855;
	st.shared.u32 	[%r755], %r854;
	st.shared.u32 	[%r757], %r853;
	st.shared.u32 	[%r759], %r852;
	st.shared.u32 	[%r761], %r851;
	st.shared.u32 	[%r763], %r850;
	st.shared.u32 	[%r765], %r849;
	st.shared.u32 	[%r767], %r848;
	st.shared.u32 	[%r769], %r847;
	st.shared.u32 	[%r771], %r846;
	st.shared.u32 	[%r773], %r845;
	st.shared.u32 	[%r775], %r844;
	st.shared.u32 	[%r777], %r843;
	st.shared.u32 	[%r779], %r842;
	st.shared.u32 	[%r781], %r841;
	bar.sync 	0;
	ld.shared.u32 	%r859, [%r103];
	ld.shared.u32 	%r858, [%r103+4];
	ld.shared.u32 	%r857, [%r103+8];
	ld.shared.u32 	%r856, [%r103+12];
	ld.shared.u32 	%r855, [%r103+16];
	ld.shared.u32 	%r854, [%r103+20];
	ld.shared.u32 	%r853, [%r103+24];
	ld.shared.u32 	%r852, [%r103+28];
	ld.shared.u32 	%r851, [%r103+32];
	ld.shared.u32 	%r850, [%r103+36];
	ld.shared.u32 	%r849, [%r103+40];
	ld.shared.u32 	%r848, [%r103+44];
	ld.shared.u32 	%r847, [%r103+48];
	ld.shared.u32 	%r846, [%r103+52];
	ld.shared.u32 	%r845, [%r103+56];
	ld.shared.u32 	%r844, [%r103+60];
	ld.shared.u32 	%r843, [%r103+64];
	ld.shared.u32 	%r842, [%r103+68];
	ld.shared.u32 	%r841, [%r103+72];
	bar.sync 	0;
	add.s32 	%r821, %r821, 6;
	add.s32 	%r820, %r820, -6;
	bra.uni 	$L__BB9_77;

}
	// .globl	_ZN3cub18CUB_300001_SM_10006detail10radix_sort30DeviceRadixSortHistogramKernelINS1_5radix10policy_hubIjjyE10Policy1000ELNS0_9SortOrderE0EjyNS1_21identity_decomposer_tEEEvPT2_PKT1_SA_iiT3_
.visible .entry _ZN3cub18CUB_300001_SM_10006detail10radix_sort30DeviceRadixSortHistogramKernelINS1_5radix10policy_hubIjjyE10Policy1000ELNS0_9SortOrderE0EjyNS1_21identity_decomposer_tEEEvPT2_PKT1_SA_iiT3_(
	.param .u64 .ptr .align 1 _ZN3cub18CUB_300001_SM_10006detail10radix_sort30DeviceRadixSortHistogramKernelINS1_5radix10policy_hubIjjyE10Policy1000ELNS0_9SortOrderE0EjyNS1_21identity_decomposer_tEEEvPT2_PKT1_SA_iiT3__param_0,
	.param .u64 .ptr .align 1 _ZN3cub18CUB_300001_SM_10006detail10radix_sort30DeviceRadixSortHistogramKernelINS1_5radix10policy_hubIjjyE10Policy1000ELNS0_9SortOrderE0EjyNS1_21identity_decomposer_tEEEvPT2_PKT1_SA_iiT3__param_1,
	.param .u64 _ZN3cub18CUB_300001_SM_10006detail10radix_sort30DeviceRadixSortHistogramKernelINS1_5radix10policy_hubIjjyE10Policy1000ELNS0_9SortOrderE0EjyNS1_21identity_decomposer_tEEEvPT2_PKT1_SA_iiT3__param_2,
	.param .u32 _ZN3cub18CUB_300001_SM_10006detail10radix_sort30DeviceRadixSortHistogramKernelINS1_5radix10policy_hubIjjyE10Policy1000ELNS0_9SortOrderE0EjyNS1_21identity_decomposer_tEEEvPT2_PKT1_SA_iiT3__param_3,
	.param .u32 _ZN3cub18CUB_300001_SM_10006detail10radix_sort30DeviceRadixSortHistogramKernelINS1_5radix10policy_hubIjjyE10Policy1000ELNS0_9SortOrderE0EjyNS1_21identity_decomposer_tEEEvPT2_PKT1_SA_iiT3__param_4,
	.param .align 1 .b8 _ZN3cub18CUB_300001_SM_10006detail10radix_sort30DeviceRadixSortHistogramKernelINS1_5radix10policy_hubIjjyE10Policy1000ELNS0_9SortOrderE0EjyNS1_21identity_decomposer_tEEEvPT2_PKT1_SA_iiT3__param_5[1]
)
.maxntid 128
{
	.reg .pred 	%p<91>;
	.reg .b32 	%r<470>;
	.reg .b64 	%rd<137>;
	// demoted variable
	.shared .align 4 .b8 _ZZN3cub18CUB_300001_SM_10006detail10radix_sort30DeviceRadixSortHistogramKernelINS1_5radix10policy_hubIjjyE10Policy1000ELNS0_9SortOrderE0EjyNS1_21identity_decomposer_tEEEvPT2_PKT1_SA_iiT3_E12temp_storage[4096];
	ld.param.u64 	%rd18, [_ZN3cub18CUB_300001_SM_10006detail10radix_sort30DeviceRadixSortHistogramKernelINS1_5radix10policy_hubIjjyE10Policy1000ELNS0_9SortOrderE0EjyNS1_21identity_decomposer_tEEEvPT2_PKT1_SA_iiT3__param_0];
	ld.param.u64 	%rd19, [_ZN3cub18CUB_300001_SM_10006detail10radix_sort30DeviceRadixSortHistogramKernelINS1_5radix10policy_hubIjjyE10Policy1000ELNS0_9SortOrderE0EjyNS1_21identity_decomposer_tEEEvPT2_PKT1_SA_iiT3__param_1];
	ld.param.u64 	%rd17, [_ZN3cub18CUB_300001_SM_10006detail10radix_sort30DeviceRadixSortHistogramKernelINS1_5radix10policy_hubIjjyE10Policy1000ELNS0_9SortOrderE0EjyNS1_21identity_decomposer_tEEEvPT2_PKT1_SA_iiT3__param_2];
	ld.param.u32 	%r158, [_ZN3cub18CUB_300001_SM_10006detail10radix_sort30DeviceRadixSortHistogramKernelINS1_5radix10policy_hubIjjyE10Policy1000ELNS0_9SortOrderE0EjyNS1_21identity_decomposer_tEEEvPT2_PKT1_SA_iiT3__param_3];
	ld.param.u32 	%r159, [_ZN3cub18CUB_300001_SM_10006detail10radix_sort30DeviceRadixSortHistogramKernelINS1_5radix10policy_hubIjjyE10Policy1000ELNS0_9SortOrderE0EjyNS1_21identity_decomposer_tEEEvPT2_PKT1_SA_iiT3__param_4];
	cvta.to.global.u64 	%rd1, %rd19;
	cvta.to.global.u64 	%rd2, %rd18;
	setp.eq.s64 	%p2, %rd17, 0;
	@%p2 bra 	$L__BB10_153;
	sub.s32 	%r160, %r159, %r158;
	add.s32 	%r161, %r160, 7;
	shr.s32 	%r162, %r161, 31;
	shr.u32 	%r163, %r162, 29;
	add.s32 	%r164, %r161, %r163;
	shr.s32 	%r165, %r164, 3;
	mov.u32 	%r166, %tid.x;
	setp.gt.u32 	%p3, %r166, 255;
	setp.lt.s32 	%p4, %r161, 8;
	mov.u32 	%r167, %ctaid.x;
	shl.b32 	%r168, %r167, 11;
	cvt.u64.u32 	%rd3, %r168;
	mov.u32 	%r169, %nctaid.x;
	shl.b32 	%r170, %r169, 11;
	cvt.u64.u32 	%rd4, %r170;
	add.s32 	%r1, %r165, -1;
	and.b32  	%r2, %r165, 15;
	and.b32  	%r3, %r165, 7;
	add.s32 	%r4, %r3, -1;
	and.b32  	%r5, %r165, 3;
	or.pred  	%p1, %p3, %p4;
	shl.b32 	%r171, %r166, 2;
	mov.u32 	%r172, _ZZN3cub18CUB_300001_SM_10006detail10radix_sort30DeviceRadixSortHistogramKernelINS1_5radix10policy_hubIjjyE10Policy1000ELNS0_9SortOrderE0EjyNS1_21identity_decomposer_tEEEvPT2_PKT1_SA_iiT3_E12temp_storage;
	add.s32 	%r6, %r172, %r171;
	and.b32  	%r7, %r165, 268435440;
	cvt.u64.u32 	%rd5, %r166;
	add.s32 	%r8, %r166, 128;
	add.s32 	%r9, %r166, 256;
	add.s32 	%r10, %r166, 384;
	add.s32 	%r11, %r166, 512;
	add.s32 	%r12, %r166, 640;
	add.s32 	%r13, %r166, 768;
	add.s32 	%r14, %r166, 1280;
	add.s32 	%r15, %r166, 1920;
	and.b32  	%r16, %r165, 268435448;
	and.b32  	%r17, %r165, 1;
	neg.s32 	%r18, %r7;
	add.s32 	%r19, %r6, 8192;
	add.s64 	%rd21, %rd17, -1;
	shr.u64 	%rd22, %rd21, 30;
	add.s64 	%rd23, %rd22, 1;
	min.u64 	%rd6, %rd23, %rd17;
	mov.b64 	%rd135, 0;
$L__BB10_2:
	@%p1 bra 	$L__BB10_30;
	setp.lt.u32 	%p5, %r1, 15;
	mov.b32 	%r423, 0;
	@%p5 bra 	$L__BB10_6;
	mov.u32 	%r420, %r19;
	mov.u32 	%r421, %r18;
$L__BB10_5:
	.pragma "nounroll";
	mov.b32 	%r174, 0;
	st.shared.u32 	[%r420+-8192], %r174;
	st.shared.u32 	[%r420+-7168], %r174;
	st.shared.u32 	[%r420+-6144], %r174;
	st.shared.u32 	[%r420+-5120], %r174;
	st.shared.u32 	[%r420+-4096], %r174;
	st.shared.u32 	[%r420+-3072], %r174;
	st.shared.u32 	[%r420+-2048], %r174;
	st.shared.u32 	[%r420+-1024], %r174;
	st.shared.u32 	[%r420], %r174;
	st.shared.u32 	[%r420+1024], %r174;
	st.shared.u32 	[%r420+2048], %r174;
	st.shared.u32 	[%r420+3072], %r174;
	st.shared.u32 	[%r420+4096], %r174;
	st.shared.u32 	[%r420+5120], %r174;
	st.shared.u32 	[%r420+6144], %r174;
	st.shared.u32 	[%r420+7168], %r174;
	add.s32 	%r421, %r421, 16;
	add.s32 	%r420, %r420, 16384;
	setp.ne.s32 	%p6, %r421, 0;
	mov.u32 	%r423, %r7;
	@%p6 bra 	$L__BB10_5;
$L__BB10_6:
	add.s32 	%r25, %r2, -1;
	setp.eq.s32 	%p7, %r2, 0;
	@%p7 bra 	$L__BB10_16;
	setp.lt.u32 	%p8, %r25, 7;
	@%p8 bra 	$L__BB10_9;
	shl.b32 	%r175, %r423, 10;
	add.s32 	%r176, %r6, %r175;
	mov.b32 	%r177, 0;
	st.shared.u32 	[%r176], %r177;
	st.shared.u32 	[%r176+1024], %r177;
	st.shared.u32 	[%r176+2048], %r177;
	st.shared.u32 	[%r176+3072], %r177;
	st.shared.u32 	[%r176+4096], %r177;
	st.shared.u32 	[%r176+5120], %r177;
	st.shared.u32 	[%r176+6144], %r177;
	st.shared.u32 	[%r176+7168], %r177;
	add.s32 	%r423, %r423, 8;
$L__BB10_9:
	setp.eq.s32 	%p9, %r3, 0;
	@%p9 bra 	$L__BB10_16;
	setp.lt.u32 	%p10, %r4, 3;
	@%p10 bra 	$L__BB10_12;
	shl.b32 	%r178, %r423, 10;
	add.s32 	%r179, %r6, %r178;
	mov.b32 	%r180, 0;
	st.shared.u32 	[%r179], %r180;
	st.shared.u32 	[%r179+1024], %r180;
	st.shared.u32 	[%r179+2048], %r180;
	st.shared.u32 	[%r179+3072], %r180;
	add.s32 	%r423, %r423, 4;
$L__BB10_12:
	setp.eq.s32 	%p11, %r5, 0;
	@%p11 bra 	$L__BB10_16;
	setp.eq.s32 	%p12, %r5, 1;
	shl.b32 	%r181, %r423, 10;
	add.s32 	%r30, %r6, %r181;
	mov.b32 	%r182, 0;
	st.shared.u32 	[%r30], %r182;
	@%p12 bra 	$L__BB10_16;
	setp.eq.s32 	%p13, %r5, 2;
	mov.b32 	%r183, 0;
	st.shared.u32 	[%r30+1024], %r183;
	@%p13 bra 	$L__BB10_16;
	mov.b32 	%r184, 0;
	st.shared.u32 	[%r30+2048], %r184;
$L__BB10_16:
	cvt.u32.u64 	%r185, %rd5;
	setp.gt.u32 	%p14, %r185, 127;
	@%p14 bra 	$L__BB10_30;
	setp.lt.u32 	%p15, %r1, 15;
	mov.b32 	%r427, 0;
	@%p15 bra 	$L__BB10_20;
	mov.b32 	%r425, 0;
$L__BB10_19:
	.pragma "nounroll";
	shl.b32 	%r188, %r425, 10;
	add.s32 	%r189, %r6, %r188;
	mov.b32 	%r190, 0;
	st.shared.u32 	[%r189+512], %r190;
	st.shared.u32 	[%r189+1536], %r190;
	st.shared.u32 	[%r189+2560], %r190;
	st.shared.u32 	[%r189+3584], %r190;
	st.shared.u32 	[%r189+4608], %r190;
	st.shared.u32 	[%r189+5632], %r190;
	st.shared.u32 	[%r189+6656], %r190;
	st.shared.u32 	[%r189+7680], %r190;
	st.shared.u32 	[%r189+8704], %r190;
	st.shared.u32 	[%r189+9728], %r190;
	st.shared.u32 	[%r189+10752], %r190;
	st.shared.u32 	[%r189+11776], %r190;
	st.shared.u32 	[%r189+12800], %r190;
	st.shared.u32 	[%r189+13824], %r190;
	st.shared.u32 	[%r189+14848], %r190;
	st.shared.u32 	[%r189+15872], %r190;
	add.s32 	%r425, %r425, 16;
	setp.ne.s32 	%p16, %r425, %r7;
	mov.u32 	%r427, %r7;
	@%p16 bra 	$L__BB10_19;
$L__BB10_20:
	setp.eq.s32 	%p17, %r2, 0;
	@%p17 bra 	$L__BB10_30;
	setp.lt.u32 	%p18, %r25, 7;
	@%p18 bra 	$L__BB10_23;
	shl.b32 	%r191, %r427, 10;
	add.s32 	%r192, %r6, %r191;
	mov.b32 	%r193, 0;
	st.shared.u32 	[%r192+512], %r193;
	st.shared.u32 	[%r192+1536], %r193;
	st.shared.u32 	[%r192+2560], %r193;
	st.shared.u32 	[%r192+3584], %r193;
	st.shared.u32 	[%r192+4608], %r193;
	st.shared.u32 	[%r192+5632], %r193;
	st.shared.u32 	[%r192+6656], %r193;
	st.shared.u32 	[%r192+7680], %r193;
	add.s32 	%r427, %r427, 8;
$L__BB10_23:
	setp.eq.s32 	%p19, %r3, 0;
	@%p19 bra 	$L__BB10_30;
	setp.lt.u32 	%p20, %r4, 3;
	@%p20 bra 	$L__BB10_26;
	shl.b32 	%r194, %r427, 10;
	add.s32 	%r195, %r6, %r194;
	mov.b32 	%r196, 0;
	st.shared.u32 	[%r195+512], %r196;
	st.shared.u32 	[%r195+1536], %r196;
	st.shared.u32 	[%r195+2560], %r196;
	st.shared.u32 	[%r195+3584], %r196;
	add.s32 	%r427, %r427, 4;
$L__BB10_26:
	setp.eq.s32 	%p21, %r5, 0;
	@%p21 bra 	$L__BB10_30;
	setp.eq.s32 	%p22, %r5, 1;
	shl.b32 	%r197, %r427, 10;
	add.s32 	%r38, %r6, %r197;
	mov.b32 	%r198, 0;
	st.shared.u32 	[%r38+512], %r198;
	@%p22 bra 	$L__BB10_30;
	setp.eq.s32 	%p23, %r5, 2;
	mov.b32 	%r199, 0;
	st.shared.u32 	[%r38+1536], %r199;
	@%p23 bra 	$L__BB10_30;
	mov.b32 	%r200, 0;
	st.shared.u32 	[%r38+2560], %r200;
$L__BB10_30:
	bar.sync 	0;
	bar.sync 	0;
	shl.b64 	%rd8, %rd135, 30;
	sub.s64 	%rd24, %rd17, %rd8;
	min.u64 	%rd9, %rd24, 1073741824;
	setp.le.u64 	%p24, %rd9, %rd3;
	@%p24 bra 	$L__BB10_70;
	mov.u64 	%rd136, %rd3;
$L__BB10_32:
	add.s64 	%rd11, %rd136, %rd8;
	sub.s64 	%rd12, %rd17, %rd11;
	setp.lt.u64 	%p25, %rd12, 2048;
	@%p25 bra 	$L__BB10_34;
	add.s64 	%rd27, %rd11, %rd5;
	shl.b64 	%rd28, %rd27, 2;
	add.s64 	%rd29, %rd1, %rd28;
	ld.global.u32 	%r459, [%rd29];
	ld.global.u32 	%r458, [%rd29+512];
	ld.global.u32 	%r457, [%rd29+1024];
	ld.global.u32 	%r456, [%rd29+1536];
	ld.global.u32 	%r455, [%rd29+2048];
	ld.global.u32 	%r454, [%rd29+2560];
	ld.global.u32 	%r453, [%rd29+3072];
	ld.global.u32 	%r452, [%rd29+3584];
	ld.global.u32 	%r451, [%rd29+4096];
	ld.global.u32 	%r450, [%rd29+4608];
	ld.global.u32 	%r449, [%rd29+5120];
	ld.global.u32 	%r448, [%rd29+5632];
	ld.global.u32 	%r447, [%rd29+6144];
	ld.global.u32 	%r446, [%rd29+6656];
	ld.global.u32 	%r445, [%rd29+7168];
	ld.global.u32 	%r444, [%rd29+7680];
	bra.uni 	$L__BB10_66;
$L__BB10_34:
	cvt.u32.u64 	%r202, %rd5;
	cvt.u32.u64 	%r55, %rd12;
	setp.ge.s32 	%p26, %r202, %r55;
	add.s64 	%rd25, %rd11, %rd5;
	shl.b64 	%rd26, %rd25, 2;
	add.s64 	%rd13, %rd1, %rd26;
	mov.b32 	%r459, -1;
	@%p26 bra 	$L__BB10_36;
	ld.global.u32 	%r459, [%rd13];
$L__BB10_36:
	setp.ge.s32 	%p27, %r8, %r55;
	mov.b32 	%r458, -1;
	@%p27 bra 	$L__BB10_38;
	ld.global.u32 	%r458, [%rd13+512];
$L__BB10_38:
	setp.ge.s32 	%p28, %r9, %r55;
	mov.b32 	%r457, -1;
	@%p28 bra 	$L__BB10_40;
	ld.global.u32 	%r457, [%rd13+1024];
$L__BB10_40:
	setp.ge.s32 	%p29, %r10, %r55;
	mov.b32 	%r456, -1;
	@%p29 bra 	$L__BB10_42;
	ld.global.u32 	%r456, [%rd13+1536];
$L__BB10_42:
	setp.ge.s32 	%p30, %r11, %r55;
	mov.b32 	%r455, -1;
	@%p30 bra 	$L__BB10_44;
	ld.global.u32 	%r455, [%rd13+2048];
$L__BB10_44:
	setp.ge.s32 	%p31, %r12, %r55;
	mov.b32 	%r454, -1;
	@%p31 bra 	$L__BB10_46;
	ld.global.u32 	%r454, [%rd13+2560];
$L__BB10_46:
	setp.ge.s32 	%p32, %r13, %r55;
	mov.b32 	%r453, -1;
	@%p32 bra 	$L__BB10_48;
	ld.global.u32 	%r453, [%rd13+3072];
$L__BB10_48:
	mov.u32 	%r210, %tid.x;
	add.s32 	%r211, %r210, 896;
	setp.ge.s32 	%p33, %r211, %r55;
	mov.b32 	%r452, -1;
	@%p33 bra 	$L__BB10_50;
	ld.global.u32 	%r452, [%rd13+3584];
$L__BB10_50:
	or.b32  	%r214, %r210, 1024;
	setp.ge.s32 	%p34, %r214, %r55;
	mov.b32 	%r451, -1;
	@%p34 bra 	$L__BB10_52;
	ld.global.u32 	%r451, [%rd13+4096];
$L__BB10_52:
	add.s32 	%r217, %r210, 1152;
	setp.ge.s32 	%p35, %r217, %r55;
	mov.b32 	%r450, -1;
	@%p35 bra 	$L__BB10_54;
	ld.global.u32 	%r450, [%rd13+4608];
$L__BB10_54:
	setp.ge.s32 	%p36, %r14, %r55;
	mov.b32 	%r449, -1;
	@%p36 bra 	$L__BB10_56;
	ld.global.u32 	%r449, [%rd13+5120];
$L__BB10_56:
	add.s32 	%r221, %r210, 1408;
	setp.ge.s32 	%p37, %r221, %r55;
	mov.b32 	%r448, -1;
	@%p37 bra 	$L__BB10_58;
	ld.global.u32 	%r448, [%rd13+5632];
$L__BB10_58:
	add.s32 	%r224, %r210, 1536;
	setp.ge.s32 	%p38, %r224, %r55;
	mov.b32 	%r447, -1;
	@%p38 bra 	$L__BB10_60;
	ld.global.u32 	%r447, [%rd13+6144];
$L__BB10_60:
	add.s32 	%r227, %r210, 1664;
	setp.ge.s32 	%p39, %r227, %r55;
	mov.b32 	%r446, -1;
	@%p39 bra 	$L__BB10_62;
	ld.global.u32 	%r446, [%rd13+6656];
$L__BB10_62:
	add.s32 	%r230, %r210, 1792;
	setp.ge.s32 	%p40, %r230, %r55;
	mov.b32 	%r445, -1;
	@%p40 bra 	$L__BB10_64;
	ld.global.u32 	%r445, [%rd13+7168];
$L__BB10_64:
	setp.ge.s32 	%p41, %r15, %r55;
	mov.b32 	%r444, -1;
	@%p41 bra 	$L__BB10_66;
	ld.global.u32 	%r444, [%rd13+7680];
$L__BB10_66:
	setp.le.s32 	%p42, %r159, %r158;
	@%p42 bra 	$L__BB10_69;
	mov.b32 	%r460, 0;
	mov.u32 	%r461, %r158;
$L__BB10_68:
	sub.s32 	%r233, %r159, %r461;
	shl.b32 	%r234, %r460, 10;
	mov.u32 	%r235, _ZZN3cub18CUB_300001_SM_10006detail10radix_sort30DeviceRadixSortHistogramKernelINS1_5radix10policy_hubIjjyE10Policy1000ELNS0_9SortOrderE0EjyNS1_21identity_decomposer_tEEEvPT2_PKT1_SA_iiT3_E12temp_storage;
	add.s32 	%r236, %r235, %r234;
	min.s32 	%r237, %r233, 8;
	mov.b32 	%r238, -1;
	shl.b32 	%r239, %r238, %r237;
	not.b32 	%r240, %r239;
	shr.u32 	%r241, %r459, %r461;
	and.b32  	%r242, %r241, %r240;
	shl.b32 	%r243, %r242, 2;
	add.s32 	%r244, %r236, %r243;
	atom.shared.add.u32 	%r245, [%r244], 1;
	shr.u32 	%r246, %r458, %r461;
	and.b32  	%r247, %r246, %r240;
	shl.b32 	%r248, %r247, 2;
	add.s32 	%r249, %r236, %r248;
	atom.shared.add.u32 	%r250, [%r249], 1;
	shr.u32 	%r251, %r457, %r461;
	and.b32  	%r252, %r251, %r240;
	shl.b32 	%r253, %r252, 2;
	add.s32 	%r254, %r236, %r253;
	atom.shared.add.u32 	%r255, [%r254], 1;
	shr.u32 	%r256, %r456, %r461;
	and.b32  	%r257, %r256, %r240;
	shl.b32 	%r258, %r257, 2;
	add.s32 	%r259, %r236, %r258;
	atom.shared.add.u32 	%r260, [%r259], 1;
	shr.u32 	%r261, %r455, %r461;
	and.b32  	%r262, %r261, %r240;
	shl.b32 	%r263, %r262, 2;
	add.s32 	%r264, %r236, %r263;
	atom.shared.add.u32 	%r265, [%r264], 1;
	shr.u32 	%r266, %r454, %r461;
	and.b32  	%r267, %r266, %r240;
	shl.b32 	%r268, %r267, 2;
	add.s32 	%r269, %r236, %r268;
	atom.shared.add.u32 	%r270, [%r269], 1;
	shr.u32 	%r271, %r453, %r461;
	and.b32  	%r272, %r271, %r240;
	shl.b32 	%r273, %r272, 2;
	add.s32 	%r274, %r236, %r273;
	atom.shared.add.u32 	%r275, [%r274], 1;
	shr.u32 	%r276, %r452, %r461;
	and.b32  	%r277, %r276, %r240;
	shl.b32 	%r278, %r277, 2;
	add.s32 	%r279, %r236, %r278;
	atom.shared.add.u32 	%r280, [%r279], 1;
	shr.u32 	%r281, %r451, %r461;
	and.b32  	%r282, %r281, %r240;
	shl.b32 	%r283, %r282, 2;
	add.s32 	%r284, %r236, %r283;
	atom.shared.add.u32 	%r285, [%r284], 1;
	shr.u32 	%r286, %r450, %r461;
	and.b32  	%r287, %r286, %r240;
	shl.b32 	%r288, %r287, 2;
	add.s32 	%r289, %r236, %r288;
	atom.shared.add.u32 	%r290, [%r289], 1;
	shr.u32 	%r291, %r449, %r461;
	and.b32  	%r292, %r291, %r240;
	shl.b32 	%r293, %r292, 2;
	add.s32 	%r294, %r236, %r293;
	atom.shared.add.u32 	%r295, [%r294], 1;
	shr.u32 	%r296, %r448, %r461;
	and.b32  	%r297, %r296, %r240;
	shl.b32 	%r298, %r297, 2;
	add.s32 	%r299, %r236, %r298;
	atom.shared.add.u32 	%r300, [%r299], 1;
	shr.u32 	%r301, %r447, %r461;
	and.b32  	%r302, %r301, %r240;
	shl.b32 	%r303, %r302, 2;
	add.s32 	%r304, %r236, %r303;
	atom.shared.add.u32 	%r305, [%r304], 1;
	shr.u32 	%r306, %r446, %r461;
	and.b32  	%r307, %r306, %r240;
	shl.b32 	%r308, %r307, 2;
	add.s32 	%r309, %r236, %r308;
	atom.shared.add.u32 	%r310, [%r309], 1;
	shr.u32 	%r311, %r445, %r461;
	and.b32  	%r312, %r311, %r240;
	shl.b32 	%r313, %r312, 2;
	add.s32 	%r314, %r236, %r313;
	atom.shared.add.u32 	%r315, [%r314], 1;
	shr.u32 	%r316, %r444, %r461;
	and.b32  	%r317, %r316, %r240;
	shl.b32 	%r318, %r317, 2;
	add.s32 	%r319, %r236, %r318;
	atom.shared.add.u32 	%r320, [%r319], 1;
	add.s32 	%r461, %r461, 8;
	add.s32 	%r460, %r460, 1;
	setp.lt.s32 	%p43, %r461, %r159;
	@%p43 bra 	$L__BB10_68;
$L__BB10_69:
	add.s64 	%rd136, %rd136, %rd4;
	setp.lt.u64 	%p44, %rd136, %rd9;
	@%p44 bra 	$L__BB10_32;
$L__BB10_70:
	bar.sync 	0;
	@%p1 bra 	$L__BB10_152;
	setp.lt.u32 	%p45, %r1, 7;
	mov.b32 	%r464, 0;
	@%p45 bra 	$L__BB10_90;
	mov.b32 	%r462, 0;
$L__BB10_73:
	.pragma "nounroll";
	shl.b32 	%r323, %r462, 10;
	add.s32 	%r108, %r6, %r323;
	ld.shared.u32 	%r109, [%r108];
	setp.eq.s32 	%p46, %r109, 0;
	@%p46 bra 	$L__BB10_75;
	cvt.u32.u64 	%r324, %rd5;
	shl.b32 	%r325, %r462, 8;
	add.s32 	%r326, %r325, %r324;
	mul.wide.u32 	%rd30, %r326, 8;
	add.s64 	%rd31, %rd2, %rd30;
	cvt.u64.u32 	%rd32, %r109;
	atom.global.add.u64 	%rd33, [%rd31], %rd32;
$L__BB10_75:
	ld.shared.u32 	%r110, [%r108+1024];
	setp.eq.s32 	%p47, %r110, 0;
	@%p47 bra 	$L__BB10_77;
	cvt.u32.u64 	%r327, %rd5;
	shl.b32 	%r328, %r462, 8;
	add.s32 	%r329, %r328, %r327;
	add.s32 	%r330, %r329, 256;
	mul.wide.u32 	%rd34, %r330, 8;
	add.s64 	%rd35, %rd2, %rd34;
	cvt.u64.u32 	%rd36, %r110;
	atom.global.add.u64 	%rd37, [%rd35], %rd36;
$L__BB10_77:
	ld.shared.u32 	%r111, [%r108+2048];
	setp.eq.s32 	%p48, %r111, 0;
	@%p48 bra 	$L__BB10_79;
	cvt.u32.u64 	%r331, %rd5;
	shl.b32 	%r332, %r462, 8;
	add.s32 	%r333, %r332, %r331;
	add.s32 	%r334, %r333, 512;
	mul.wide.u32 	%rd38, %r334, 8;
	add.s64 	%rd39, %rd2, %rd38;
	cvt.u64.u32 	%rd40, %r111;
	atom.global.add.u64 	%rd41, [%rd39], %rd40;
$L__BB10_79:
	ld.shared.u32 	%r112, [%r108+3072];
	setp.eq.s32 	%p49, %r112, 0;
	@%p49 bra 	$L__BB10_81;
	cvt.u32.u64 	%r335, %rd5;
	shl.b32 	%r336, %r462, 8;
	add.s32 	%r337, %r336, %r335;
	add.s32 	%r338, %r337, 768;
	mul.wide.u32 	%rd42, %r338, 8;
	add.s64 	%rd43, %rd2, %rd42;
	cvt.u64.u32 	%rd44, %r112;
	atom.global.add.u64 	%rd45, [%rd43], %rd44;
$L__BB10_81:
	ld.shared.u32 	%r113, [%r108+4096];
	setp.eq.s32 	%p50, %r113, 0;
	@%p50 bra 	$L__BB10_83;
	cvt.u32.u64 	%r339, %rd5;
	shl.b32 	%r340, %r462, 8;
	add.s32 	%r341, %r340, %r339;
	add.s32 	%r342, %r341, 1024;
	mul.wide.u32 	%rd46, %r342, 8;
	add.s64 	%rd47, %rd2, %rd46;
	cvt.u64.u32 	%rd48, %r113;
	atom.global.add.u64 	%rd49, [%rd47], %rd48;
$L__BB10_83:
	ld.shared.u32 	%r114, [%r108+5120];
	setp.eq.s32 	%p51, %r114, 0;
	@%p51 bra 	$L__BB10_85;
	cvt.u32.u64 	%r343, %rd5;
	shl.b32 	%r344, %r462, 8;
	add.s32 	%r345, %r344, %r343;
	add.s32 	%r346, %r345, 1280;
	mul.wide.u32 	%rd50, %r346, 8;
	add.s64 	%rd51, %rd2, %rd50;
	cvt.u64.u32 	%rd52, %r114;
	atom.global.add.u64 	%rd53, [%rd51], %rd52;
$L__BB10_85:
	ld.shared.u32 	%r115, [%r108+6144];
	setp.eq.s32 	%p52, %r115, 0;
	@%p52 bra 	$L__BB10_87;
	cvt.u32.u64 	%r347, %rd5;
	shl.b32 	%r348, %r462, 8;
	add.s32 	%r349, %r348, %r347;
	add.s32 	%r350, %r349, 1536;
	mul.wide.u32 	%rd54, %r350, 8;
	add.s64 	%rd55, %rd2, %rd54;
	cvt.u64.u32 	%rd56, %r115;
	atom.global.add.u64 	%rd57, [%rd55], %rd56;
$L__BB10_87:
	ld.shared.u32 	%r116, [%r108+7168];
	setp.eq.s32 	%p53, %r116, 0;
	@%p53 bra 	$L__BB10_89;
	cvt.u32.u64 	%r351, %rd5;
	shl.b32 	%r352, %r462, 8;
	add.s32 	%r353, %r352, %r351;
	add.s32 	%r354, %r353, 1792;
	mul.wide.u32 	%rd58, %r354, 8;
	add.s64 	%rd59, %rd2, %rd58;
	cvt.u64.u32 	%rd60, %r116;
	atom.global.add.u64 	%rd61, [%rd59], %rd60;
$L__BB10_89:
	add.s32 	%r462, %r462, 8;
	setp.ne.s32 	%p54, %r462, %r16;
	mov.u32 	%r464, %r16;
	@%p54 bra 	$L__BB10_73;
$L__BB10_90:
	add.s32 	%r119, %r5, -1;
	setp.eq.s32 	%p55, %r3, 0;
	@%p55 bra 	$L__BB10_111;
	setp.lt.u32 	%p56, %r4, 3;
	@%p56 bra 	$L__BB10_101;
	shl.b32 	%r355, %r464, 10;
	add.s32 	%r120, %r6, %r355;
	ld.shared.u32 	%r121, [%r120];
	setp.eq.s32 	%p57, %r121, 0;
	@%p57 bra 	$L__BB10_94;
	cvt.u32.u64 	%r356, %rd5;
	shl.b32 	%r357, %r464, 8;
	add.s32 	%r358, %r357, %r356;
	mul.wide.u32 	%rd62, %r358, 8;
	add.s64 	%rd63, %rd2, %rd62;
	cvt.u64.u32 	%rd64, %r121;
	atom.global.add.u64 	%rd65, [%rd63], %rd64;
$L__BB10_94:
	ld.shared.u32 	%r122, [%r120+1024];
	setp.eq.s32 	%p58, %r122, 0;
	@%p58 bra 	$L__BB10_96;
	cvt.u32.u64 	%r359, %rd5;
	shl.b32 	%r360, %r464, 8;
	add.s32 	%r361, %r360, %r359;
	add.s32 	%r362, %r361, 256;
	mul.wide.u32 	%rd66, %r362, 8;
	add.s64 	%rd67, %rd2, %rd66;
	cvt.u64.u32 	%rd68, %r122;
	atom.global.add.u64 	%rd69, [%rd67], %rd68;
$L__BB10_96:
	ld.shared.u32 	%r123, [%r120+2048];
	setp.eq.s32 	%p59, %r123, 0;
	@%p59 bra 	$L__BB10_98;
	cvt.u32.u64 	%r363, %rd5;
	shl.b32 	%r364, %r464, 8;
	add.s32 	%r365, %r364, %r363;
	add.s32 	%r366, %r365, 512;
	mul.wide.u32 	%rd70, %r366, 8;
	add.s64 	%rd71, %rd2, %rd70;
	cvt.u64.u32 	%rd72, %r123;
	atom.global.add.u64 	%rd73, [%rd71], %rd72;
$L__BB10_98:
	ld.shared.u32 	%r124, [%r120+3072];
	setp.eq.s32 	%p60, %r124, 0;
	@%p60 bra 	$L__BB10_100;
	cvt.u32.u64 	%r367, %rd5;
	shl.b32 	%r368, %r464, 8;
	add.s32 	%r369, %r368, %r367;
	add.s32 	%r370, %r369, 768;
	mul.wide.u32 	%rd74, %r370, 8;
	add.s64 	%rd75, %rd2, %rd74;
	cvt.u64.u32 	%rd76, %r124;
	atom.global.add.u64 	%rd77, [%rd75], %rd76;
$L__BB10_100:
	add.s32 	%r464, %r464, 4;
$L__BB10_101:
	setp.eq.s32 	%p61, %r5, 0;
	@%p61 bra 	$L__BB10_111;
	setp.eq.s32 	%p62, %r119, 0;
	@%p62 bra 	$L__BB10_108;
	shl.b32 	%r371, %r464, 10;
	add.s32 	%r127, %r6, %r371;
	ld.shared.u32 	%r128, [%r127];
	setp.eq.s32 	%p63, %r128, 0;
	@%p63 bra 	$L__BB10_105;
	cvt.u32.u64 	%r372, %rd5;
	shl.b32 	%r373, %r464, 8;
	add.s32 	%r374, %r373, %r372;
	mul.wide.u32 	%rd78, %r374, 8;
	add.s64 	%rd79, %rd2, %rd78;
	cvt.u64.u32 	%rd80, %r128;
	atom.global.add.u64 	%rd81, [%rd79], %rd80;
$L__BB10_105:
	ld.shared.u32 	%r129, [%r127+1024];
	setp.eq.s32 	%p64, %r129, 0;
	@%p64 bra 	$L__BB10_107;
	cvt.u32.u64 	%r375, %rd5;
	shl.b32 	%r376, %r464, 8;
	add.s32 	%r377, %r376, %r375;
	add.s32 	%r378, %r377, 256;
	mul.wide.u32 	%rd82, %r378, 8;
	add.s64 	%rd83, %rd2, %rd82;
	cvt.u64.u32 	%rd84, %r129;
	atom.global.add.u64 	%rd85, [%rd83], %rd84;
$L__BB10_107:
	add.s32 	%r464, %r464, 2;
$L__BB10_108:
	setp.eq.s32 	%p65, %r17, 0;
	@%p65 bra 	$L__BB10_111;
	shl.b32 	%r379, %r464, 10;
	add.s32 	%r380, %r6, %r379;
	ld.shared.u32 	%r132, [%r380];
	setp.eq.s32 	%p66, %r132, 0;
	@%p66 bra 	$L__BB10_111;
	cvt.u32.u64 	%r381, %rd5;
	shl.b32 	%r382, %r464, 8;
	add.s32 	%r383, %r382, %r381;
	mul.wide.u32 	%rd86, %r383, 8;
	add.s64 	%rd87, %rd2, %rd86;
	cvt.u64.u32 	%rd88, %r132;
	atom.global.add.u64 	%rd89, [%rd87], %rd88;
$L__BB10_111:
	cvt.u32.u64 	%r384, %rd5;
	setp.gt.u32 	%p67, %r384, 127;
	@%p67 bra 	$L__BB10_152;
	setp.lt.u32 	%p68, %r1, 7;
	mov.b32 	%r468, 0;
	@%p68 bra 	$L__BB10_131;
	mov.b32 	%r466, 0;
$L__BB10_114:
	.pragma "nounroll";
	shl.b32 	%r388, %r466, 10;
	add.s32 	%r134, %r6, %r388;
	ld.shared.u32 	%r135, [%r134+512];
	setp.eq.s32 	%p69, %r135, 0;
	shl.b32 	%r389, %r466, 8;
	add.s32 	%r390, %r389, %r384;
	mul.wide.u32 	%rd90, %r390, 8;
	add.s64 	%rd15, %rd2, %rd90;
	@%p69 bra 	$L__BB10_116;
	cvt.u64.u32 	%rd91, %r135;
	atom.global.add.u64 	%rd92, [%rd15+1024], %rd91;
$L__BB10_116:
	ld.shared.u32 	%r136, [%r134+1536];
	setp.eq.s32 	%p70, %r136, 0;
	@%p70 bra 	$L__BB10_118;
	cvt.u64.u32 	%rd93, %r136;
	atom.global.add.u64 	%rd94, [%rd15+3072], %rd93;
$L__BB10_118:
	ld.shared.u32 	%r137, [%r134+2560];
	setp.eq.s32 	%p71, %r137, 0;
	@%p71 bra 	$L__BB10_120;
	cvt.u64.u32 	%rd95, %r137;
	atom.global.add.u64 	%rd96, [%rd15+5120], %rd95;
$L__BB10_120:
	ld.shared.u32 	%r138, [%r134+3584];
	setp.eq.s32 	%p72, %r138, 0;
	@%p72 bra 	$L__BB10_122;
	cvt.u64.u32 	%rd97, %r138;
	atom.global.add.u64 	%rd98, [%rd15+7168], %rd97;
$L__BB10_122:
	ld.shared.u32 	%r139, [%r134+4608];
	setp.eq.s32 	%p73, %r139, 0;
	@%p73 bra 	$L__BB10_124;
	cvt.u64.u32 	%rd99, %r139;
	atom.global.add.u64 	%rd100, [%rd15+9216], %rd99;
$L__BB10_124:
	ld.shared.u32 	%r140, [%r134+5632];
	setp.eq.s32 	%p74, %r140, 0;
	@%p74 bra 	$L__BB10_126;
	cvt.u64.u32 	%rd101, %r140;
	atom.global.add.u64 	%rd102, [%rd15+11264], %rd101;
$L__BB10_126:
	ld.shared.u32 	%r141, [%r134+6656];
	setp.eq.s32 	%p75, %r141, 0;
	@%p75 bra 	$L__BB10_128;
	cvt.u64.u32 	%rd103, %r141;
	atom.global.add.u64 	%rd104, [%rd15+13312], %rd103;
$L__BB10_128:
	ld.shared.u32 	%r142, [%r134+7680];
	setp.eq.s32 	%p76, %r142, 0;
	@%p76 bra 	$L__BB10_130;
	cvt.u64.u32 	%rd105, %r142;
	atom.global.add.u64 	%rd106, [%rd15+15360], %rd105;
$L__BB10_130:
	add.s32 	%r466, %r466, 8;
	setp.ne.s32 	%p77, %r466, %r16;
	mov.u32 	%r468, %r16;
	@%p77 bra 	$L__BB10_114;
$L__BB10_131:
	setp.eq.s32 	%p78, %r3, 0;
	@%p78 bra 	$L__BB10_152;
	setp.lt.u32 	%p79, %r4, 3;
	@%p79 bra 	$L__BB10_142;
	shl.b32 	%r391, %r468, 10;
	add.s32 	%r145, %r6, %r391;
	ld.shared.u32 	%r146, [%r145+512];
	setp.eq.s32 	%p80, %r146, 0;
	@%p80 bra 	$L__BB10_135;
	shl.b32 	%r393, %r468, 8;
	add.s32 	%r394, %r393, %r384;
	mul.wide.u32 	%rd107, %r394, 8;
	add.s64 	%rd108, %rd2, %rd107;
	cvt.u64.u32 	%rd109, %r146;
	atom.global.add.u64 	%rd110, [%rd108+1024], %rd109;
$L__BB10_135:
	ld.shared.u32 	%r147, [%r145+1536];
	setp.eq.s32 	%p81, %r147, 0;
	@%p81 bra 	$L__BB10_137;
	shl.b32 	%r396, %r468, 8;
	add.s32 	%r397, %r396, %r384;
	add.s32 	%r398, %r397, 256;
	mul.wide.u32 	%rd111, %r398, 8;
	add.s64 	%rd112, %rd2, %rd111;
	cvt.u64.u32 	%rd113, %r147;
	atom.global.add.u64 	%rd114, [%rd112+1024], %rd113;
$L__BB10_137:
	ld.shared.u32 	%r148, [%r145+2560];
	setp.eq.s32 	%p82, %r148, 0;
	@%p82 bra 	$L__BB10_139;
	shl.b32 	%r400, %r468, 8;
	add.s32 	%r401, %r400, %r384;
	add.s32 	%r402, %r401, 512;
	mul.wide.u32 	%rd115, %r402, 8;
	add.s64 	%rd116, %rd2, %rd115;
	cvt.u64.u32 	%rd117, %r148;
	atom.global.add.u64 	%rd118, [%rd116+1024], %rd117;
$L__BB10_139:
	ld.shared.u32 	%r149, [%r145+3584];
	setp.eq.s32 	%p83, %r149, 0;
	@%p83 bra 	$L__BB10_141;
	shl.b32 	%r404, %r468, 8;
	add.s32 	%r405, %r404, %r384;
	add.s32 	%r406, %r405, 768;
	mul.wide.u32 	%rd119, %r406, 8;
	add.s64 	%rd120, %rd2, %rd119;
	cvt.u64.u32 	%rd121, %r149;
	atom.global.add.u64 	%rd122, [%rd120+1024], %rd121;
$L__BB10_141:
	add.s32 	%r468, %r468, 4;
$L__BB10_142:
	setp.eq.s32 	%p84, %r5, 0;
	@%p84 bra 	$L__BB10_152;
	setp.eq.s32 	%p85, %r119, 0;
	@%p85 bra 	$L__BB10_149;
	shl.b32 	%r407, %r468, 10;
	add.s32 	%r152, %r6, %r407;
	ld.shared.u32 	%r153, [%r152+512];
	setp.eq.s32 	%p86, %r153, 0;
	@%p86 bra 	$L__BB10_146;
	shl.b32 	%r409, %r468, 8;
	add.s32 	%r410, %r409, %r384;
	mul.wide.u32 	%rd123, %r410, 8;
	add.s64 	%rd124, %rd2, %rd123;
	cvt.u64.u32 	%rd125, %r153;
	atom.global.add.u64 	%rd126, [%rd124+1024], %rd125;
$L__BB10_146:
	ld.shared.u32 	%r154, [%r152+1536];
	setp.eq.s32 	%p87, %r154, 0;
	@%p87 bra 	$L__BB10_148;
	shl.b32 	%r412, %r468, 8;
	add.s32 	%r413, %r412, %r384;
	add.s32 	%r414, %r413, 256;
	mul.wide.u32 	%rd127, %r414, 8;
	add.s64 	%rd128, %rd2, %rd127;
	cvt.u64.u32 	%rd129, %r154;
	atom.global.add.u64 	%rd130, [%rd128+1024], %rd129;
$L__BB10_148:
	add.s32 	%r468, %r468, 2;
$L__BB10_149:
	setp.eq.s32 	%p88, %r17, 0;
	@%p88 bra 	$L__BB10_152;
	shl.b32 	%r415, %r468, 10;
	add.s32 	%r416, %r6, %r415;
	ld.shared.u32 	%r157, [%r416+512];
	setp.eq.s32 	%p89, %r157, 0;
	@%p89 bra 	$L__BB10_152;
	shl.b32 	%r418, %r468, 8;
	add.s32 	%r419, %r418, %r384;
	mul.wide.u32 	%rd131, %r419, 8;
	add.s64 	%rd132, %rd2, %rd131;
	cvt.u64.u32 	%rd133, %r157;
	atom.global.add.u64 	%rd134, [%rd132+1024], %rd133;
$L__BB10_152:
	bar.sync 	0;
	add.s64 	%rd135, %rd135, 1;
	setp.ne.s64 	%p90, %rd135, %rd6;
	@%p90 bra 	$L__BB10_2;
$L__BB10_153:
	ret;

}
	// .globl	_ZN3cub18CUB_300001_SM_10006detail10radix_sort33DeviceRadixSortExclusiveSumKernelINS1_5radix10policy_hubIjjyE10Policy1000EyEEvPT0_
.visible .entry _ZN3cub18CUB_300001_SM_10006detail10radix_sort33DeviceRadixSortExclusiveSumKernelINS1_5radix10policy_hubIjjyE10Policy1000EyEEvPT0_(
	.param .u64 .ptr .align 1 _ZN3cub18CUB_300001_SM_10006detail10radix_sort33DeviceRadixSortExclusiveSumKernelINS1_5radix10policy_hubIjjyE10Policy1000EyEEvPT0__param_0
)
{
	.reg .pred 	%p<4>;
	.reg .b32 	%r<28>;
	.reg .b64 	%rd<54>;
	// demoted variable
	.shared .align 16 .b8 _ZZN3cub18CUB_300001_SM_10006detail10radix_sort33DeviceRadixSortExclusiveSumKernelINS1_5radix10policy_hubIjjyE10Policy1000EyEEvPT0_E12temp_storage[2336];
	ld.param.u64 	%rd5, [_ZN3cub18CUB_300001_SM_10006detail10radix_sort33DeviceRadixSortExclusiveSumKernelINS1_5radix10policy_hubIjjyE10Policy1000EyEEvPT0__param_0];
	cvta.to.global.u64 	%rd6, %rd5;
	mov.u32 	%r3, %ctaid.x;
	shl.b32 	%r4, %r3, 8;
	mov.u32 	%r1, %tid.x;
	setp.gt.u32 	%p1, %r1, 255;
	add.s32 	%r5, %r4, %r1;
	mul.wide.s32 	%rd7, %r5, 8;
	add.s64 	%rd1, %rd6, %rd7;
	@%p1 bra 	$L__BB11_2;
	ld.global.u64 	%rd53, [%rd1];
$L__BB11_2:
	shr.u32 	%r6, %r1, 3;
	add.s32 	%r7, %r6, %r1;
	shl.b32 	%r8, %r7, 3;
	mov.u32 	%r9, _ZZN3cub18CUB_300001_SM_10006detail10radix_sort33DeviceRadixSortExclusiveSumKernelINS1_5radix10policy_hubIjjyE10Policy1000EyEEvPT0_E12temp_storage;
	add.s32 	%r10, %r9, %r8;
	add.s32 	%r2, %r10, 16;
	st.shared.u64 	[%r10+16], %rd53;
	bar.sync 	0;
	setp.gt.u32 	%p2, %r1, 31;
	@%p2 bra 	$L__BB11_4;
	mad.lo.s32 	%r27, %r1, 72, %r9;
	ld.shared.u64 	%rd23, [%r27+16];
	ld.shared.u64 	%rd24, [%r27+24];
	ld.shared.u64 	%rd25, [%r27+32];
	ld.shared.u64 	%rd26, [%r27+40];
	ld.shared.u64 	%rd27, [%r27+48];
	ld.shared.u64 	%rd28, [%r27+56];
	ld.shared.u64 	%rd29, [%r27+64];
	ld.shared.u64 	%rd30, [%r27+72];
	add.s64 	%rd31, %rd24, %rd23;
	add.s64 	%rd32, %rd31, %rd25;
	add.s64 	%rd33, %rd32, %rd26;
	add.s64 	%rd34, %rd33, %rd27;
	add.s64 	%rd35, %rd34, %rd28;
	add.s64 	%rd36, %rd35, %rd29;
	add.s64 	%rd10, %rd36, %rd30;
	mov.b32 	%r11, 1;
	mov.b32 	%r24, 0;
	mov.b32 	%r25, -1;
	// begin inline asm
	{  .reg .u64 r0;  .reg .u32 lo;  .reg .u32 hi;  .reg .pred p;  mov.b64 {lo, hi}, %rd10;  shfl.sync.up.b32 lo|p, lo, %r11, %r24, %r25;  shfl.sync.up.b32 hi|p, hi, %r11, %r24, %r25;  mov.b64 r0, {lo, hi};  @p add.u64 r0, r0, %rd10;  mov.u64 %rd8, r0;}
	// end inline asm
	mov.b32 	%r14, 2;
	// begin inline asm
	{  .reg .u64 r0;  .reg .u32 lo;  .reg .u32 hi;  .reg .pred p;  mov.b64 {lo, hi}, %rd8;  shfl.sync.up.b32 lo|p, lo, %r14, %r24, %r25;  shfl.sync.up.b32 hi|p, hi, %r14, %r24, %r25;  mov.b64 r0, {lo, hi};  @p add.u64 r0, r0, %rd8;  mov.u64 %rd11, r0;}
	// end inline asm
	mov.b32 	%r17, 4;
	// begin inline asm
	{  .reg .u64 r0;  .reg .u32 lo;  .reg .u32 hi;  .reg .pred p;  mov.b64 {lo, hi}, %rd11;  shfl.sync.up.b32 lo|p, lo, %r17, %r24, %r25;  shfl.sync.up.b32 hi|p, hi, %r17, %r24, %r25;  mov.b64 r0, {lo, hi};  @p add.u64 r0, r0, %rd11;  mov.u64 %rd14, r0;}
	// end inline asm
	mov.b32 	%r20, 8;
	// begin inline asm
	{  .reg .u64 r0;  .reg .u32 lo;  .reg .u32 hi;  .reg .pred p;  mov.b64 {lo, hi}, %rd14;  shfl.sync.up.b32 lo|p, lo, %r20, %r24, %r25;  shfl.sync.up.b32 hi|p, hi, %r20, %r24, %r25;  mov.b64 r0, {lo, hi};  @p add.u64 r0, r0, %rd14;  mov.u64 %rd17, r0;}
	// end inline asm
	mov.b32 	%r23, 16;
	// begin inline asm
	{  .reg .u64 r0;  .reg .u32 lo;  .reg .u32 hi;  .reg .pred p;  mov.b64 {lo, hi}, %rd17;  shfl.sync.up.b32 lo|p, lo, %r23, %r24, %r25;  shfl.sync.up.b32 hi|p, hi, %r23, %r24, %r25;  mov.b64 r0, {lo, hi};  @p add.u64 r0, r0, %rd17;  mov.u64 %rd20, r0;}
	// end inline asm
	sub.s64 	%rd37, %rd20, %rd10;
	ld.shared.u64 	%rd38, [%r27+16];
	ld.shared.u64 	%rd39, [%r27+24];
	ld.shared.u64 	%rd40, [%r27+32];
	ld.shared.u64 	%rd41, [%r27+40];
	ld.shared.u64 	%rd42, [%r27+48];
	ld.shared.u64 	%rd43, [%r27+56];
	ld.shared.u64 	%rd44, [%r27+64];
	add.s64 	%rd45, %rd38, %rd37;
	add.s64 	%rd46, %rd39, %rd45;
	add.s64 	%rd47, %rd40, %rd46;
	add.s64 	%rd48, %rd41, %rd47;
	add.s64 	%rd49, %rd42, %rd48;
	add.s64 	%rd50, %rd43, %rd49;
	add.s64 	%rd51, %rd44, %rd50;
	st.shared.u64 	[%r27+16], %rd37;
	st.shared.u64 	[%r27+24], %rd45;
	st.shared.u64 	[%r27+32], %rd46;
	st.shared.u64 	[%r27+40], %rd47;
	st.shared.u64 	[%r27+48], %rd48;
	st.shared.u64 	[%r27+56], %rd49;
	st.shared.u64 	[%r27+64], %rd50;
	st.shared.u64 	[%r27+72], %rd51;
$L__BB11_4:
	setp.gt.u32 	%p3, %r1, 255;
	bar.sync 	0;
	@%p3 bra 	$L__BB11_6;
	ld.shared.u64 	%rd52, [%r2];
	st.global.u64 	[%rd1], %rd52;
$L__BB11_6:
	ret;

}
	// .globl	_ZN3cub18CUB_300001_SM_10006detail10radix_sort29DeviceRadixSortOnesweepKernelINS1_5radix10policy_hubIjjyE10Policy1000ELNS0_9SortOrderE0EjjyiiNS1_21identity_decomposer_tEEEvPT5_SB_PT3_PKSC_PT1_PKSG_PT2_PKSK_T4_iiT6_
.visible .entry _ZN3cub18CUB_300001_SM_10006detail10radix_sort29DeviceRadixSortOnesweepKernelINS1_5radix10policy_hubIjjyE10Policy1000ELNS0_9SortOrderE0EjjyiiNS1_21identity_decomposer_tEEEvPT5_SB_PT3_PKSC_PT1_PKSG_PT2_PKSK_T4_iiT6_(
	.param .u64 .ptr .align 1 _ZN3cub18CUB_300001_SM_10006detail10radix_sort29DeviceRadixSortOnesweepKernelINS1_5radix10policy_hubIjjyE10Policy1000ELNS0_9SortOrderE0EjjyiiNS1_21identity_decomposer_tEEEvPT5_SB_PT3_PKSC_PT1_PKSG_PT2_PKSK_T4_iiT6__param_0,
	.param .u64 .ptr .align 1 _ZN3cub18CUB_300001_SM_10006detail10radix_sort29DeviceRadixSortOnesweepKernelINS1_5radix10policy_hubIjjyE10Policy1000ELNS0_9SortOrderE0EjjyiiNS1_21identity_decomposer_tEEEvPT5_SB_PT3_PKSC_PT1_PKSG_PT2_PKSK_T4_iiT6__param_1,
	.param .u64 .ptr .align 1 _ZN3cub18CUB_300001_SM_10006detail10radix_sort29DeviceRadixSortOnesweepKernelINS1_5radix10policy_hubIjjyE10Policy1000ELNS0_9SortOrderE0EjjyiiNS1_21identity_decomposer_tEEEvPT5_SB_PT3_PKSC_PT1_PKSG_PT2_PKSK_T4_iiT6__param_2,
	.param .u64 .ptr .align 1 _ZN3cub18CUB_300001_SM_10006detail10radix_sort29DeviceRadixSortOnesweepKernelINS1_5radix10policy_hubIjjyE10Policy1000ELNS0_9SortOrderE0EjjyiiNS1_21identity_decomposer_tEEEvPT5_SB_PT3_PKSC_PT1_PKSG_PT2_PKSK_T4_iiT6__param_3,
	.param .u64 .ptr .align 1 _ZN3cub18CUB_300001_SM_10006detail10radix_sort29DeviceRadixSortOnesweepKernelINS1_5radix10policy_hubIjjyE10Policy1000ELNS0_9SortOrderE0EjjyiiNS1_21identity_decomposer_tEEEvPT5_SB_PT3_PKSC_PT1_PKSG_PT2_PKSK_T4_iiT6__param_4,
	.param .u64 .ptr .align 1 _ZN3cub18CUB_300001_SM_10006detail10radix_sort29DeviceRadixSortOnesweepKernelINS1_5radix10policy_hubIjjyE10Policy1000ELNS0_9SortOrderE0EjjyiiNS1_21identity_decomposer_tEEEvPT5_SB_PT3_PKSC_PT1_PKSG_PT2_PKSK_T4_iiT6__param_5,
	.param .u64 .ptr .align 1 _ZN3cub18CUB_300001_SM_10006detail10radix_sort29DeviceRadixSortOnesweepKernelINS1_5radix10policy_hubIjjyE10Policy1000ELNS0_9SortOrderE0EjjyiiNS1_21identity_decomposer_tEEEvPT5_SB_PT3_PKSC_PT1_PKSG_PT2_PKSK_T4_iiT6__param_6,
	.param .u64 .ptr .align 1 _ZN3cub18CUB_300001_SM_10006detail10radix_sort29DeviceRadixSortOnesweepKernelINS1_5radix10policy_hubIjjyE10Policy1000ELNS0_9SortOrderE0EjjyiiNS1_21identity_decomposer_tEEEvPT5_SB_PT3_PKSC_PT1_PKSG_PT2_PKSK_T4_iiT6__param_7,
	.param .u32 _ZN3cub18CUB_300001_SM_10006detail10radix_sort29DeviceRadixSortOnesweepKernelINS1_5radix10policy_hubIjjyE10Policy1000ELNS0_9SortOrderE0EjjyiiNS1_21identity_decomposer_tEEEvPT5_SB_PT3_PKSC_PT1_PKSG_PT2_PKSK_T4_iiT6__param_8,
	.param .u32 _ZN3cub18CUB_300001_SM_10006detail10radix_sort29DeviceRadixSortOnesweepKernelINS1_5radix10policy_hubIjjyE10Policy1000ELNS0_9SortOrderE0EjjyiiNS1_21identity_decomposer_tEEEvPT5_SB_PT3_PKSC_PT1_PKSG_PT2_PKSK_T4_iiT6__param_9,
	.param .u32 _ZN3cub18CUB_300001_SM_10006detail10radix_sort29DeviceRadixSortOnesweepKernelINS1_5radix10policy_hubIjjyE10Policy1000ELNS0_9SortOrderE0EjjyiiNS1_21identity_decomposer_tEEEvPT5_SB_PT3_PKSC_PT1_PKSG_PT2_PKSK_T4_iiT6__param_10,
	.param .align 1 .b8 _ZN3cub18CUB_300001_SM_10006detail10radix_sort29DeviceRadixSortOnesweepKernelINS1_5radix10policy_hubIjjyE10Policy1000ELNS0_9SortOrderE0EjjyiiNS1_21identity_decomposer_tEEEvPT5_SB_PT3_PKSC_PT1_PKSG_PT2_PKSK_T4_iiT6__param_11[1]
)
.maxntid 384
{
	.reg .pred 	%p<205>;
	.reg .b32 	%r<2012>;
	.reg .b64 	%rd<372>;
	// demoted variable
	.shared .align 16 .b8 _ZZN3cub18CUB_300001_SM_10006detail10radix_sort29DeviceRadixSortOnesweepKernelINS1_5radix10policy_hubIjjyE10Policy1000ELNS0_9SortOrderE0EjjyiiNS1_21identity_decomposer_tEEEvPT5_SB_PT3_PKSC_PT1_PKSG_PT2_PKSK_T4_iiT6_E1s[28160];
	ld.param.u64 	%rd42, [_ZN3cub18CUB_300001_SM_10006detail10radix_sort29DeviceRadixSortOnesweepKernelINS1_5radix10policy_hubIjjyE10Policy1000ELNS0_9SortOrderE0EjjyiiNS1_21identity_decomposer_tEEEvPT5_SB_PT3_PKSC_PT1_PKSG_PT2_PKSK_T4_iiT6__param_1];
	ld.param.u64 	%rd46, [_ZN3cub18CUB_300001_SM_10006detail10radix_sort29DeviceRadixSortOnesweepKernelINS1_5radix10policy_hubIjjyE10Policy1000ELNS0_9SortOrderE0EjjyiiNS1_21identity_decomposer_tEEEvPT5_SB_PT3_PKSC_PT1_PKSG_PT2_PKSK_T4_iiT6__param_4];
	ld.param.u64 	%rd47, [_ZN3cub18CUB_300001_SM_10006detail10radix_sort29DeviceRadixSortOnesweepKernelINS1_5radix10policy_hubIjjyE10Policy1000ELNS0_9SortOrderE0EjjyiiNS1_21identity_decomposer_tEEEvPT5_SB_PT3_PKSC_PT1_PKSG_PT2_PKSK_T4_iiT6__param_5];
	ld.param.u64 	%rd48, [_ZN3cub18CUB_300001_SM_10006detail10radix_sort29DeviceRadixSortOnesweepKernelINS1_5radix10policy_hubIjjyE10Policy1000ELNS0_9SortOrderE0EjjyiiNS1_21identity_decomposer_tEEEvPT5_SB_PT3_PKSC_PT1_PKSG_PT2_PKSK_T4_iiT6__param_6];
	ld.param.u32 	%r399, [_ZN3cub18CUB_300001_SM_10006detail10radix_sort29DeviceRadixSortOnesweepKernelINS1_5radix10policy_hubIjjyE10Policy1000ELNS0_9SortOrderE0EjjyiiNS1_21identity_decomposer_tEEEvPT5_SB_PT3_PKSC_PT1_PKSG_PT2_PKSK_T4_iiT6__param_8];
	ld.param.u32 	%r400, [_ZN3cub18CUB_300001_SM_10006detail10radix_sort29DeviceRadixSortOnesweepKernelINS1_5radix10policy_hubIjjyE10Policy1000ELNS0_9SortOrderE0EjjyiiNS1_21identity_decomposer_tEEEvPT5_SB_PT3_PKSC_PT1_PKSG_PT2_PKSK_T4_iiT6__param_9];
	ld.param.u32 	%r401, [_ZN3cub18CUB_300001_SM_10006detail10radix_sort29DeviceRadixSortOnesweepKernelINS1_5radix10policy_hubIjjyE10Policy1000ELNS0_9SortOrderE0EjjyiiNS1_21identity_decomposer_tEEEvPT5_SB_PT3_PKSC_PT1_PKSG_PT2_PKSK_T4_iiT6__param_10];
	cvta.to.global.u64 	%rd1, %rd48;
	cvta.to.global.u64 	%rd2, %rd46;
	cvta.to.global.u64 	%rd3, %rd47;
	mov.u32 	%r1, %tid.x;
	shr.u32 	%r2, %r1, 5;
	// begin inline asm
	mov.u32 %r402, %laneid;
	// end inline asm
	setp.ne.s32 	%p1, %r1, 0;
	@%p1 bra 	$L__BB12_2;
	cvta.to.global.u64 	%rd49, %rd42;
	atom.global.add.u32 	%r403, [%rd49], 1;
	st.shared.u32 	[_ZZN3cub18CUB_300001_SM_10006detail10radix_sort29DeviceRadixSortOnesweepKernelINS1_5radix10policy_hubIjjyE10Policy1000ELNS0_9SortOrderE0EjjyiiNS1_21identity_decomposer_tEEEvPT5_SB_PT3_PKSC_PT1_PKSG_PT2_PKSK_T4_iiT6_E1s+26112], %r403;
$L__BB12_2:
	bar.sync 	0;
	ld.shared.u32 	%r4, [_ZZN3cub18CUB_300001_SM_10006detail10radix_sort29DeviceRadixSortOnesweepKernelINS1_5radix10policy_hubIjjyE10Policy1000ELNS0_9SortOrderE0EjjyiiNS1_21identity_decomposer_tEEEvPT5_SB_PT3_PKSC_PT1_PKSG_PT2_PKSK_T4_iiT6_E1s+26112];
	mul.lo.s32 	%r404, %r4, 6528;
	add.s32 	%r5, %r404, 6528;
	setp.gt.s32 	%p2, %r5, %r399;
	cvt.s64.s32 	%rd4, %r404;
	@%p2 bra 	$L__BB12_4;
	and.b32  	%r405, %r1, 31;
	and.b32  	%r406, %r1, 992;
	mul.lo.s32 	%r407, %r406, 17;
	or.b32  	%r408, %r407, %r405;
	cvt.u64.u32 	%rd50, %r408;
	add.s64 	%rd51, %rd50, %rd4;
	shl.b64 	%rd52, %rd51, 2;
	add.s64 	%rd53, %rd3, %rd52;
	ld.global.u32 	%r1911, [%rd53];
	ld.global.u32 	%r1910, [%rd53+128];
	ld.global.u32 	%r1909, [%rd53+256];
	ld.global.u32 	%r1908, [%rd53+384];
	ld.global.u32 	%r1907, [%rd53+512];
	ld.global.u32 	%r1906, [%rd53+640];
	ld.global.u32 	%r1905, [%rd53+768];
	ld.global.u32 	%r1904, [%rd53+896];
	ld.global.u32 	%r1903, [%rd53+1024];
	ld.global.u32 	%r1902, [%rd53+1152];
	ld.global.u32 	%r1901, [%rd53+1280];
	ld.global.u32 	%r1900, [%rd53+1408];
	ld.global.u32 	%r1899, [%rd53+1536];
	ld.global.u32 	%r1898, [%rd53+1664];
	ld.global.u32 	%r1897, [%rd53+1792];
	ld.global.u32 	%r1896, [%rd53+1920];
	ld.global.u32 	%r1895, [%rd53+2048];
	bra.uni 	$L__BB12_38;
$L__BB12_4:
	cvt.u32.u64 	%r410, %rd4;
	sub.s32 	%r23, %r399, %r410;
	and.b32  	%r411, %r1, 31;
	and.b32  	%r412, %r1, 992;
	mul.lo.s32 	%r413, %r412, 17;
	or.b32  	%r24, %r413, %r411;
	setp.ge.s32 	%p3, %r24, %r23;
	cvt.u64.u32 	%rd54, %r24;
	add.s64 	%rd55, %rd54, %rd4;
	shl.b64 	%rd56, %rd55, 2;
	add.s64 	%rd5, %rd3, %rd56;
	mov.b32 	%r1911, -1;
	@%p3 bra 	$L__BB12_6;
	ld.global.u32 	%r1911, [%rd5];
$L__BB12_6:
	add.s32 	%r415, %r24, 32;
	setp.ge.s32 	%p4, %r415, %r23;
	mov.b32 	%r1910, -1;
	@%p4 bra 	$L__BB12_8;
	ld.global.u32 	%r1910, [%rd5+128];
$L__BB12_8:
	add.s32 	%r417, %r24, 64;
	setp.ge.s32 	%p5, %r417, %r23;
	mov.b32 	%r1909, -1;
	@%p5 bra 	$L__BB12_10;
	ld.global.u32 	%r1909, [%rd5+256];
$L__BB12_10:
	add.s32 	%r419, %r24, 96;
	setp.ge.s32 	%p6, %r419, %r23;
	mov.b32 	%r1908, -1;
	@%p6 bra 	$L__BB12_12;
	ld.global.u32 	%r1908, [%rd5+384];
$L__BB12_12:
	add.s32 	%r421, %r24, 128;
	setp.ge.s32 	%p7, %r421, %r23;
	mov.b32 	%r1907, -1;
	@%p7 bra 	$L__BB12_14;
	ld.global.u32 	%r1907, [%rd5+512];
$L__BB12_14:
	add.s32 	%r423, %r24, 160;
	setp.ge.s32 	%p8, %r423, %r23;
	mov.b32 	%r1906, -1;
	@%p8 bra 	$L__BB12_16;
	ld.global.u32 	%r1906, [%rd5+640];
$L__BB12_16:
	add.s32 	%r425, %r24, 192;
	setp.ge.s32 	%p9, %r425, %r23;
	mov.b32 	%r1905, -1;
	@%p9 bra 	$L__BB12_18;
	ld.global.u32 	%r1905, [%rd5+768];
$L__BB12_18:
	add.s32 	%r427, %r24, 224;
	setp.ge.s32 	%p10, %r427, %r23;
	mov.b32 	%r1904, -1;
	@%p10 bra 	$L__BB12_20;
	ld.global.u32 	%r1904, [%rd5+896];
$L__BB12_20:
	add.s32 	%r429, %r24, 256;
	setp.ge.s32 	%p11, %r429, %r23;
	mov.b32 	%r1903, -1;
	@%p11 bra 	$L__BB12_22;
	ld.global.u32 	%r1903, [%rd5+1024];
$L__BB12_22:
	add.s32 	%r431, %r24, 288;
	setp.ge.s32 	%p12, %r431, %r23;
	mov.b32 	%r1902, -1;
	@%p12 bra 	$L__BB12_24;
	ld.global.u32 	%r1902, [%rd5+1152];
$L__BB12_24:
	add.s32 	%r433, %r24, 320;
	setp.ge.s32 	%p13, %r433, %r23;
	mov.b32 	%r1901, -1;
	@%p13 bra 	$L__BB12_26;
	ld.global.u32 	%r1901, [%rd5+1280];
$L__BB12_26:
	add.s32 	%r435, %r24, 352;
	setp.ge.s32 	%p14, %r435, %r23;
	mov.b32 	%r1900, -1;
	@%p14 bra 	$L__BB12_28;
	ld.global.u32 	%r1900, [%rd5+1408];
$L__BB12_28:
	add.s32 	%r437, %r24, 384;
	setp.ge.s32 	%p15, %r437, %r23;
	mov.b32 	%r1899, -1;
	@%p15 bra 	$L__BB12_30;
	ld.global.u32 	%r1899, [%rd5+1536];
$L__BB12_30:
	add.s32 	%r439, %r24, 416;
	setp.ge.s32 	%p16, %r439, %r23;
	mov.b32 	%r1898, -1;
	@%p16 bra 	$L__BB12_32;
	ld.global.u32 	%r1898, [%rd5+1664];
$L__BB12_32:
	add.s32 	%r441, %r24, 448;
	setp.ge.s32 	%p17, %r441, %r23;
	mov.b32 	%r1897, -1;
	@%p17 bra 	$L__BB12_34;
	ld.global.u32 	%r1897, [%rd5+1792];
$L__BB12_34:
	add.s32 	%r443, %r24, 480;
	setp.ge.s32 	%p18, %r443, %r23;
	mov.b32 	%r1896, -1;
	@%p18 bra 	$L__BB12_36;
	ld.global.u32 	%r1896, [%rd5+1920];
$L__BB12_36:
	add.s32 	%r445, %r24, 512;
	setp.ge.s32 	%p19, %r445, %r23;
	mov.b32 	%r1895, -1;
	@%p19 bra 	$L__BB12_38;
	ld.global.u32 	%r1895, [%rd5+2048];
$L__BB12_38:
	mov.b32 	%r446, -1;
	shl.b32 	%r447, %r446, %r401;
	not.b32 	%r75, %r447;
	shl.b32 	%r448, %r2, 10;
	mov.u32 	%r449, _ZZN3cub18CUB_300001_SM_10006detail10radix_sort29DeviceRadixSortOnesweepKernelINS1_5radix10policy_hubIjjyE10Policy1000ELNS0_9SortOrderE0EjjyiiNS1_21identity_decomposer_tEEEvPT5_SB_PT3_PKSC_PT1_PKSG_PT2_PKSK_T4_iiT6_E1s;
	add.s32 	%r76, %r449, %r448;
	setp.gt.s32 	%p20, %r402, 255;
	@%p20 bra 	$L__BB12_51;
	max.s32 	%r450, %r402, 224;
	sub.s32 	%r451, %r450, %r402;
	add.s32 	%r452, %r451, 31;
	shr.u32 	%r453, %r452, 5;
	add.s32 	%r77, %r453, 1;
	and.b32  	%r78, %r77, 15;
	setp.lt.u32 	%p21, %r452, 480;
	mov.u32 	%r1915, %r402;
	@%p21 bra 	$L__BB12_42;
	and.b32  	%r454, %r77, 268435440;
	neg.s32 	%r1913, %r454;
	shl.b32 	%r456, %r402, 2;
	add.s32 	%r457, %r448, %r456;
	add.s32 	%r459, %r457, %r449;
	add.s32 	%r1912, %r459, 1024;
	mov.u32 	%r1915, %r402;
$L__BB12_41:
	.pragma "nounroll";
	mov.b32 	%r460, 0;
	st.shared.u32 	[%r1912+-1024], %r460;
	st.shared.u32 	[%r1912+-896], %r460;
	st.shared.u32 	[%r1912+-768], %r460;
	st.shared.u32 	[%r1912+-640], %r460;
	st.shared.u32 	[%r1912+-512], %r460;
	st.shared.u32 	[%r1912+-384], %r460;
	st.shared.u32 	[%r1912+-256], %r460;
	st.shared.u32 	[%r1912+-128], %r460;
	st.shared.u32 	[%r1912], %r460;
	st.shared.u32 	[%r1912+128], %r460;
	st.shared.u32 	[%r1912+256], %r460;
	st.shared.u32 	[%r1912+384], %r460;
	st.shared.u32 	[%r1912+512], %r460;
	st.shared.u32 	[%r1912+640], %r460;
	st.shared.u32 	[%r1912+768], %r460;
	st.shared.u32 	[%r1912+896], %r460;
	add.s32 	%r1915, %r1915, 512;
	add.s32 	%r1913, %r1913, 16;
	add.s32 	%r1912, %r1912, 2048;
	setp.ne.s32 	%p22, %r1913, 0;
	@%p22 bra 	$L__BB12_41;
$L__BB12_42:
	setp.eq.s32 	%p23, %r78, 0;
	@%p23 bra 	$L__BB12_51;
	and.b32  	%r88, %r77, 7;
	setp.lt.u32 	%p24, %r78, 8;
	@%p24 bra 	$L__BB12_45;
	shl.b32 	%r461, %r1915, 2;
	add.s32 	%r462, %r76, %r461;
	mov.b32 	%r463, 0;
	st.shared.u32 	[%r462], %r463;
	st.shared.u32 	[%r462+128], %r463;
	st.shared.u32 	[%r462+256], %r463;
	st.shared.u32 	[%r462+384], %r463;
	st.shared.u32 	[%r462+512], %r463;
	st.shared.u32 	[%r462+640], %r463;
	st.shared.u32 	[%r462+768], %r463;
	st.shared.u32 	[%r462+896], %r463;
	add.s32 	%r1915, %r1915, 256;
$L__BB12_45:
	setp.eq.s32 	%p25, %r88, 0;
	@%p25 bra 	$L__BB12_51;
	and.b32  	%r91, %r77, 3;
	setp.lt.u32 	%p26, %r88, 4;
	@%p26 bra 	$L__BB12_48;
	shl.b32 	%r464, %r1915, 2;
	add.s32 	%r465, %r76, %r464;
	mov.b32 	%r466, 0;
	st.shared.u32 	[%r465], %r466;
	st.shared.u32 	[%r465+128], %r466;
	st.shared.u32 	[%r465+256], %r466;
	st.shared.u32 	[%r465+384], %r466;
	add.s32 	%r1915, %r1915, 128;
$L__BB12_48:
	setp.eq.s32 	%p27, %r91, 0;
	@%p27 bra 	$L__BB12_51;
	shl.b32 	%r468, %r1915, 2;
	add.s32 	%r469, %r448, %r468;
	add.s32 	%r1919, %r449, %r469;
	neg.s32 	%r1918, %r91;
$L__BB12_50:
	.pragma "nounroll";
	mov.b32 	%r471, 0;
	st.shared.u32 	[%r1919], %r471;
	add.s32 	%r1919, %r1919, 128;
	add.s32 	%r1918, %r1918, 1;
	setp.ne.s32 	%p28, %r1918, 0;
	@%p28 bra 	$L__BB12_50;
$L__BB12_51:
	bar.warp.sync 	-1;
	shr.u32 	%r473, %r1911, %r400;
	and.b32  	%r100, %r473, %r75;
	shl.b32 	%r474, %r1, 5;
	and.b32  	%r475, %r474, 31744;
	mov.u32 	%r476, _ZZN3cub18CUB_300001_SM_10006detail10radix_sort29DeviceRadixSortOnesweepKernelINS1_5radix10policy_hubIjjyE10Policy1000ELNS0_9SortOrderE0EjjyiiNS1_21identity_decomposer_tEEEvPT5_SB_PT3_PKSC_PT1_PKSG_PT2_PKSK_T4_iiT6_E1s;
	add.s32 	%r477, %r476, %r475;
	shl.b32 	%r478, %r100, 2;
	add.s32 	%r101, %r477, %r478;
	atom.shared.add.u32 	%r479, [%r101], 1;
	shr.u32 	%r480, %r1910, %r400;
	and.b32  	%r481, %r480, %r75;
	shl.b32 	%r482, %r481, 2;
	add.s32 	%r102, %r477, %r482;
	atom.shared.add.u32 	%r483, [%r102], 1;
	shr.u32 	%r484, %r1909, %r400;
	and.b32  	%r485, %r484, %r75;
	shl.b32 	%r486, %r485, 2;
	add.s32 	%r103, %r477, %r486;
	atom.shared.add.u32 	%r487, [%r103], 1;
	shr.u32 	%r488, %r1908, %r400;
	and.b32  	%r489, %r488, %r75;
	shl.b32 	%r490, %r489, 2;
	add.s32 	%r104, %r477, %r490;
	atom.shared.add.u32 	%r491, [%r104], 1;
	shr.u32 	%r492, %r1907, %r400;
	and.b32  	%r493, %r492, %r75;
	shl.b32 	%r494, %r493, 2;
	add.s32 	%r105, %r477, %r494;
	atom.shared.add.u32 	%r495, [%r105], 1;
	shr.u32 	%r496, %r1906, %r400;
	and.b32  	%r497, %r496, %r75;
	shl.b32 	%r498, %r497, 2;
	add.s32 	%r106, %r477, %r498;
	atom.shared.add.u32 	%r499, [%r106], 1;
	shr.u32 	%r500, %r1905, %r400;
	and.b32  	%r501, %r500, %r75;
	shl.b32 	%r502, %r501, 2;
	add.s32 	%r107, %r477, %r502;
	atom.shared.add.u32 	%r503, [%r107], 1;
	shr.u32 	%r504, %r1904, %r400;
	and.b32  	%r505, %r504, %r75;
	shl.b32 	%r506, %r505, 2;
	add.s32 	%r108, %r477, %r506;
	atom.shared.add.u32 	%r507, [%r108], 1;
	shr.u32 	%r508, %r1903, %r400;
	and.b32  	%r509, %r508, %r75;
	shl.b32 	%r510, %r509, 2;
	add.s32 	%r109, %r477, %r510;
	atom.shared.add.u32 	%r511, [%r109], 1;
	shr.u32 	%r512, %r1902, %r400;
	and.b32  	%r513, %r512, %r75;
	shl.b32 	%r514, %r513, 2;
	add.s32 	%r110, %r477, %r514;
	atom.shared.add.u32 	%r515, [%r110], 1;
	shr.u32 	%r516, %r1901, %r400;
	and.b32  	%r517, %r516, %r75;
	shl.b32 	%r518, %r517, 2;
	add.s32 	%r111, %r477, %r518;
	atom.shared.add.u32 	%r519, [%r111], 1;
	shr.u32 	%r520, %r1900, %r400;
	and.b32  	%r521, %r520, %r75;
	shl.b32 	%r522, %r521, 2;
	add.s32 	%r112, %r477, %r522;
	atom.shared.add.u32 	%r523, [%r112], 1;
	shr.u32 	%r524, %r1899, %r400;
	and.b32  	%r525, %r524, %r75;
	shl.b32 	%r526, %r525, 2;
	add.s32 	%r527, %r477, %r526;
	atom.shared.add.u32 	%r528, [%r527], 1;
	shr.u32 	%r529, %r1898, %r400;
	and.b32  	%r530, %r529, %r75;
	shl.b32 	%r531, %r530, 2;
	add.s32 	%r113, %r477, %r531;
	atom.shared.add.u32 	%r532, [%r113], 1;
	shr.u32 	%r533, %r1897, %r400;
	and.b32  	%r534, %r533, %r75;
	shl.b32 	%r535, %r534, 2;
	add.s32 	%r114, %r477, %r535;
	atom.shared.add.u32 	%r536, [%r114], 1;
	shr.u32 	%r537, %r1896, %r400;
	and.b32  	%r538, %r537, %r75;
	shl.b32 	%r539, %r538, 2;
	add.s32 	%r115, %r477, %r539;
	atom.shared.add.u32 	%r540, [%r115], 1;
	shr.u32 	%r541, %r1895, %r400;
	and.b32  	%r542, %r541, %r75;
	shl.b32 	%r543, %r542, 2;
	add.s32 	%r116, %r477, %r543;
	atom.shared.add.u32 	%r544, [%r116], 1;
	bar.sync 	0;
	setp.gt.u32 	%p29, %r1, 255;
	shl.b32 	%r545, %r1, 2;
	add.s32 	%r117, %r476, %r545;
	mov.b32 	%r1920, 0;
	@%p29 bra 	$L__BB12_53;
	ld.shared.u32 	%r546, [%r117];
	mov.b32 	%r547, 0;
	st.shared.u32 	[%r117], %r547;
	ld.shared.u32 	%r548, [%r117+1024];
	st.shared.u32 	[%r117+1024], %r546;
	add.s32 	%r549, %r548, %r546;
	ld.shared.u32 	%r550, [%r117+2048];
	st.shared.u32 	[%r117+2048], %r549;
	add.s32 	%r551, %r550, %r549;
	ld.shared.u32 	%r552, [%r117+3072];
	st.shared.u32 	[%r117+3072], %r551;
	add.s32 	%r553, %r552, %r551;
	ld.shared.u32 	%r554, [%r117+4096];
	st.shared.u32 	[%r117+4096], %r553;
	add.s32 	%r555, %r554, %r553;
	ld.shared.u32 	%r556, [%r117+5120];
	st.shared.u32 	[%r117+5120], %r555;
	add.s32 	%r557, %r556, %r555;
	ld.shared.u32 	%r558, [%r117+6144];
	st.shared.u32 	[%r117+6144], %r557;
	add.s32 	%r559, %r558, %r557;
	ld.shared.u32 	%r560, [%r117+7168];
	st.shared.u32 	[%r117+7168], %r559;
	add.s32 	%r561, %r560, %r559;
	ld.shared.u32 	%r562, [%r117+8192];
	st.shared.u32 	[%r117+8192], %r561;
	add.s32 	%r563, %r562, %r561;
	ld.shared.u32 	%r564, [%r117+9216];
	st.shared.u32 	[%r117+9216], %r563;
	add.s32 	%r565, %r564, %r563;
	ld.shared.u32 	%r566, [%r117+10240];
	st.shared.u32 	[%r117+10240], %r565;
	add.s32 	%r567, %r566, %r565;
	ld.shared.u32 	%r568, [%r117+11264];
	st.shared.u32 	[%r117+11264], %r567;
	add.s32 	%r1920, %r568, %r567;
$L__BB12_53:
	ld.param.u64 	%rd360, [_ZN3cub18CUB_300001_SM_10006detail10radix_sort29DeviceRadixSortOnesweepKernelINS1_5radix10policy_hubIjjyE10Policy1000ELNS0_9SortOrderE0EjjyiiNS1_21identity_decomposer_tEEEvPT5_SB_PT3_PKSC_PT1_PKSG_PT2_PKSK_T4_iiT6__param_0];
	shl.b32 	%r569, %r4, 8;
	add.s32 	%r570, %r569, %r1;
	cvta.to.global.u64 	%rd6, %rd360;
	mul.wide.s32 	%rd57, %r570, 4;
	add.s64 	%rd7, %rd6, %rd57;
	@%p29 bra 	$L__BB12_55;
	or.b32  	%r571, %r1920, 1073741824;
	st.volatile.global.u32 	[%rd7], %r571;
$L__BB12_55:
	ld.param.u64 	%rd369, [_ZN3cub18CUB_300001_SM_10006detail10radix_sort29DeviceRadixSortOnesweepKernelINS1_5radix10policy_hubIjjyE10Policy1000ELNS0_9SortOrderE0EjjyiiNS1_21identity_decomposer_tEEEvPT5_SB_PT3_PKSC_PT1_PKSG_PT2_PKSK_T4_iiT6__param_7];
	ld.param.u64 	%rd367, [_ZN3cub18CUB_300001_SM_10006detail10radix_sort29DeviceRadixSortOnesweepKernelINS1_5radix10policy_hubIjjyE10Policy1000ELNS0_9SortOrderE0EjjyiiNS1_21identity_decomposer_tEEEvPT5_SB_PT3_PKSC_PT1_PKSG_PT2_PKSK_T4_iiT6__param_3];
	ld.param.u64 	%rd363, [_ZN3cub18CUB_300001_SM_10006detail10radix_sort29DeviceRadixSortOnesweepKernelINS1_5radix10policy_hubIjjyE10Policy1000ELNS0_9SortOrderE0EjjyiiNS1_21identity_decomposer_tEEEvPT5_SB_PT3_PKSC_PT1_PKSG_PT2_PKSK_T4_iiT6__param_2];
	setp.lt.u32 	%p31, %r1, 256;
	setp.eq.s32 	%p32, %r1920, 6528;
	and.pred  	%p33, %p31, %p32;
	selp.u32 	%r572, 1, 0, %p33;
	{ 
	.reg .pred 	%p1; 
	.reg .pred 	%p2; 
	setp.ne.u32 	%p1, %r572, 0; 
	bar.red.or.pred 	%p2, 0, %p1; 
	selp.u32 	%r573, 1, 0, %p2; 
	}
	setp.eq.s32 	%p34, %r573, 0;
	and.b32  	%r574, %r1, 992;
	and.b32  	%r575, %r1, 31;
	mul.lo.s32 	%r576, %r574, 17;
	or.b32  	%r577, %r576, %r575;
	cvt.u64.u32 	%rd8, %r577;
	mul.lo.s32 	%r578, %r4, 6528;
	cvt.s64.s32 	%rd58, %r578;
	add.s64 	%rd59, %rd8, %rd58;
	cvta.to.global.u64 	%rd60, %rd369;
	shl.b64 	%rd61, %rd59, 2;
	add.s64 	%rd9, %rd60, %rd61;
	cvt.u64.u32 	%rd10, %r1;
	cvta.to.global.u64 	%rd62, %rd363;
	mul.wide.u32 	%rd63, %r1, 8;
	add.s64 	%rd11, %rd62, %rd63;
	cvta.to.global.u64 	%rd64, %rd367;
	add.s64 	%rd12, %rd64, %rd63;
	@%p34 bra 	$L__BB12_175;
	shl.b32 	%r579, %r1, 3;
	mov.u32 	%r580, _ZZN3cub18CUB_300001_SM_10006detail10radix_sort29DeviceRadixSortOnesweepKernelINS1_5radix10policy_hubIjjyE10Policy1000ELNS0_9SortOrderE0EjjyiiNS1_21identity_decomposer_tEEEvPT5_SB_PT3_PKSC_PT1_PKSG_PT2_PKSK_T4_iiT6_E1s;
	add.s32 	%r581, %r580, %r579;
	add.s32 	%r120, %r581, 26112;
	@%p29 bra 	$L__BB12_64;
	ld.global.u64 	%rd65, [%rd12];
	setp.gt.u32 	%p36, %r1, %r100;
	selp.b64 	%rd66, 6528, 0, %p36;
	sub.s64 	%rd370, %rd65, %rd66;
	st.shared.u64 	[%r120], %rd370;
	setp.lt.s32 	%p37, %r4, 1;
	mov.u32 	%r1924, %r1920;
	@%p37 bra 	$L__BB12_63;
	mov.b32 	%r1922, -1;
	mov.u32 	%r1921, %r4;
	mov.u32 	%r1924, %r1920;
$L__BB12_59:
	add.s32 	%r124, %r1921, -1;
	shl.b32 	%r583, %r124, 8;
	add.s32 	%r584, %r583, %r1;
	mul.wide.s32 	%rd67, %r584, 4;
	add.s64 	%rd14, %rd6, %rd67;
$L__BB12_60:
	membar.cta;
	ld.volatile.global.u32 	%r125, [%rd14];
	setp.eq.s32 	%p38, %r125, 0;
	@%p38 bra 	$L__BB12_60;
	and.b32  	%r585, %r125, 1073741823;
	add.s32 	%r1924, %r585, %r1924;
	setp.gt.s32 	%p39, %r125, -1;
	vote.sync.ballot.b32 	%r1922, %p39, %r1922;
	setp.gt.u32 	%p41, %r1921, 1;
	and.pred  	%p42, %p39, %p41;
	mov.u32 	%r1921, %r124;
	@%p42 bra 	$L__BB12_59;
	ld.shared.u64 	%rd370, [%r120];
$L__BB12_63:
	or.b32  	%r586, %r1924, -2147483648;
	st.volatile.global.u32 	[%rd7], %r586;
	sub.s32 	%r587, %r1924, %r1920;
	cvt.s64.s32 	%rd68, %r587;
	add.s64 	%rd69, %rd370, %rd68;
	st.shared.u64 	[%r120], %rd69;
$L__BB12_64:
	ld.param.u64 	%rd364, [_ZN3cub18CUB_300001_SM_10006detail10radix_sort29DeviceRadixSortOnesweepKernelINS1_5radix10policy_hubIjjyE10Policy1000ELNS0_9SortOrderE0EjjyiiNS1_21identity_decomposer_tEEEvPT5_SB_PT3_PKSC_PT1_PKSG_PT2_PKSK_T4_iiT6__param_2];
	setp.lt.s32 	%p44, %r5, %r399;
	setp.eq.s64 	%p45, %rd364, 0;
	or.pred  	%p46, %p45, %p44;
	or.pred  	%p47, %p29, %p46;
	@%p47 bra 	$L__BB12_66;
	ld.shared.u64 	%rd70, [%r120];
	setp.gt.u32 	%p48, %r1, %r100;
	selp.b64 	%rd71, 6528, 0, %p48;
	cvt.s64.s32 	%rd72, %r1920;
	add.s64 	%rd73, %rd71, %rd72;
	add.s64 	%rd74, %rd73, %rd70;
	st.global.u64 	[%rd11], %rd74;
$L__BB12_66:
	setp.gt.s32 	%p49, %r5, %r399;
	bar.sync 	0;
	shl.b32 	%r588, %r100, 3;
	mov.u32 	%r589, _ZZN3cub18CUB_300001_SM_10006detail10radix_sort29DeviceRadixSortOnesweepKernelINS1_5radix10policy_hubIjjyE10Policy1000ELNS0_9SortOrderE0EjjyiiNS1_21identity_decomposer_tEEEvPT5_SB_PT3_PKSC_PT1_PKSG_PT2_PKSK_T4_iiT6_E1s;
	add.s32 	%r590, %r589, %r588;
	ld.shared.u64 	%rd17, [%r590+26112];
	@%p49 bra 	$L__BB12_68;
	add.s64 	%rd75, %rd17, %rd8;
	shl.b64 	%rd76, %rd75, 2;
	add.s64 	%rd77, %rd2, %rd76;
	st.global.u32 	[%rd77], %r1911;
	st.global.u32 	[%rd77+128], %r1910;
	st.global.u32 	[%rd77+256], %r1909;
	st.global.u32 	[%rd77+384], %r1908;
	st.global.u32 	[%rd77+512], %r1907;
	st.global.u32 	[%rd77+640], %r1906;
	st.global.u32 	[%rd77+768], %r1905;
	st.global.u32 	[%rd77+896], %r1904;
	st.global.u32 	[%rd77+1024], %r1903;
	st.global.u32 	[%rd77+1152], %r1902;
	st.global.u32 	[%rd77+1280], %r1901;
	st.global.u32 	[%rd77+1408], %r1900;
	st.global.u32 	[%rd77+1536], %r1899;
	st.global.u32 	[%rd77+1664], %r1898;
	st.global.u32 	[%rd77+1792], %r1897;
	st.global.u32 	[%rd77+1920], %r1896;
	st.global.u32 	[%rd77+2048], %r1895;
	bra.uni 	$L__BB12_102;
$L__BB12_68:
	cvt.u32.u64 	%r591, %rd8;
	mad.lo.s32 	%r129, %r4, -6528, %r399;
	setp.ge.s32 	%p50, %r591, %r129;
	add.s64 	%rd78, %rd17, %rd8;
	shl.b64 	%rd79, %rd78, 2;
	add.s64 	%rd18, %rd2, %rd79;
	@%p50 bra 	$L__BB12_70;
	st.global.u32 	[%rd18], %r1911;
$L__BB12_70:
	cvt.u32.u64 	%r592, %rd8;
	add.s32 	%r593, %r592, 32;
	setp.ge.s32 	%p51, %r593, %r129;
	@%p51 bra 	$L__BB12_72;
	st.global.u32 	[%rd18+128], %r1910;
$L__BB12_72:
	cvt.u32.u64 	%r594, %rd8;
	add.s32 	%r595, %r594, 64;
	setp.ge.s32 	%p52, %r595, %r129;
	@%p52 bra 	$L__BB12_74;
	st.global.u32 	[%rd18+256], %r1909;
$L__BB12_74:
	cvt.u32.u64 	%r596, %rd8;
	add.s32 	%r597, %r596, 96;
	setp.ge.s32 	%p53, %r597, %r129;
	@%p53 bra 	$L__BB12_76;
	st.global.u32 	[%rd18+384], %r1908;
$L__BB12_76:
	cvt.u32.u64 	%r598, %rd8;
	add.s32 	%r599, %r598, 128;
	setp.ge.s32 	%p54, %r599, %r129;
	@%p54 bra 	$L__BB12_78;
	st.global.u32 	[%rd18+512], %r1907;
$L__BB12_78:
	cvt.u32.u64 	%r600, %rd8;
	add.s32 	%r601, %r600, 160;
	setp.ge.s32 	%p55, %r601, %r129;
	@%p55 bra 	$L__BB12_80;
	st.global.u32 	[%rd18+640], %r1906;
$L__BB12_80:
	cvt.u32.u64 	%r602, %rd8;
	add.s32 	%r603, %r602, 192;
	setp.ge.s32 	%p56, %r603, %r129;
	@%p56 bra 	$L__BB12_82;
	st.global.u32 	[%rd18+768], %r1905;
$L__BB12_82:
	cvt.u32.u64 	%r604, %rd8;
	add.s32 	%r605, %r604, 224;
	setp.ge.s32 	%p57, %r605, %r129;
	@%p57 bra 	$L__BB12_84;
	st.global.u32 	[%rd18+896], %r1904;
$L__BB12_84:
	cvt.u32.u64 	%r606, %rd8;
	add.s32 	%r607, %r606, 256;
	setp.ge.s32 	%p58, %r607, %r129;
	@%p58 bra 	$L__BB12_86;
	st.global.u32 	[%rd18+1024], %r1903;
$L__BB12_86:
	cvt.u32.u64 	%r608, %rd8;
	add.s32 	%r609, %r608, 288;
	setp.ge.s32 	%p59, %r609, %r129;
	@%p59 bra 	$L__BB12_88;
	st.global.u32 	[%rd18+1152], %r1902;
$L__BB12_88:
	cvt.u32.u64 	%r610, %rd8;
	add.s32 	%r611, %r610, 320;
	setp.ge.s32 	%p60, %r611, %r129;
	@%p60 bra 	$L__BB12_90;
	st.global.u32 	[%rd18+1280], %r1901;
$L__BB12_90:
	cvt.u32.u64 	%r612, %rd8;
	add.s32 	%r613, %r612, 352;
	setp.ge.s32 	%p61, %r613, %r129;
	@%p61 bra 	$L__BB12_92;
	st.global.u32 	[%rd18+1408], %r1900;
$L__BB12_92:
	cvt.u32.u64 	%r614, %rd8;
	add.s32 	%r615, %r614, 384;
	setp.ge.s32 	%p62, %r615, %r129;
	@%p62 bra 	$L__BB12_94;
	st.global.u32 	[%rd18+1536], %r1899;
$L__BB12_94:
	cvt.u32.u64 	%r616, %rd8;
	add.s32 	%r617, %r616, 416;
	setp.ge.s32 	%p63, %r617, %r129;
	@%p63 bra 	$L__BB12_96;
	st.global.u32 	[%rd18+1664], %r1898;
$L__BB12_96:
	cvt.u32.u64 	%r618, %rd8;
	add.s32 	%r619, %r618, 448;
	setp.ge.s32 	%p64, %r619, %r129;
	@%p64 bra 	$L__BB12_98;
	st.global.u32 	[%rd18+1792], %r1897;
$L__BB12_98:
	cvt.u32.u64 	%r620, %rd8;
	add.s32 	%r621, %r620, 480;
	setp.ge.s32 	%p65, %r621, %r129;
	@%p65 bra 	$L__BB12_100;
	st.global.u32 	[%rd18+1920], %r1896;
$L__BB12_100:
	cvt.u32.u64 	%r622, %rd8;
	add.s32 	%r623, %r622, 512;
	setp.ge.s32 	%p66, %r623, %r129;
	@%p66 bra 	$L__BB12_102;
	st.global.u32 	[%rd18+2048], %r1895;
$L__BB12_102:
	@%p49 bra 	$L__BB12_104;
	ld.global.u32 	%r1957, [%rd9];
	ld.global.u32 	%r1956, [%rd9+128];
	ld.global.u32 	%r1955, [%rd9+256];
	ld.global.u32 	%r1954, [%rd9+384];
	ld.global.u32 	%r1953, [%rd9+512];
	ld.global.u32 	%r1952, [%rd9+640];
	ld.global.u32 	%r1951, [%rd9+768];
	ld.global.u32 	%r1950, [%rd9+896];
	ld.global.u32 	%r1949, [%rd9+1024];
	ld.global.u32 	%r1948, [%rd9+1152];
	ld.global.u32 	%r1947, [%rd9+1280];
	ld.global.u32 	%r1946, [%rd9+1408];
	ld.global.u32 	%r1945, [%rd9+1536];
	ld.global.u32 	%r1944, [%rd9+1664];
	ld.global.u32 	%r1943, [%rd9+1792];
	ld.global.u32 	%r1942, [%rd9+1920];
	ld.global.u32 	%r1941, [%rd9+2048];
	bra.uni 	$L__BB12_138;
$L__BB12_104:
	cvt.u32.u64 	%r625, %rd8;
	mul.lo.s32 	%r626, %r4, 6528;
	sub.s32 	%r147, %r399, %r626;
	setp.ge.s32 	%p68, %r625, %r147;
	@%p68 bra 	$L__BB12_106;
	ld.global.u32 	%r1957, [%rd9];
$L__BB12_106:
	cvt.u32.u64 	%r628, %rd8;
	add.s32 	%r629, %r628, 32;
	setp.ge.s32 	%p69, %r629, %r147;
	@%p69 bra 	$L__BB12_108;
	ld.global.u32 	%r1956, [%rd9+128];
$L__BB12_108:
	cvt.u32.u64 	%r631, %rd8;
	add.s32 	%r632, %r631, 64;
	setp.ge.s32 	%p70, %r632, %r147;
	@%p70 bra 	$L__BB12_110;
	ld.global.u32 	%r1955, [%rd9+256];
$L__BB12_110:
	cvt.u32.u64 	%r634, %rd8;
	add.s32 	%r635, %r634, 96;
	setp.ge.s32 	%p71, %r635, %r147;
	@%p71 bra 	$L__BB12_112;
	ld.global.u32 	%r1954, [%rd9+384];
$L__BB12_112:
	cvt.u32.u64 	%r637, %rd8;
	add.s32 	%r638, %r637, 128;
	setp.ge.s32 	%p72, %r638, %r147;
	@%p72 bra 	$L__BB12_114;
	ld.global.u32 	%r1953, [%rd9+512];
$L__BB12_114:
	cvt.u32.u64 	%r640, %rd8;
	add.s32 	%r641, %r640, 160;
	setp.ge.s32 	%p73, %r641, %r147;
	@%p73 bra 	$L__BB12_116;
	ld.global.u32 	%r1952, [%rd9+640];
$L__BB12_116:
	cvt.u32.u64 	%r643, %rd8;
	add.s32 	%r644, %r643, 192;
	setp.ge.s32 	%p74, %r644, %r147;
	@%p74 bra 	$L__BB12_118;
	ld.global.u32 	%r1951, [%rd9+768];
$L__BB12_118:
	cvt.u32.u64 	%r646, %rd8;
	add.s32 	%r647, %r646, 224;
	setp.ge.s32 	%p75, %r647, %r147;
	@%p75 bra 	$L__BB12_120;
	ld.global.u32 	%r1950, [%rd9+896];
$L__BB12_120:
	cvt.u32.u64 	%r649, %rd8;
	add.s32 	%r650, %r649, 256;
	setp.ge.s32 	%p76, %r650, %r147;
	@%p76 bra 	$L__BB12_122;
	ld.global.u32 	%r1949, [%rd9+1024];
$L__BB12_122:
	cvt.u32.u64 	%r652, %rd8;
	add.s32 	%r653, %r652, 288;
	setp.ge.s32 	%p77, %r653, %r147;
	@%p77 bra 	$L__BB12_124;
	ld.global.u32 	%r1948, [%rd9+1152];
$L__BB12_124:
	cvt.u32.u64 	%r655, %rd8;
	add.s32 	%r656, %r655, 320;
	setp.ge.s32 	%p78, %r656, %r147;
	@%p78 bra 	$L__BB12_126;
	ld.global.u32 	%r1947, [%rd9+1280];
$L__BB12_126:
	cvt.u32.u64 	%r658, %rd8;
	add.s32 	%r659, %r658, 352;
	setp.ge.s32 	%p79, %r659, %r147;
	@%p79 bra 	$L__BB12_128;
	ld.global.u32 	%r1946, [%rd9+1408];
$L__BB12_128:
	cvt.u32.u64 	%r661, %rd8;
	add.s32 	%r662, %r661, 384;
	setp.ge.s32 	%p80, %r662, %r147;
	@%p80 bra 	$L__BB12_130;
	ld.global.u32 	%r1945, [%rd9+1536];
$L__BB12_130:
	cvt.u32.u64 	%r664, %rd8;
	add.s32 	%r665, %r664, 416;
	setp.ge.s32 	%p81, %r665, %r147;
	@%p81 bra 	$L__BB12_132;
	ld.global.u32 	%r1944, [%rd9+1664];
$L__BB12_132:
	cvt.u32.u64 	%r667, %rd8;
	add.s32 	%r668, %r667, 448;
	setp.ge.s32 	%p82, %r668, %r147;
	@%p82 bra 	$L__BB12_134;
	ld.global.u32 	%r1943, [%rd9+1792];
$L__BB12_134:
	cvt.u32.u64 	%r670, %rd8;
	add.s32 	%r671, %r670, 480;
	setp.ge.s32 	%p83, %r671, %r147;
	@%p83 bra 	$L__BB12_136;
	ld.global.u32 	%r1942, [%rd9+1920];
$L__BB12_136:
	cvt.u32.u64 	%r673, %rd8;
	add.s32 	%r674, %r673, 512;
	setp.ge.s32 	%p84, %r674, %r147;
	@%p84 bra 	$L__BB12_138;
	ld.global.u32 	%r1941, [%rd9+2048];
$L__BB12_138:
	@%p49 bra 	$L__BB12_140;
	add.s64 	%rd80, %rd17, %rd8;
	shl.b64 	%rd81, %rd80, 2;
	add.s64 	%rd82, %rd1, %rd81;
	st.global.u32 	[%rd82], %r1957;
	st.global.u32 	[%rd82+128], %r1956;
	st.global.u32 	[%rd82+256], %r1955;
	st.global.u32 	[%rd82+384], %r1954;
	st.global.u32 	[%rd82+512], %r1953;
	st.global.u32 	[%rd82+640], %r1952;
	st.global.u32 	[%rd82+768], %r1951;
	st.global.u32 	[%rd82+896], %r1950;
	st.global.u32 	[%rd82+1024], %r1949;
	st.global.u32 	[%rd82+1152], %r1948;
	st.global.u32 	[%rd82+1280], %r1947;
	st.global.u32 	[%rd82+1408], %r1946;
	st.global.u32 	[%rd82+1536], %r1945;
	st.global.u32 	[%rd82+1664], %r1944;
	st.global.u32 	[%rd82+1792], %r1943;
	st.global.u32 	[%rd82+1920], %r1942;
	st.global.u32 	[%rd82+2048], %r1941;
	bra.uni 	$L__BB12_174;
$L__BB12_140:
	cvt.u32.u64 	%r675, %rd8;
	mad.lo.s32 	%r198, %r4, -6528, %r399;
	setp.ge.s32 	%p86, %r675, %r198;
	add.s64 	%rd83, %rd17, %rd8;
	shl.b64 	%rd84, %rd83, 2;
	add.s64 	%rd19, %rd1, %rd84;
	@%p86 bra 	$L__BB12_142;
	st.global.u32 	[%rd19], %r1957;
$L__BB12_142:
	cvt.u32.u64 	%r676, %rd8;
	add.s32 	%r677, %r676, 32;
	setp.ge.s32 	%p87, %r677, %r198;
	@%p87 bra 	$L__BB12_144;
	st.global.u32 	[%rd19+128], %r1956;
$L__BB12_144:
	cvt.u32.u64 	%r678, %rd8;
	add.s32 	%r679, %r678, 64;
	setp.ge.s32 	%p88, %r679, %r198;
	@%p88 bra 	$L__BB12_146;
	st.global.u32 	[%rd19+256], %r1955;
$L__BB12_146:
	cvt.u32.u64 	%r680, %rd8;
	add.s32 	%r681, %r680, 96;
	setp.ge.s32 	%p89, %r681, %r198;
	@%p89 bra 	$L__BB12_148;
	st.global.u32 	[%rd19+384], %r1954;
$L__BB12_148:
	cvt.u32.u64 	%r682, %rd8;
	add.s32 	%r683, %r682, 128;
	setp.ge.s32 	%p90, %r683, %r198;
	@%p90 bra 	$L__BB12_150;
	st.global.u32 	[%rd19+512], %r1953;
$L__BB12_150:
	cvt.u32.u64 	%r684, %rd8;
	add.s32 	%r685, %r684, 160;
	setp.ge.s32 	%p91, %r685, %r198;
	@%p91 bra 	$L__BB12_152;
	st.global.u32 	[%rd19+640], %r1952;
$L__BB12_152:
	cvt.u32.u64 	%r686, %rd8;
	add.s32 	%r687, %r686, 192;
	setp.ge.s32 	%p92, %r687, %r198;
	@%p92 bra 	$L__BB12_154;
	st.global.u32 	[%rd19+768], %r1951;
$L__BB12_154:
	cvt.u32.u64 	%r688, %rd8;
	add.s32 	%r689, %r688, 224;
	setp.ge.s32 	%p93, %r689, %r198;
	@%p93 bra 	$L__BB12_156;
	st.global.u32 	[%rd19+896], %r1950;
$L__BB12_156:
	cvt.u32.u64 	%r690, %rd8;
	add.s32 	%r691, %r690, 256;
	setp.ge.s32 	%p94, %r691, %r198;
	@%p94 bra 	$L__BB12_158;
	st.global.u32 	[%rd19+1024], %r1949;
$L__BB12_158:
	cvt.u32.u64 	%r692, %rd8;
	add.s32 	%r693, %r692, 288;
	setp.ge.s32 	%p95, %r693, %r198;
	@%p95 bra 	$L__BB12_160;
	st.global.u32 	[%rd19+1152], %r1948;
$L__BB12_160:
	cvt.u32.u64 	%r694, %rd8;
	add.s32 	%r695, %r694, 320;
	setp.ge.s32 	%p96, %r695, %r198;
	@%p96 bra 	$L__BB12_162;
	st.global.u32 	[%rd19+1280], %r1947;
$L__BB12_162:
	cvt.u32.u64 	%r696, %rd8;
	add.s32 	%r697, %r696, 352;
	setp.ge.s32 	%p97, %r697, %r198;
	@%p97 bra 	$L__BB12_164;
	st.global.u32 	[%rd19+1408], %r1946;
$L__BB12_164:
	cvt.u32.u64 	%r698, %rd8;
	add.s32 	%r699, %r698, 384;
	setp.ge.s32 	%p98, %r699, %r198;
	@%p98 bra 	$L__BB12_166;
	st.global.u32 	[%rd19+1536], %r1945;
$L__BB12_166:
	cvt.u32.u64 	%r700, %rd8;
	add.s32 	%r701, %r700, 416;
	setp.ge.s32 	%p99, %r701, %r198;
	@%p99 bra 	$L__BB12_168;
	st.global.u32 	[%rd19+1664], %r1944;
$L__BB12_168:
	cvt.u32.u64 	%r702, %rd8;
	add.s32 	%r703, %r702, 448;
	setp.ge.s32 	%p100, %r703, %r198;
	@%p100 bra 	$L__BB12_170;
	st.global.u32 	[%rd19+1792], %r1943;
$L__BB12_170:
	cvt.u32.u64 	%r704, %rd8;
	add.s32 	%r705, %r704, 480;
	setp.ge.s32 	%p101, %r705, %r198;
	@%p101 bra 	$L__BB12_172;
	st.global.u32 	[%rd19+1920], %r1942;
$L__BB12_172:
	cvt.u32.u64 	%r706, %rd8;
	add.s32 	%r707, %r706, 512;
	setp.ge.s32 	%p102, %r707, %r198;
	@%p102 bra 	$L__BB12_174;
	st.global.u32 	[%rd19+2048], %r1941;
$L__BB12_174:
	// begin inline asm
	exit;
	// end inline asm
$L__BB12_175:
	mul.hi.u32 	%r708, %r1, 357913942;
	add.s32 	%r709, %r708, %r1;
	shl.b32 	%r710, %r709, 2;
	mov.u32 	%r711, _ZZN3cub18CUB_300001_SM_10006detail10radix_sort29DeviceRadixSortOnesweepKernelINS1_5radix10policy_hubIjjyE10Policy1000ELNS0_9SortOrderE0EjjyiiNS1_21identity_decomposer_tEEEvPT5_SB_PT3_PKSC_PT1_PKSG_PT2_PKSK_T4_iiT6_E1s;
	add.s32 	%r712, %r711, %r710;
	add.s32 	%r199, %r712, 13328;
	st.shared.u32 	[%r712+13328], %r1920;
	bar.sync 	0;
	setp.gt.u32 	%p103, %r1, 31;
	@%p103 bra 	$L__BB12_177;
	mov.u32 	%r743, _ZZN3cub18CUB_300001_SM_10006detail10radix_sort29DeviceRadixSortOnesweepKernelINS1_5radix10policy_hubIjjyE10Policy1000ELNS0_9SortOrderE0EjjyiiNS1_21identity_decomposer_tEEEvPT5_SB_PT3_PKSC_PT1_PKSG_PT2_PKSK_T4_iiT6_E1s;
	mad.lo.s32 	%r744, %r1, 52, %r743;
	ld.shared.u32 	%r745, [%r744+13328];
	ld.shared.u32 	%r746, [%r744+13332];
	ld.shared.u32 	%r747, [%r744+13336];
	ld.shared.u32 	%r748, [%r744+13340];
	ld.shared.u32 	%r749, [%r744+13344];
	ld.shared.u32 	%r750, [%r744+13348];
	ld.shared.u32 	%r751, [%r744+13352];
	ld.shared.u32 	%r752, [%r744+13356];
	ld.shared.u32 	%r753, [%r744+13360];
	ld.shared.u32 	%r754, [%r744+13364];
	ld.shared.u32 	%r755, [%r744+13368];
	ld.shared.u32 	%r756, [%r744+13372];
	add.s32 	%r757, %r746, %r745;
	add.s32 	%r758, %r757, %r747;
	add.s32 	%r759, %r758, %r748;
	add.s32 	%r760, %r759, %r749;
	add.s32 	%r761, %r760, %r750;
	add.s32 	%r762, %r761, %r751;
	add.s32 	%r763, %r762, %r752;
	add.s32 	%r764, %r763, %r753;
	add.s32 	%r765, %r764, %r754;
	add.s32 	%r766, %r765, %r755;
	add.s32 	%r717, %r766, %r756;
	mov.b32 	%r715, 1;
	mov.b32 	%r740, 0;
	mov.b32 	%r742, -1;
	// begin inline asm
	{  .reg .s32 r0;  .reg .pred p;  shfl.sync.up.b32 r0|p, %r717, %r715, %r740, %r742;  @p add.s32 r0, r0, %r717;  mov.s32 %r713, r0;}
	// end inline asm
	mov.b32 	%r721, 2;
	// begin inline asm
	{  .reg .s32 r0;  .reg .pred p;  shfl.sync.up.b32 r0|p, %r713, %r721, %r740, %r742;  @p add.s32 r0, r0, %r713;  mov.s32 %r719, r0;}
	// end inline asm
	mov.b32 	%r727, 4;
	// begin inline asm
	{  .reg .s32 r0;  .reg .pred p;  shfl.sync.up.b32 r0|p, %r719, %r727, %r740, %r742;  @p add.s32 r0, r0, %r719;  mov.s32 %r725, r0;}
	// end inline asm
	mov.b32 	%r733, 8;
	// begin inline asm
	{  .reg .s32 r0;  .reg .pred p;  shfl.sync.up.b32 r0|p, %r725, %r733, %r740, %r742;  @p add.s32 r0, r0, %r725;  mov.s32 %r731, r0;}
	// end inline asm
	mov.b32 	%r739, 16;
	// begin inline asm
	{  .reg .s32 r0;  .reg .pred p;  shfl.sync.up.b32 r0|p, %r731, %r739, %r740, %r742;  @p add.s32 r0, r0, %r731;  mov.s32 %r737, r0;}
	// end inline asm
	sub.s32 	%r767, %r737, %r717;
	add.s32 	%r768, %r745, %r767;
	add.s32 	%r769, %r746, %r768;
	add.s32 	%r770, %r747, %r769;
	add.s32 	%r771, %r748, %r770;
	add.s32 	%r772, %r749, %r771;
	add.s32 	%r773, %r750, %r772;
	add.s32 	%r774, %r751, %r773;
	add.s32 	%r775, %r752, %r774;
	add.s32 	%r776, %r753, %r775;
	add.s32 	%r777, %r754, %r776;
	add.s32 	%r778, %r755, %r777;
	st.shared.u32 	[%r744+13328], %r767;
	st.shared.u32 	[%r744+13332], %r768;
	st.shared.u32 	[%r744+13336], %r769;
	st.shared.u32 	[%r744+13340], %r770;
	st.shared.u32 	[%r744+13344], %r771;
	st.shared.u32 	[%r744+13348], %r772;
	st.shared.u32 	[%r744+13352], %r773;
	st.shared.u32 	[%r744+13356], %r774;
	st.shared.u32 	[%r744+13360], %r775;
	st.shared.u32 	[%r744+13364], %r776;
	st.shared.u32 	[%r744+13368], %r777;
	st.shared.u32 	[%r744+13372], %r778;
$L__BB12_177:
	bar.sync 	0;
	ld.shared.u32 	%r200, [%r199];
	@%p29 bra 	$L__BB12_179;
	ld.shared.u32 	%r779, [%r117];
	add.s32 	%r780, %r779, %r200;
	st.shared.u32 	[%r117], %r780;
	ld.shared.u32 	%r781, [%r117+1024];
	add.s32 	%r782, %r781, %r200;
	st.shared.u32 	[%r117+1024], %r782;
	ld.shared.u32 	%r783, [%r117+2048];
	add.s32 	%r784, %r783, %r200;
	st.shared.u32 	[%r117+2048], %r784;
	ld.shared.u32 	%r785, [%r117+3072];
	add.s32 	%r786, %r785, %r200;
	st.shared.u32 	[%r117+3072], %r786;
	ld.shared.u32 	%r787, [%r117+4096];
	add.s32 	%r788, %r787, %r200;
	st.shared.u32 	[%r117+4096], %r788;
	ld.shared.u32 	%r789, [%r117+5120];
	add.s32 	%r790, %r789, %r200;
	st.shared.u32 	[%r117+5120], %r790;
	ld.shared.u32 	%r791, [%r117+6144];
	add.s32 	%r792, %r791, %r200;
	st.shared.u32 	[%r117+6144], %r792;
	ld.shared.u32 	%r793, [%r117+7168];
	add.s32 	%r794, %r793, %r200;
	st.shared.u32 	[%r117+7168], %r794;
	ld.shared.u32 	%r795, [%r117+8192];
	add.s32 	%r796, %r795, %r200;
	st.shared.u32 	[%r117+8192], %r796;
	ld.shared.u32 	%r797, [%r117+9216];
	add.s32 	%r798, %r797, %r200;
	st.shared.u32 	[%r117+9216], %r798;
	ld.shared.u32 	%r799, [%r117+10240];
	add.s32 	%r800, %r799, %r200;
	st.shared.u32 	[%r117+10240], %r800;
	ld.shared.u32 	%r801, [%r117+11264];
	add.s32 	%r802, %r801, %r200;
	st.shared.u32 	[%r117+11264], %r802;
$L__BB12_179:
	bar.sync 	0;
	// begin inline asm
	mov.u32 %r803, %lanemask_le;
	// end inline asm
	mov.b32 	%r806, 1;
	// begin inline asm
	{
    .reg .pred p;
    and.b32 %r804, %r100, %r806;    setp.ne.u32 p, %r804, 0;
    vote.ballot.sync.b32 %r804, p, 0xffffffff;
    @!p not.b32 %r804, %r804;
}

	// end inline asm
	mov.b32 	%r809, 2;
	// begin inline asm
	{
    .reg .pred p;
    and.b32 %r807, %r100, %r809;    setp.ne.u32 p, %r807, 0;
    vote.ballot.sync.b32 %r807, p, 0xffffffff;
    @!p not.b32 %r807, %r807;
}

	// end inline asm
	and.b32  	%r829, %r807, %r804;
	mov.b32 	%r812, 4;
	// begin inline asm
	{
    .reg .pred p;
    and.b32 %r810, %r100, %r812;    setp.ne.u32 p, %r810, 0;
    vote.ballot.sync.b32 %r810, p, 0xffffffff;
    @!p not.b32 %r810, %r810;
}

	// end inline asm
	and.b32  	%r830, %r810, %r829;
	mov.b32 	%r815, 8;
	// begin inline asm
	{
    .reg .pred p;
    and.b32 %r813, %r100, %r815;    setp.ne.u32 p, %r813, 0;
    vote.ballot.sync.b32 %r813, p, 0xffffffff;
    @!p not.b32 %r813, %r813;
}

	// end inline asm
	and.b32  	%r831, %r813, %r830;
	mov.b32 	%r818, 16;
	// begin inline asm
	{
    .reg .pred p;
    and.b32 %r816, %r100, %r818;    setp.ne.u32 p, %r816, 0;
    vote.ballot.sync.b32 %r816, p, 0xffffffff;
    @!p not.b32 %r816, %r816;
}

	// end inline asm
	and.b32  	%r832, %r816, %r831;
	mov.b32 	%r821, 32;
	// begin inline asm
	{
    .reg .pred p;
    and.b32 %r819, %r100, %r821;    setp.ne.u32 p, %r819, 0;
    vote.ballot.sync.b32 %r819, p, 0xffffffff;
    @!p not.b32 %r819, %r819;
}

	// end inline asm
	and.b32  	%r833, %r819, %r832;
	mov.b32 	%r824, 64;
	// begin inline asm
	{
    .reg .pred p;
    and.b32 %r822, %r100, %r824;    setp.ne.u32 p, %r822, 0;
    vote.ballot.sync.b32 %r822, p, 0xffffffff;
    @!p not.b32 %r822, %r822;
}

	// end inline asm
	and.b32  	%r834, %r822, %r833;
	mov.b32 	%r827, 128;
	// begin inline asm
	{
    .reg .pred p;
    and.b32 %r825, %r100, %r827;    setp.ne.u32 p, %r825, 0;
    vote.ballot.sync.b32 %r825, p, 0xffffffff;
    @!p not.b32 %r825, %r825;
}

	// end inline asm
	and.b32  	%r835, %r825, %r834;
	clz.b32 	%r836, %r835;
	sub.s32 	%r202, 31, %r836;
	and.b32  	%r837, %r803, %r835;
	popc.b32 	%r203, %r837;
	setp.ne.s32 	%p105, %r402, %r202;
	mov.b32 	%r1958, 0;
	@%p105 bra 	$L__BB12_181;
	atom.shared.add.u32 	%r1958, [%r101], %r203;
$L__BB12_181:
	shfl.sync.idx.b32	%r863|%p106, %r1958, %r202, 31, -1;
	add.s32 	%r206, %r203, %r863;
	shr.u32 	%r864, %r1910, %r400;
	and.b32  	%r860, %r864, %r75;
	mov.b32 	%r840, 1;
	// begin inline asm
	{
    .reg .pred p;
    and.b32 %r838, %r860, %r840;    setp.ne.u32 p, %r838, 0;
    vote.ballot.sync.b32 %r838, p, 0xffffffff;
    @!p not.b32 %r838, %r838;
}

	// end inline asm
	mov.b32 	%r843, 2;
	// begin inline asm
	{
    .reg .pred p;
    and.b32 %r841, %r860, %r843;    setp.ne.u32 p, %r841, 0;
    vote.ballot.sync.b32 %r841, p, 0xffffffff;
    @!p not.b32 %r841, %r841;
}

	// end inline asm
	and.b32  	%r865, %r841, %r838;
	mov.b32 	%r846, 4;
	// begin inline asm
	{
    .reg .pred p;
    and.b32 %r844, %r860, %r846;    setp.ne.u32 p, %r844, 0;
    vote.ballot.sync.b32 %r844, p, 0xffffffff;
    @!p not.b32 %r844, %r844;
}

	// end inline asm
	and.b32  	%r866, %r844, %r865;
	mov.b32 	%r849, 8;
	// begin inline asm
	{
    .reg .pred p;
    and.b32 %r847, %r860, %r849;    setp.ne.u32 p, %r847, 0;
    vote.ballot.sync.b32 %r847, p, 0xffffffff;
    @!p not.b32 %r847, %r847;
}

	// end inline asm
	and.b32  	%r867, %r847, %r866;
	mov.b32 	%r852, 16;
	// begin inline asm
	{
    .reg .pred p;
    and.b32 %r850, %r860, %r852;    setp.ne.u32 p, %r850, 0;
    vote.ballot.sync.b32 %r850, p, 0xffffffff;
    @!p not.b32 %r850, %r850;
}

	// end inline asm
	and.b32  	%r868, %r850, %r867;
	mov.b32 	%r855, 32;
	// begin inline asm
	{
    .reg .pred p;
    and.b32 %r853, %r860, %r855;    setp.ne.u32 p, %r853, 0;
    vote.ballot.sync.b32 %r853, p, 0xffffffff;
    @!p not.b32 %r853, %r853;
}

	// end inline asm
	and.b32  	%r869, %r853, %r868;
	mov.b32 	%r858, 64;
	// begin inline asm
	{
    .reg .pred p;
    and.b32 %r856, %r860, %r858;    setp.ne.u32 p, %r856, 0;
    vote.ballot.sync.b32 %r856, p, 0xffffffff;
    @!p not.b32 %r856, %r856;
}

	// end inline asm
	and.b32  	%r870, %r856, %r869;
	mov.b32 	%r861, 128;
	// begin inline asm
	{
    .reg .pred p;
    and.b32 %r859, %r860, %r861;    setp.ne.u32 p, %r859, 0;
    vote.ballot.sync.b32 %r859, p, 0xffffffff;
    @!p not.b32 %r859, %r859;
}

	// end inline asm
	and.b32  	%r871, %r859, %r870;
	clz.b32 	%r872, %r871;
	sub.s32 	%r207, 31, %r872;
	and.b32  	%r873, %r803, %r871;
	popc.b32 	%r208, %r873;
	setp.ne.s32 	%p107, %r402, %r207;
	mov.b32 	%r1959, 0;
	@%p107 bra 	$L__BB12_183;
	atom.shared.add.u32 	%r1959, [%r102], %r208;
$L__BB12_183:
	shfl.sync.idx.b32	%r899|%p108, %r1959, %r207, 31, -1;
	add.s32 	%r211, %r208, %r899;
	shr.u32 	%r900, %r1909, %r400;
	and.b32  	%r896, %r900, %r75;
	mov.b32 	%r876, 1;
	// begin inline asm
	{
    .reg .pred p;
    and.b32 %r874, %r896, %r876;    setp.ne.u32 p, %r874, 0;
    vote.ballot.sync.b32 %r874, p, 0xffffffff;
    @!p not.b32 %r874, %r874;
}

	// end inline asm
	mov.b32 	%r879, 2;
	// begin inline asm
	{
    .reg .pred p;
    and.b32 %r877, %r896, %r879;    setp.ne.u32 p, %r877, 0;
    vote.ballot.sync.b32 %r877, p, 0xffffffff;
    @!p not.b32 %r877, %r877;
}

	// end inline asm
	and.b32  	%r901, %r877, %r874;
	mov.b32 	%r882, 4;
	// begin inline asm
	{
    .reg .pred p;
    and.b32 %r880, %r896, %r882;    setp.ne.u32 p, %r880, 0;
    vote.ballot.sync.b32 %r880, p, 0xffffffff;
    @!p not.b32 %r880, %r880;
}

	// end inline asm
	and.b32  	%r902, %r880, %r901;
	mov.b32 	%r885, 8;
	// begin inline asm
	{
    .reg .pred p;
    and.b32 %r883, %r896, %r885;    setp.ne.u32 p, %r883, 0;
    vote.ballot.sync.b32 %r883, p, 0xffffffff;
    @!p not.b32 %r883, %r883;
}

	// end inline asm
	and.b32  	%r903, %r883, %r902;
	mov.b32 	%r888, 16;
	// begin inline asm
	{
    .reg .pred p;
    and.b32 %r886, %r896, %r888;    setp.ne.u32 p, %r886, 0;
    vote.ballot.sync.b32 %r886, p, 0xffffffff;
    @!p not.b32 %r886, %r886;
}

	// end inline asm
	and.b32  	%r904, %r886, %r903;
	mov.b32 	%r891, 32;
	// begin inline asm
	{
    .reg .pred p;
    and.b32 %r889, %r896, %r891;    setp.ne.u32 p, %r889, 0;
    vote.ballot.sync.b32 %r889, p, 0xffffffff;
    @!p not.b32 %r889, %r889;
}

	// end inline asm
	and.b32  	%r905, %r889, %r904;
	mov.b32 	%r894, 64;
	// begin inline asm
	{
    .reg .pred p;
    and.b32 %r892, %r896, %r894;    setp.ne.u32 p, %r892, 0;
    vote.ballot.sync.b32 %r892, p, 0xffffffff;
    @!p not.b32 %r892, %r892;
}

	// end inline asm
	and.b32  	%r906, %r892, %r905;
	mov.b32 	%r897, 128;
	// begin inline asm
	{
    .reg .pred p;
    and.b32 %r895, %r896, %r897;    setp.ne.u32 p, %r895, 0;
    vote.ballot.sync.b32 %r895, p, 0xffffffff;
    @!p not.b32 %r895, %r895;
}

	// end inline asm
	and.b32  	%r907, %r895, %r906;
	clz.b32 	%r908, %r907;
	sub.s32 	%r212, 31, %r908;
	and.b32  	%r909, %r803, %r907;
	popc.b32 	%r213, %r909;
	setp.ne.s32 	%p109, %r402, %r212;
	mov.b32 	%r1960, 0;
	@%p109 bra 	$L__BB12_185;
	atom.shared.add.u32 	%r1960, [%r103], %r213;
$L__BB12_185:
	shfl.sync.idx.b32	%r935|%p110, %r1960, %r212, 31, -1;
	add.s32 	%r216, %r213, %r935;
	shr.u32 	%r936, %r1908, %r400;
	and.b32  	%r932, %r936, %r75;
	mov.b32 	%r912, 1;
	// begin inline asm
	{
    .reg .pred p;
    and.b32 %r910, %r932, %r912;    setp.ne.u32 p, %r910, 0;
    vote.ballot.sync.b32 %r910, p, 0xffffffff;
    @!p not.b32 %r910, %r910;
}

	// end inline asm
	mov.b32 	%r915, 2;
	// begin inline asm
	{
    .reg .pred p;
    and.b32 %r913, %r932, %r915;    setp.ne.u32 p, %r913, 0;
    vote.ballot.sync.b32 %r913, p, 0xffffffff;
    @!p not.b32 %r913, %r913;
}

	// end inline asm
	and.b32  	%r937, %r913, %r910;
	mov.b32 	%r918, 4;
	// begin inline asm
	{
    .reg .pred p;
    and.b32 %r916, %r932, %r918;    setp.ne.u32 p, %r916, 0;
    vote.ballot.sync.b32 %r916, p, 0xffffffff;
    @!p not.b32 %r916, %r916;
}

	// end inline asm
	and.b32  	%r938, %r916, %r937;
	mov.b32 	%r921, 8;
	// begin inline asm
	{
    .reg .pred p;
    and.b32 %r919, %r932, %r921;    setp.ne.u32 p, %r919, 0;
    vote.ballot.sync.b32 %r919, p, 0xffffffff;
    @!p not.b32 %r919, %r919;
}

	// end inline asm
	and.b32  	%r939, %r919, %r938;
	mov.b32 	%r924, 16;
	// begin inline asm
	{
    .reg .pred p;
    and.b32 %r922, %r932, %r924;    setp.ne.u32 p, %r922, 0;
    vote.ballot.sync.b32 %r922, p, 0xffffffff;
    @!p not.b32 %r922, %r922;
}

	// end inline asm
	and.b32  	%r940, %r922, %r939;
	mov.b32 	%r927, 32;
	// begin inline asm
	{
    .reg .pred p;
    and.b32 %r925, %r932, %r927;    setp.ne.u32 p, %r925, 0;
    vote.ballot.sync.b32 %r925, p, 0xffffffff;
    @!p not.b32 %r925, %r925;
}

	// end inline asm
	and.b32  	%r941, %r925, %r940;
	mov.b32 	%r930, 64;
	// begin inline asm
	{
    .reg .pred p;
    and.b32 %r928, %r932, %r930;    setp.ne.u32 p, %r928, 0;
    vote.ballot.sync.b32 %r928, p, 0xffffffff;
    @!p not.b32 %r928, %r928;
}

	// end inline asm
	and.b32  	%r942, %r928, %r941;
	mov.b32 	%r933, 128;
	// begin inline asm
	{
    .reg .pred p;
    and.b32 %r931, %r932, %r933;    setp.ne.u32 p, %r931, 0;
    vote.ballot.sync.b32 %r931, p, 0xffffffff;
    @!p not.b32 %r931, %r931;
}

	// end inline asm
	and.b32  	%r943, %r931, %r942;
	clz.b32 	%r944, %r943;
	sub.s32 	%r217, 31, %r944;
	and.b32  	%r945, %r803, %r943;
	popc.b32 	%r218, %r945;
	setp.ne.s32 	%p111, %r402, %r217;
	mov.b32 	%r1961, 0;
	@%p111 bra 	$L__BB12_187;
	atom.shared.add.u32 	%r1961, [%r104], %r218;
$L__BB12_187:
	shfl.sync.idx.b32	%r971|%p112, %r1961, %r217, 31, -1;
	add.s32 	%r221, %r218, %r971;
	shr.u32 	%r972, %r1907, %r400;
	and.b32  	%r968, %r972, %r75;
	mov.b32 	%r948, 1;
	// begin inline asm
	{
    .reg .pred p;
    and.b32 %r946, %r968, %r948;    setp.ne.u32 p, %r946, 0;
    vote.ballot.sync.b32 %r946, p, 0xffffffff;
    @!p not.b32 %r946, %r946;
}

	// end inline asm
	mov.b32 	%r951, 2;
	// begin inline asm
	{
    .reg .pred p;
    and.b32 %r949, %r968, %r951;    setp.ne.u32 p, %r949, 0;
    vote.ballot.sync.b32 %r949, p, 0xffffffff;
    @!p not.b32 %r949, %r949;
}

	// end inline asm
	and.b32  	%r973, %r949, %r946;
	mov.b32 	%r954, 4;
	// begin inline asm
	{
    .reg .pred p;
    and.b32 %r952, %r968, %r954;    setp.ne.u32 p, %r952, 0;
    vote.ballot.sync.b32 %r952, p, 0xffffffff;
    @!p not.b32 %r952, %r952;
}

	// end inline asm
	and.b32  	%r974, %r952, %r973;
	mov.b32 	%r957, 8;
	// begin inline asm
	{
    .reg .pred p;
    and.b32 %r955, %r968, %r957;    setp.ne.u32 p, %r955, 0;
    vote.ballot.sync.b32 %r955, p, 0xffffffff;
    @!p not.b32 %r955, %r955;
}

	// end inline asm
	and.b32  	%r975, %r955, %r974;
	mov.b32 	%r960, 16;
	// begin inline asm
	{
    .reg .pred p;
    and.b32 %r958, %r968, %r960;    setp.ne.u32 p, %r958, 0;
    vote.ballot.sync.b32 %r958, p, 0xffffffff;
    @!p not.b32 %r958, %r958;
}

	// end inline asm
	and.b32  	%r976, %r958, %r975;
	mov.b32 	%r963, 32;
	// begin inline asm
	{
    .reg .pred p;
    and.b32 %r961, %r968, %r963;    setp.ne.u32 p, %r961, 0;
    vote.ballot.sync.b32 %r961, p, 0xffffffff;
    @!p not.b32 %r961, %r961;
}

	// end inline asm
	and.b32  	%r977, %r961, %r976;
	mov.b32 	%r966, 64;
	// begin inline asm
	{
    .reg .pred p;
    and.b32 %r964, %r968, %r966;    setp.ne.u32 p, %r964, 0;
    vote.ballot.sync.b32 %r964, p, 0xffffffff;
    @!p not.b32 %r964, %r964;
}

	// end inline asm
	and.b32  	%r978, %r964, %r977;
	mov.b32 	%r969, 128;
	// begin inline asm
	{
    .reg .pred p;
    and.b32 %r967, %r968, %r969;    setp.ne.u32 p, %r967, 0;
    vote.ballot.sync.b32 %r967, p, 0xffffffff;
    @!p not.b32 %r967, %r967;
}

	// end inline asm
	and.b32  	%r979, %r967, %r978;
	clz.b32 	%r980, %r979;
	sub.s32 	%r222, 31, %r980;
	and.b32  	%r981, %r803, %r979;
	popc.b32 	%r223, %r981;
	setp.ne.s32 	%p113, %r402, %r222;
	mov.b32 	%r1962, 0;
	@%p113 bra 	$L__BB12_189;
	atom.shared.add.u32 	%r1962, [%r105], %r223;
$L__BB12_189:
	shfl.sync.idx.b32	%r1007|%p114, %r1962, %r222, 31, -1;
	add.s32 	%r226, %r223, %r1007;
	shr.u32 	%r1008, %r1906, %r400;
	and.b32  	%r1004, %r1008, %r75;
	mov.b32 	%r984, 1;
	// begin inline asm
	{
    .reg .pred p;
    and.b32 %r982, %r1004, %r984;    setp.ne.u32 p, %r982, 0;
    vote.ballot.sync.b32 %r982, p, 0xffffffff;
    @!p not.b32 %r982, %r982;
}

	// end inline asm
	mov.b32 	%r987, 2;
	// begin inline asm
	{
    .reg .pred p;
    and.b32 %r985, %r1004, %r987;    setp.ne.u32 p, %r985, 0;
    vote.ballot.sync.b32 %r985, p, 0xffffffff;
    @!p not.b32 %r985, %r985;
}

	// end inline asm
	and.b32  	%r1009, %r985, %r982;
	mov.b32 	%r990, 4;
	// begin inline asm
	{
    .reg .pred p;
    and.b32 %r988, %r1004, %r990;    setp.ne.u32 p, %r988, 0;
    vote.ballot.sync.b32 %r988, p, 0xffffffff;
    @!p not.b32 %r988, %r988;
}

	// end inline asm
	and.b32  	%r1010, %r988, %r1009;
	mov.b32 	%r993, 8;
	// begin inline asm
	{
    .reg .pred p;
    and.b32 %r991, %r1004, %r993;    setp.ne.u32 p, %r991, 0;
    vote.ballot.sync.b32 %r991, p, 0xffffffff;
    @!p not.b32 %r991, %r991;
}

	// end inline asm
	and.b32  	%r1011, %r991, %r1010;
	mov.b32 	%r996, 16;
	// begin inline asm
	{
    .reg .pred p;
    and.b32 %r994, %r1004, %r996;    setp.ne.u32 p, %r994, 0;
    vote.ballot.sync.b32 %r994, p, 0xffffffff;
    @!p not.b32 %r994, %r994;
}

	// end inline asm
	and.b32  	%r1012, %r994, %r1011;
	mov.b32 	%r999, 32;
	// begin inline asm
	{
    .reg .pred p;
    and.b32 %r997, %r1004, %r999;    setp.ne.u32 p, %r997, 0;
    vote.ballot.sync.b32 %r997, p, 0xffffffff;
    @!p not.b32 %r997, %r997;
}

	// end inline asm
	and.b32  	%r1013, %r997, %r1012;
	mov.b32 	%r1002, 64;
	// begin inline asm
	{
    .reg .pred p;
    and.b32 %r1000, %r1004, %r1002;    setp.ne.u32 p, %r1000, 0;
    vote.ballot.sync.b32 %r1000, p, 0xffffffff;
    @!p not.b32 %r1000, %r1000;
}

	// end inline asm
	and.b32  	%r1014, %r1000, %r1013;
	mov.b32 	%r1005, 128;
	// begin inline asm
	{
    .reg .pred p;
    and.b32 %r1003, %r1004, %r1005;    setp.ne.u32 p, %r1003, 0;
    vote.ballot.sync.b32 %r1003, p, 0xffffffff;
    @!p not.b32 %r1003, %r1003;
}

	// end inline asm
	and.b32  	%r1015, %r1003, %r1014;
	clz.b32 	%r1016, %r1015;
	sub.s32 	%r227, 31, %r1016;
	and.b32  	%r1017, %r803, %r1015;
	popc.b32 	%r228, %r1017;
	setp.ne.s32 	%p115, %r402, %r227;
	mov.b32 	%r1963, 0;
	@%p115 bra 	$L__BB12_191;
	atom.shared.add.u32 	%r1963, [%r106], %r228;
$L__BB12_191:
	shfl.sync.idx.b32	%r1043|%p116, %r1963, %r227, 31, -1;
	add.s32 	%r231, %r228, %r1043;
	shr.u32 	%r1044, %r1905, %r400;
	and.b32  	%r1040, %r1044, %r75;
	mov.b32 	%r1020, 1;
	// begin inline asm
	{
    .reg .pred p;
    and.b32 %r1018, %r1040, %r1020;    setp.ne.u32 p, %r1018, 0;
    vote.ballot.sync.b32 %r1018, p, 0xffffffff;
    @!p not.b32 %r1018, %r1018;
}

	// end inline asm
	mov.b32 	%r1023, 2;
	// begin inline asm
	{
    .reg .pred p;
    and.b32 %r1021, %r1040, %r1023;    setp.ne.u32 p, %r1021, 0;
    vote.ballot.sync.b32 %r1021, p, 0xffffffff;
    @!p not.b32 %r1021, %r1021;
}

	// end inline asm
	and.b32  	%r1045, %r1021, %r1018;
	mov.b32 	%r1026, 4;
	// begin inline asm
	{
    .reg .pred p;
    and.b32 %r1024, %r1040, %r1026;    setp.ne.u32 p, %r1024, 0;
    vote.ballot.sync.b32 %r1024, p, 0xffffffff;
    @!p not.b32 %r1024, %r1024;
}

	// end inline asm
	and.b32  	%r1046, %r1024, %r1045;
	mov.b32 	%r1029, 8;
	// begin inline asm
	{
    .reg .pred p;
    and.b32 %r1027, %r1040, %r1029;    setp.ne.u32 p, %r1027, 0;
    vote.ballot.sync.b32 %r1027, p, 0xffffffff;
    @!p not.b32 %r1027, %r1027;
}

	// end inline asm
	and.b32  	%r1047, %r1027, %r1046;
	mov.b32 	%r1032, 16;
	// begin inline asm
	{
    .reg .pred p;
    and.b32 %r1030, %r1040, %r1032;    setp.ne.u32 p, %r1030, 0;
    vote.ballot.sync.b32 %r1030, p, 0xffffffff;
    @!p not.b32 %r1030, %r1030;
}

	// end inline asm
	and.b32  	%r1048, %r1030, %r1047;
	mov.b32 	%r1035, 32;
	// begin inline asm
	{
    .reg .pred p;
    and.b32 %r1033, %r1040, %r1035;    setp.ne.u32 p, %r1033, 0;
    vote.ballot.sync.b32 %r1033, p, 0xffffffff;
    @!p not.b32 %r1033, %r1033;
}

	// end inline asm
	and.b32  	%r1049, %r1033, %r1048;
	mov.b32 	%r1038, 64;
	// begin inline asm
	{
    .reg .pred p;
    and.b32 %r1036, %r1040, %r1038;    setp.ne.u32 p, %r1036, 0;
    vote.ballot.sync.b32 %r1036, p, 0xffffffff;
    @!p not.b32 %r1036, %r1036;
}

	// end inline asm
	and.b32  	%r1050, %r1036, %r1049;
	mov.b32 	%r1041, 128;
	// begin inline asm
	{
    .reg .pred p;
    and.b32 %r1039, %r1040, %r1041;    setp.ne.u32 p, %r1039, 0;
    vote.ballot.sync.b32 %r1039, p, 0xffffffff;
    @!p not.b32 %r1039, %r1039;
}

	// end inline asm
	and.b32  	%r1051, %r1039, %r1050;
	clz.b32 	%r1052, %r1051;
	sub.s32 	%r232, 31, %r1052;
	and.b32  	%r1053, %r803, %r1051;
	popc.b32 	%r233, %r1053;
	setp.ne.s32 	%p117, %r402, %r232;
	mov.b32 	%r1964, 0;
	@%p117 bra 	$L__BB12_193;
	atom.shared.add.u32 	%r1964, [%r107], %r233;
$L__BB12_193:
	shfl.sync.idx.b32	%r1079|%p118, %r1964, %r232, 31, -1;
	add.s32 	%r236, %r233, %r1079;
	shr.u32 	%r1080, %r1904, %r400;
	and.b32  	%r1076, %r1080, %r75;
	mov.b32 	%r1056, 1;
	// begin inline asm
	{
    .reg .pred p;
    and.b32 %r1054, %r1076, %r1056;    setp.ne.u32 p, %r1054, 0;
    vote.ballot.sync.b32 %r1054, p, 0xffffffff;
    @!p not.b32 %r1054, %r1054;
}

	// end inline asm
	mov.b32 	%r1059, 2;
	// begin inline asm
	{
    .reg .pred p;
    and.b32 %r1057, %r1076, %r1059;    setp.ne.u32 p, %r1057, 0;
    vote.ballot.sync.b32 %r1057, p, 0xffffffff;
    @!p not.b32 %r1057, %r1057;
}

	// end inline asm
	and.b32  	%r1081, %r1057, %r1054;
	mov.b32 	%r1062, 4;
	// begin inline asm
	{
    .reg .pred p;
    and.b32 %r1060, %r1076, %r1062;    setp.ne.u32 p, %r1060, 0;
    vote.ballot.sync.b32 %r1060, p, 0xffffffff;
    @!p not.b32 %r1060, %r1060;
}

	// end inline asm
	and.b32  	%r1082, %r1060, %r1081;
	mov.b32 	%r1065, 8;
	// begin inline asm
	{
    .reg .pred p;
    and.b32 %r1063, %r1076, %r1065;    setp.ne.u32 p, %r1063, 0;
    vote.ballot.sync.b32 %r1063, p, 0xffffffff;
    @!p not.b32 %r1063, %r1063;
}

	// end inline asm
	and.b32  	%r1083, %r1063, %r1082;
	mov.b32 	%r1068, 16;
	// begin inline asm
	{
    .reg .pred p;
    and.b32 %r1066, %r1076, %r1068;    setp.ne.u32 p, %r1066, 0;
    vote.ballot.sync.b32 %r1066, p, 0xffffffff;
    @!p not.b32 %r1066, %r1066;
}

	// end inline asm
	and.b32  	%r1084, %r1066, %r1083;
	mov.b32 	%r1071, 32;
	// begin inline asm
	{
    .reg .pred p;
    and.b32 %r1069, %r1076, %r1071;    setp.ne.u32 p, %r1069, 0;
    vote.ballot.sync.b32 %r1069, p, 0xffffffff;
    @!p not.b32 %r1069, %r1069;
}

	// end inline asm
	and.b32  	%r1085, %r1069, %r1084;
	mov.b32 	%r1074, 64;
	// begin inline asm
	{
    .reg .pred p;
    and.b32 %r1072, %r1076, %r1074;    setp.ne.u32 p, %r1072, 0;
    vote.ballot.sync.b32 %r1072, p, 0xffffffff;
    @!p not.b32 %r1072, %r1072;
}

	// end inline asm
	and.b32  	%r1086, %r1072, %r1085;
	mov.b32 	%r1077, 128;
	// begin inline asm
	{
    .reg .pred p;
    and.b32 %r1075, %r1076, %r1077;    setp.ne.u32 p, %r1075, 0;
    vote.ballot.sync.b32 %r1075, p, 0xffffffff;
    @!p not.b32 %r1075, %r1075;
}

	// end inline asm
	and.b32  	%r1087, %r1075, %r1086;
	clz.b32 	%r1088, %r1087;
	sub.s32 	%r237, 31, %r1088;
	and.b32  	%r1089, %r803, %r1087;
	popc.b32 	%r238, %r1089;
	setp.ne.s32 	%p119, %r402, %r237;
	mov.b32 	%r1965, 0;
	@%p119 bra 	$L__BB12_195;
	atom.shared.add.u32 	%r1965, [%r108], %r238;
$L__BB12_195:
	shfl.sync.idx.b32	%r1115|%p120, %r1965, %r237, 31, -1;
	add.s32 	%r241, %r238, %r1115;
	shr.u32 	%r1116, %r1903, %r400;
	and.b32  	%r1112, %r1116, %r75;
	mov.b32 	%r1092, 1;
	// begin inline asm
	{
    .reg .pred p;
    and.b32 %r1090, %r1112, %r1092;    setp.ne.u32 p, %r1090, 0;
    vote.ballot.sync.b32 %r1090, p, 0xffffffff;
    @!p not.b32 %r1090, %r1090;
}

	// end inline asm
	mov.b32 	%r1095, 2;
	// begin inline asm
	{
    .reg .pred p;
    and.b32 %r1093, %r1112, %r1095;    setp.ne.u32 p, %r1093, 0;
    vote.ballot.sync.b32 %r1093, p, 0xffffffff;
    @!p not.b32 %r1093, %r1093;
}

	// end inline asm
	and.b32  	%r1117, %r1093, %r1090;
	mov.b32 	%r1098, 4;
	// begin inline asm
	{
    .reg .pred p;
    and.b32 %r1096, %r1112, %r1098;    setp.ne.u32 p, %r1096, 0;
    vote.ballot.sync.b32 %r1096, p, 0xffffffff;
    @!p not.b32 %r1096, %r1096;
}

	// end inline asm
	and.b32  	%r1118, %r1096, %r1117;
	mov.b32 	%r1101, 8;
	// begin inline asm
	{
    .reg .pred p;
    and.b32 %r1099, %r1112, %r1101;    setp.ne.u32 p, %r1099, 0;
    vote.ballot.sync.b32 %r1099, p, 0xffffffff;
    @!p not.b32 %r1099, %r1099;
}

	// end inline asm
	and.b32  	%r1119, %r1099, %r1118;
	mov.b32 	%r1104, 16;
	// begin inline asm
	{
    .reg .pred p;
    and.b32 %r1102, %r1112, %r1104;    setp.ne.u32 p, %r1102, 0;
    vote.ballot.sync.b32 %r1102, p, 0xffffffff;
    @!p not.b32 %r1102, %r1102;
}

	// end inline asm
	and.b32  	%r1120, %r1102, %r1119;
	mov.b32 	%r1107, 32;
	// begin inline asm
	{
    .reg .pred p;
    and.b32 %r1105, %r1112, %r1107;    setp.ne.u32 p, %r1105, 0;
    vote.ballot.sync.b32 %r1105, p, 0xffffffff;
    @!p not.b32 %r1105, %r1105;
}

	// end inline asm
	and.b32  	%r1121, %r1105, %r1120;
	mov.b32 	%r1110, 64;
	// begin inline asm
	{
    .reg .pred p;
    and.b32 %r1108, %r1112, %r1110;    setp.ne.u32 p, %r1108, 0;
    vote.ballot.sync.b32 %r1108, p, 0xffffffff;
    @!p not.b32 %r1108, %r1108;
}

	// end inline asm
	and.b32  	%r1122, %r1108, %r1121;
	mov.b32 	%r1113, 128;
	// begin inline asm
	{
    .reg .pred p;
    and.b32 %r1111, %r1112, %r1113;    setp.ne.u32 p, %r1111, 0;
    vote.ballot.sync.b32 %r1111, p, 0xffffffff;
    @!p not.b32 %r1111, %r1111;
}

	// end inline asm
	and.b32  	%r1123, %r1111, %r1122;
	clz.b32 	%r1124, %r1123;
	sub.s32 	%r242, 31, %r1124;
	and.b32  	%r1125, %r803, %r1123;
	popc.b32 	%r243, %r1125;
	setp.ne.s32 	%p121, %r402, %r242;
	mov.b32 	%r1966, 0;
	@%p121 bra 	$L__BB12_197;
	atom.shared.add.u32 	%r1966, [%r109], %r243;
$L__BB12_197:
	shfl.sync.idx.b32	%r1151|%p122, %r1966, %r242, 31, -1;
	add.s32 	%r246, %r243, %r1151;
	shr.u32 	%r1152, %r1902, %r400;
	and.b32  	%r1148, %r1152, %r75;
	mov.b32 	%r1128, 1;
	// begin inline asm
	{
    .reg .pred p;
    and.b32 %r1126, %r1148, %r1128;    setp.ne.u32 p, %r1126, 0;
    vote.ballot.sync.b32 %r1126, p, 0xffffffff;
    @!p not.b32 %r1126, %r1126;
}

	// end inline asm
	mov.b32 	%r1131, 2;
	// begin inline asm
	{
    .reg .pred p;
    and.b32 %r1129, %r1148, %r1131;    setp.ne.u32 p, %r1129, 0;
    vote.ballot.sync.b32 %r1129, p, 0xffffffff;
    @!p not.b32 %r1129, %r1129;
}

	// end inline asm
	and.b32  	%r1153, %r1129, %r1126;
	mov.b32 	%r1134, 4;
	// begin inline asm
	{
    .reg .pred p;
    and.b32 %r1132, %r1148, %r1134;    setp.ne.u32 p, %r1132, 0;
    vote.ballot.sync.b32 %r1132, p, 0xffffffff;
    @!p not.b32 %r1132, %r1132;
}

	// end inline asm
	and.b32  	%r1154, %r1132, %r1153;
	mov.b32 	%r1137, 8;
	// begin inline asm
	{
    .reg .pred p;
    and.b32 %r1135, %r1148, %r1137;    setp.ne.u32 p, %r1135, 0;
    vote.ballot.sync.b32 %r1135, p, 0xffffffff;
    @!p not.b32 %r1135, %r1135;
}

	// end inline asm
	and.b32  	%r1155, %r1135, %r1154;
	mov.b32 	%r1140, 16;
	// begin inline asm
	{
    .reg .pred p;
    and.b32 %r1138, %r1148, %r1140;    setp.ne.u32 p, %r1138, 0;
    vote.ballot.sync.b32 %r1138, p, 0xffffffff;
    @!p not.b32 %r1138, %r1138;
}

	// end inline asm
	and.b32  	%r1156, %r1138, %r1155;
	mov.b32 	%r1143, 32;
	// begin inline asm
	{
    .reg .pred p;
    and.b32 %r1141, %r1148, %r1143;    setp.ne.u32 p, %r1141, 0;
    vote.ballot.sync.b32 %r1141, p, 0xffffffff;
    @!p not.b32 %r1141, %r1141;
}

	// end inline asm
	and.b32  	%r1157, %r1141, %r1156;
	mov.b32 	%r1146, 64;
	// begin inline asm
	{
    .reg .pred p;
    and.b32 %r1144, %r1148, %r1146;    setp.ne.u32 p, %r1144, 0;
    vote.ballot.sync.b32 %r1144, p, 0xffffffff;
    @!p not.b32 %r1144, %r1144;
}

	// end inline asm
	and.b32  	%r1158, %r1144, %r1157;
	mov.b32 	%r1149, 128;
	// begin inline asm
	{
    .reg .pred p;
    and.b32 %r1147, %r1148, %r1149;    setp.ne.u32 p, %r1147, 0;
    vote.ballot.sync.b32 %r1147, p, 0xffffffff;
    @!p not.b32 %r1147, %r1147;
}

	// end inline asm
	and.b32  	%r1159, %r1147, %r1158;
	clz.b32 	%r1160, %r1159;
	sub.s32 	%r247, 31, %r1160;
	and.b32  	%r1161, %r803, %r1159;
	popc.b32 	%r248, %r1161;
	setp.ne.s32 	%p123, %r402, %r247;
	mov.b32 	%r1967, 0;
	@%p123 bra 	$L__BB12_199;
	atom.shared.add.u32 	%r1967, [%r110], %r248;
$L__BB12_199:
	shfl.sync.idx.b32	%r1187|%p124, %r1967, %r247, 31, -1;
	add.s32 	%r251, %r248, %r1187;
	shr.u32 	%r1188, %r1901, %r400;
	and.b32  	%r1184, %r1188, %r75;
	mov.b32 	%r1164, 1;
	// begin inline asm
	{
    .reg .pred p;
    and.b32 %r1162, %r1184, %r1164;    setp.ne.u32 p, %r1162, 0;
    vote.ballot.sync.b32 %r1162, p, 0xffffffff;
    @!p not.b32 %r1162, %r1162;
}

	// end inline asm
	mov.b32 	%r1167, 2;
	// begin inline asm
	{
    .reg .pred p;
    and.b32 %r1165, %r1184, %r1167;    setp.ne.u32 p, %r1165, 0;
    vote.ballot.sync.b32 %r1165, p, 0xffffffff;
    @!p not.b32 %r1165, %r1165;
}

	// end inline asm
	and.b32  	%r1189, %r1165, %r1162;
	mov.b32 	%r1170, 4;
	// begin inline asm
	{
    .reg .pred p;
    and.b32 %r1168, %r1184, %r1170;    setp.ne.u32 p, %r1168, 0;
    vote.ballot.sync.b32 %r1168, p, 0xffffffff;
    @!p not.b32 %r1168, %r1168;
}

	// end inline asm
	and.b32  	%r1190, %r1168, %r1189;
	mov.b32 	%r1173, 8;
	// begin inline asm
	{
    .reg .pred p;
    and.b32 %r1171, %r1184, %r1173;    setp.ne.u32 p, %r1171, 0;
    vote.ballot.sync.b32 %r1171, p, 0xffffffff;
    @!p not.b32 %r1171, %r1171;
}

	// end inline asm
	and.b32  	%r1191, %r1171, %r1190;
	mov.b32 	%r1176, 16;
	// begin inline asm
	{
    .reg .pred p;
    and.b32 %r1174, %r1184, %r1176;    setp.ne.u32 p, %r1174, 0;
    vote.ballot.sync.b32 %r1174, p, 0xffffffff;
    @!p not.b32 %r1174, %r1174;
}

	// end inline asm
	and.b32  	%r1192, %r1174, %r1191;
	mov.b32 	%r1179, 32;
	// begin inline asm
	{
    .reg .pred p;
    and.b32 %r1177, %r1184, %r1179;    setp.ne.u32 p, %r1177, 0;
    vote.ballot.sync.b32 %r1177, p, 0xffffffff;
    @!p not.b32 %r1177, %r1177;
}

	// end inline asm
	and.b32  	%r1193, %r1177, %r1192;
	mov.b32 	%r1182, 64;
	// begin inline asm
	{
    .reg .pred p;
    and.b32 %r1180, %r1184, %r1182;    setp.ne.u32 p, %r1180, 0;
    vote.ballot.sync.b32 %r1180, p, 0xffffffff;
    @!p not.b32 %r1180, %r1180;
}

	// end inline asm
	and.b32  	%r1194, %r1180, %r1193;
	mov.b32 	%r1185, 128;
	// begin inline asm
	{
    .reg .pred p;
    and.b32 %r1183, %r1184, %r1185;    setp.ne.u32 p, %r1183, 0;
    vote.ballot.sync.b32 %r1183, p, 0xffffffff;
    @!p not.b32 %r1183, %r1183;
}

	// end inline asm
	and.b32  	%r1195, %r1183, %r1194;
	clz.b32 	%r1196, %r1195;
	sub.s32 	%r252, 31, %r1196;
	and.b32  	%r1197, %r803, %r1195;
	popc.b32 	%r253, %r1197;
	setp.ne.s32 	%p125, %r402, %r252;
	mov.b32 	%r1968, 0;
	@%p125 bra 	$L__BB12_201;
	atom.shared.add.u32 	%r1968, [%r111], %r253;
$L__BB12_201:
	shfl.sync.idx.b32	%r1223|%p126, %r1968, %r252, 31, -1;
	add.s32 	%r256, %r253, %r1223;
	shr.u32 	%r1224, %r1900, %r400;
	and.b32  	%r1220, %r1224, %r75;
	mov.b32 	%r1200, 1;
	// begin inline asm
	{
    .reg .pred p;
    and.b32 %r1198, %r1220, %r1200;    setp.ne.u32 p, %r1198, 0;
    vote.ballot.sync.b32 %r1198, p, 0xffffffff;
    @!p not.b32 %r1198, %r1198;
}

	// end inline asm
	mov.b32 	%r1203, 2;
	// begin inline asm
	{
    .reg .pred p;
    and.b32 %r1201, %r1220, %r1203;    setp.ne.u32 p, %r1201, 0;
    vote.ballot.sync.b32 %r1201, p, 0xffffffff;
    @!p not.b32 %r1201, %r1201;
}

	// end inline asm
	and.b32  	%r1225, %r1201, %r1198;
	mov.b32 	%r1206, 4;
	// begin inline asm
	{
    .reg .pred p;
    and.b32 %r1204, %r1220, %r1206;    setp.ne.u32 p, %r1204, 0;
    vote.ballot.sync.b32 %r1204, p, 0xffffffff;
    @!p not.b32 %r1204, %r1204;
}

	// end inline asm
	and.b32  	%r1226, %r1204, %r1225;
	mov.b32 	%r1209, 8;
	// begin inline asm
	{
    .reg .pred p;
    and.b32 %r1207, %r1220, %r1209;    setp.ne.u32 p, %r1207, 0;
    vote.ballot.sync.b32 %r1207, p, 0xffffffff;
    @!p not.b32 %r1207, %r1207;
}

	// end inline asm
	and.b32  	%r1227, %r1207, %r1226;
	mov.b32 	%r1212, 16;
	// begin inline asm
	{
    .reg .pred p;
    and.b32 %r1210, %r1220, %r1212;    setp.ne.u32 p, %r1210, 0;
    vote.ballot.sync.b32 %r1210, p, 0xffffffff;
    @!p not.b32 %r1210, %r1210;
}

	// end inline asm
	and.b32  	%r1228, %r1210, %r1227;
	mov.b32 	%r1215, 32;
	// begin inline asm
	{
    .reg .pred p;
    and.b32 %r1213, %r1220, %r1215;    setp.ne.u32 p, %r1213, 0;
    vote.ballot.sync.b32 %r1213, p, 0xffffffff;
    @!p not.b32 %r1213, %r1213;
}

	// end inline asm
	and.b32  	%r1229, %r1213, %r1228;
	mov.b32 	%r1218, 64;
	// begin inline asm
	{
    .reg .pred p;
    and.b32 %r1216, %r1220, %r1218;    setp.ne.u32 p, %r1216, 0;
    vote.ballot.sync.b32 %r1216, p, 0xffffffff;
    @!p not.b32 %r1216, %r1216;
}

	// end inline asm
	and.b32  	%r1230, %r1216, %r1229;
	mov.b32 	%r1221, 128;
	// begin inline asm
	{
    .reg .pred p;
    and.b32 %r1219, %r1220, %r1221;    setp.ne.u32 p, %r1219, 0;
    vote.ballot.sync.b32 %r1219, p, 0xffffffff;
    @!p not.b32 %r1219, %r1219;
}

	// end inline asm
	and.b32  	%r1231, %r1219, %r1230;
	clz.b32 	%r1232, %r1231;
	sub.s32 	%r257, 31, %r1232;
	and.b32  	%r1233, %r803, %r1231;
	popc.b32 	%r258, %r1233;
	setp.ne.s32 	%p127, %r402, %r257;
	mov.b32 	%r1969, 0;
	@%p127 bra 	$L__BB12_203;
	atom.shared.add.u32 	%r1969, [%r112], %r258;
$L__BB12_203:
	shfl.sync.idx.b32	%r1259|%p128, %r1969, %r257, 31, -1;
	add.s32 	%r261, %r258, %r1259;
	shr.u32 	%r1260, %r1899, %r400;
	and.b32  	%r1256, %r1260, %r75;
	mov.b32 	%r1236, 1;
	// begin inline asm
	{
    .reg .pred p;
    and.b32 %r1234, %r1256, %r1236;    setp.ne.u32 p, %r1234, 0;
    vote.ballot.sync.b32 %r1234, p, 0xffffffff;
    @!p not.b32 %r1234, %r1234;
}

	// end inline asm
	mov.b32 	%r1239, 2;
	// begin inline asm
	{
    .reg .pred p;
    and.b32 %r1237, %r1256, %r1239;    setp.ne.u32 p, %r1237, 0;
    vote.ballot.sync.b32 %r1237, p, 0xffffffff;
    @!p not.b32 %r1237, %r1237;
}

	// end inline asm
	and.b32  	%r1261, %r1237, %r1234;
	mov.b32 	%r1242, 4;
	// begin inline asm
	{
    .reg .pred p;
    and.b32 %r1240, %r1256, %r1242;    setp.ne.u32 p, %r1240, 0;
    vote.ballot.sync.b32 %r1240, p, 0xffffffff;
    @!p not.b32 %r1240, %r1240;
}

	// end inline asm
	and.b32  	%r1262, %r1240, %r1261;
	mov.b32 	%r1245, 8;
	// begin inline asm
	{
    .reg .pred p;
    and.b32 %r1243, %r1256, %r1245;    setp.ne.u32 p, %r1243, 0;
    vote.ballot.sync.b32 %r1243, p, 0xffffffff;
    @!p not.b32 %r1243, %r1243;
}

	// end inline asm
	and.b32  	%r1263, %r1243, %r1262;
	mov.b32 	%r1248, 16;
	// begin inline asm
	{
    .reg .pred p;
    and.b32 %r1246, %r1256, %r1248;    setp.ne.u32 p, %r1246, 0;
    vote.ballot.sync.b32 %r1246, p, 0xffffffff;
    @!p not.b32 %r1246, %r1246;
}

	// end inline asm
	and.b32  	%r1264, %r1246, %r1263;
	mov.b32 	%r1251, 32;
	// begin inline asm
	{
    .reg .pred p;
    and.b32 %r1249, %r1256, %r1251;    setp.ne.u32 p, %r1249, 0;
    vote.ballot.sync.b32 %r1249, p, 0xffffffff;
    @!p not.b32 %r1249, %r1249;
}

	// end inline asm
	and.b32  	%r1265, %r1249, %r1264;
	mov.b32 	%r1254, 64;
	// begin inline asm
	{
    .reg .pred p;
    and.b32 %r1252, %r1256, %r1254;    setp.ne.u32 p, %r1252, 0;
    vote.ballot.sync.b32 %r1252, p, 0xffffffff;
    @!p not.b32 %r1252, %r1252;
}

	// end inline asm
	and.b32  	%r1266, %r1252, %r1265;
	mov.b32 	%r1257, 128;
	// begin inline asm
	{
    .reg .pred p;
    and.b32 %r1255, %r1256, %r1257;    setp.ne.u32 p, %r1255, 0;
    vote.ballot.sync.b32 %r1255, p, 0xffffffff;
    @!p not.b32 %r1255, %r1255;
}

	// end inline asm
	and.b32  	%r1267, %r1255, %r1266;
	clz.b32 	%r1268, %r1267;
	sub.s32 	%r262, 31, %r1268;
	and.b32  	%r1269, %r803, %r1267;
	popc.b32 	%r263, %r1269;
	setp.ne.s32 	%p129, %r402, %r262;
	mov.b32 	%r1970, 0;
	@%p129 bra 	$L__BB12_205;
	shl.b32 	%r1270, %r1, 5;
	and.b32  	%r1271, %r1270, 31744;
	mov.u32 	%r1272, _ZZN3cub18CUB_300001_SM_10006detail10radix_sort29DeviceRadixSortOnesweepKernelINS1_5radix10policy_hubIjjyE10Policy1000ELNS0_9SortOrderE0EjjyiiNS1_21identity_decomposer_tEEEvPT5_SB_PT3_PKSC_PT1_PKSG_PT2_PKSK_T4_iiT6_E1s;
	add.s32 	%r1273, %r1272, %r1271;
	shr.u32 	%r1274, %r1899, %r400;
	and.b32  	%r1275, %r1274, %r75;
	shl.b32 	%r1276, %r1275, 2;
	add.s32 	%r1277, %r1273, %r1276;
	atom.shared.add.u32 	%r1970, [%r1277], %r263;
$L__BB12_205:
	shfl.sync.idx.b32	%r1303|%p130, %r1970, %r262, 31, -1;
	add.s32 	%r266, %r263, %r1303;
	shr.u32 	%r1304, %r1898, %r400;
	and.b32  	%r1300, %r1304, %r75;
	mov.b32 	%r1280, 1;
	// begin inline asm
	{
    .reg .pred p;
    and.b32 %r1278, %r1300, %r1280;    setp.ne.u32 p, %r1278, 0;
    vote.ballot.sync.b32 %r1278, p, 0xffffffff;
    @!p not.b32 %r1278, %r1278;
}

	// end inline asm
	mov.b32 	%r1283, 2;
	// begin inline asm
	{
    .reg .pred p;
    and.b32 %r1281, %r1300, %r1283;    setp.ne.u32 p, %r1281, 0;
    vote.ballot.sync.b32 %r1281, p, 0xffffffff;
    @!p not.b32 %r1281, %r1281;
}

	// end inline asm
	and.b32  	%r1305, %r1281, %r1278;
	mov.b32 	%r1286, 4;
	// begin inline asm
	{
    .reg .pred p;
    and.b32 %r1284, %r1300, %r1286;    setp.ne.u32 p, %r1284, 0;
    vote.ballot.sync.b32 %r1284, p, 0xffffffff;
    @!p not.b32 %r1284, %r1284;
}

	// end inline asm
	and.b32  	%r1306, %r1284, %r1305;
	mov.b32 	%r1289, 8;
	// begin inline asm
	{
    .reg .pred p;
    and.b32 %r1287, %r1300, %r1289;    setp.ne.u32 p, %r1287, 0;
    vote.ballot.sync.b32 %r1287, p, 0xffffffff;
    @!p not.b32 %r1287, %r1287;
}

	// end inline asm
	and.b32  	%r1307, %r1287, %r1306;
	mov.b32 	%r1292, 16;
	// begin inline asm
	{
    .reg .pred p;
    and.b32 %r1290, %r1300, %r1292;    setp.ne.u32 p, %r1290, 0;
    vote.ballot.sync.b32 %r1290, p, 0xffffffff;
    @!p not.b32 %r1290, %r1290;
}

	// end inline asm
	and.b32  	%r1308, %r1290, %r1307;
	mov.b32 	%r1295, 32;
	// begin inline asm
	{
    .reg .pred p;
    and.b32 %r1293, %r1300, %r1295;    setp.ne.u32 p, %r1293, 0;
    vote.ballot.sync.b32 %r1293, p, 0xffffffff;
    @!p not.b32 %r1293, %r1293;
}

	// end inline asm
	and.b32  	%r1309, %r1293, %r1308;
	mov.b32 	%r1298, 64;
	// begin inline asm
	{
    .reg .pred p;
    and.b32 %r1296, %r1300, %r1298;    setp.ne.u32 p, %r1296, 0;
    vote.ballot.sync.b32 %r1296, p, 0xffffffff;
    @!p not.b32 %r1296, %r1296;
}

	// end inline asm
	and.b32  	%r1310, %r1296, %r1309;
	mov.b32 	%r1301, 128;
	// begin inline asm
	{
    .reg .pred p;
    and.b32 %r1299, %r1300, %r1301;    setp.ne.u32 p, %r1299, 0;
    vote.ballot.sync.b32 %r1299, p, 0xffffffff;
    @!p not.b32 %r1299, %r1299;
}

	// end inline asm
	and.b32  	%r1311, %r1299, %r1310;
	clz.b32 	%r1312, %r1311;
	sub.s32 	%r267, 31, %r1312;
	and.b32  	%r1313, %r803, %r1311;
	popc.b32 	%r268, %r1313;
	setp.ne.s32 	%p131, %r402, %r267;
	mov.b32 	%r1971, 0;
	@%p131 bra 	$L__BB12_207;
	atom.shared.add.u32 	%r1971, [%r113], %r268;
$L__BB12_207:
	shfl.sync.idx.b32	%r1339|%p132, %r1971, %r267, 31, -1;
	add.s32 	%r271, %r268, %r1339;
	shr.u32 	%r1340, %r1897, %r400;
	and.b32  	%r1336, %r1340, %r75;
	mov.b32 	%r1316, 1;
	// begin inline asm
	{
    .reg .pred p;
    and.b32 %r1314, %r1336, %r1316;    setp.ne.u32 p, %r1314, 0;
    vote.ballot.sync.b32 %r1314, p, 0xffffffff;
    @!p not.b32 %r1314, %r1314;
}

	// end inline asm
	mov.b32 	%r1319, 2;
	// begin inline asm
	{
    .reg .pred p;
    and.b32 %r1317, %r1336, %r1319;    setp.ne.u32 p, %r1317, 0;
    vote.ballot.sync.b32 %r1317, p, 0xffffffff;
    @!p not.b32 %r1317, %r1317;
}

	// end inline asm
	and.b32  	%r1341, %r1317, %r1314;
	mov.b32 	%r1322, 4;
	// begin inline asm
	{
    .reg .pred p;
    and.b32 %r1320, %r1336, %r1322;    setp.ne.u32 p, %r1320, 0;
    vote.ballot.sync.b32 %r1320, p, 0xffffffff;
    @!p not.b32 %r1320, %r1320;
}

	// end inline asm
	and.b32  	%r1342, %r1320, %r1341;
	mov.b32 	%r1325, 8;
	// begin inline asm
	{
    .reg .pred p;
    and.b32 %r1323, %r1336, %r1325;    setp.ne.u32 p, %r1323, 0;
    vote.ballot.sync.b32 %r1323, p, 0xffffffff;
    @!p not.b32 %r1323, %r1323;
}

	// end inline asm
	and.b32  	%r1343, %r1323, %r1342;
	mov.b32 	%r1328, 16;
	// begin inline asm
	{
    .reg .pred p;
    and.b32 %r1326, %r1336, %r1328;    setp.ne.u32 p, %r1326, 0;
    vote.ballot.sync.b32 %r1326, p, 0xffffffff;
    @!p not.b32 %r1326, %r1326;
}

	// end inline asm
	and.b32  	%r1344, %r1326, %r1343;
	mov.b32 	%r1331, 32;
	// begin inline asm
	{
    .reg .pred p;
    and.b32 %r1329, %r1336, %r1331;    setp.ne.u32 p, %r1329, 0;
    vote.ballot.sync.b32 %r1329, p, 0xffffffff;
    @!p not.b32 %r1329, %r1329;
}

	// end inline asm
	and.b32  	%r1345, %r1329, %r1344;
	mov.b32 	%r1334, 64;
	// begin inline asm
	{
    .reg .pred p;
    and.b32 %r1332, %r1336, %r1334;    setp.ne.u32 p, %r1332, 0;
    vote.ballot.sync.b32 %r1332, p, 0xffffffff;
    @!p not.b32 %r1332, %r1332;
}

	// end inline asm
	and.b32  	%r1346, %r1332, %r1345;
	mov.b32 	%r1337, 128;
	// begin inline asm
	{
    .reg .pred p;
    and.b32 %r1335, %r1336, %r1337;    setp.ne.u32 p, %r1335, 0;
    vote.ballot.sync.b32 %r1335, p, 0xffffffff;
    @!p not.b32 %r1335, %r1335;
}

	// end inline asm
	and.b32  	%r1347, %r1335, %r1346;
	clz.b32 	%r1348, %r1347;
	sub.s32 	%r272, 31, %r1348;
	and.b32  	%r1349, %r803, %r1347;
	popc.b32 	%r273, %r1349;
	setp.ne.s32 	%p133, %r402, %r272;
	mov.b32 	%r1972, 0;
	@%p133 bra 	$L__BB12_209;
	atom.shared.add.u32 	%r1972, [%r114], %r273;
$L__BB12_209:
	shfl.sync.idx.b32	%r1375|%p134, %r1972, %r272, 31, -1;
	add.s32 	%r276, %r273, %r1375;
	shr.u32 	%r1376, %r1896, %r400;
	and.b32  	%r1372, %r1376, %r75;
	mov.b32 	%r1352, 1;
	// begin inline asm
	{
    .reg .pred p;
    and.b32 %r1350, %r1372, %r1352;    setp.ne.u32 p, %r1350, 0;
    vote.ballot.sync.b32 %r1350, p, 0xffffffff;
    @!p not.b32 %r1350, %r1350;
}

	// end inline asm
	mov.b32 	%r1355, 2;
	// begin inline asm
	{
    .reg .pred p;
    and.b32 %r1353, %r1372, %r1355;    setp.ne.u32 p, %r1353, 0;
    vote.ballot.sync.b32 %r1353, p, 0xffffffff;
    @!p not.b32 %r1353, %r1353;
}

	// end inline asm
	and.b32  	%r1377, %r1353, %r1350;
	mov.b32 	%r1358, 4;
	// begin inline asm
	{
    .reg .pred p;
    and.b32 %r1356, %r1372, %r1358;    setp.ne.u32 p, %r1356, 0;
    vote.ballot.sync.b32 %r1356, p, 0xffffffff;
    @!p not.b32 %r1356, %r1356;
}

	// end inline asm
	and.b32  	%r1378, %r1356, %r1377;
	mov.b32 	%r1361, 8;
	// begin inline asm
	{
    .reg .pred p;
    and.b32 %r1359, %r1372, %r1361;    setp.ne.u32 p, %r1359, 0;
    vote.ballot.sync.b32 %r1359, p, 0xffffffff;
    @!p not.b32 %r1359, %r1359;
}

	// end inline asm
	and.b32  	%r1379, %r1359, %r1378;
	mov.b32 	%r1364, 16;
	// begin inline asm
	{
    .reg .pred p;
    and.b32 %r1362, %r1372, %r1364;    setp.ne.u32 p, %r1362, 0;
    vote.ballot.sync.b32 %r1362, p, 0xffffffff;
    @!p not.b32 %r1362, %r1362;
}

	// end inline asm
	and.b32  	%r1380, %r1362, %r1379;
	mov.b32 	%r1367, 32;
	// begin inline asm
	{
    .reg .pred p;
    and.b32 %r1365, %r1372, %r1367;    setp.ne.u32 p, %r1365, 0;
    vote.ballot.sync.b32 %r1365, p, 0xffffffff;
    @!p not.b32 %r1365, %r1365;
}

	// end inline asm
	and.b32  	%r1381, %r1365, %r1380;
	mov.b32 	%r1370, 64;
	// begin inline asm
	{
    .reg .pred p;
    and.b32 %r1368, %r1372, %r1370;    setp.ne.u32 p, %r1368, 0;
    vote.ballot.sync.b32 %r1368, p, 0xffffffff;
    @!p not.b32 %r1368, %r1368;
}

	// end inline asm
	and.b32  	%r1382, %r1368, %r1381;
	mov.b32 	%r1373, 128;
	// begin inline asm
	{
    .reg .pred p;
    and.b32 %r1371, %r1372, %r1373;    setp.ne.u32 p, %r1371, 0;
    vote.ballot.sync.b32 %r1371, p, 0xffffffff;
    @!p not.b32 %r1371, %r1371;
}

	// end inline asm
	and.b32  	%r1383, %r1371, %r1382;
	clz.b32 	%r1384, %r1383;
	sub.s32 	%r277, 31, %r1384;
	and.b32  	%r1385, %r803, %r1383;
	popc.b32 	%r278, %r1385;
	setp.ne.s32 	%p135, %r402, %r277;
	mov.b32 	%r1973, 0;
	@%p135 bra 	$L__BB12_211;
	atom.shared.add.u32 	%r1973, [%r115], %r278;
$L__BB12_211:
	shfl.sync.idx.b32	%r1411|%p136, %r1973, %r277, 31, -1;
	add.s32 	%r281, %r278, %r1411;
	shr.u32 	%r1412, %r1895, %r400;
	and.b32  	%r1408, %r1412, %r75;
	mov.b32 	%r1388, 1;
	// begin inline asm
	{
    .reg .pred p;
    and.b32 %r1386, %r1408, %r1388;    setp.ne.u32 p, %r1386, 0;
    vote.ballot.sync.b32 %r1386, p, 0xffffffff;
    @!p not.b32 %r1386, %r1386;
}

	// end inline asm
	mov.b32 	%r1391, 2;
	// begin inline asm
	{
    .reg .pred p;
    and.b32 %r1389, %r1408, %r1391;    setp.ne.u32 p, %r1389, 0;
    vote.ballot.sync.b32 %r1389, p, 0xffffffff;
    @!p not.b32 %r1389, %r1389;
}

	// end inline asm
	and.b32  	%r1413, %r1389, %r1386;
	mov.b32 	%r1394, 4;
	// begin inline asm
	{
    .reg .pred p;
    and.b32 %r1392, %r1408, %r1394;    setp.ne.u32 p, %r1392, 0;
    vote.ballot.sync.b32 %r1392, p, 0xffffffff;
    @!p not.b32 %r1392, %r1392;
}

	// end inline asm
	and.b32  	%r1414, %r1392, %r1413;
	mov.b32 	%r1397, 8;
	// begin inline asm
	{
    .reg .pred p;
    and.b32 %r1395, %r1408, %r1397;    setp.ne.u32 p, %r1395, 0;
    vote.ballot.sync.b32 %r1395, p, 0xffffffff;
    @!p not.b32 %r1395, %r1395;
}

	// end inline asm
	and.b32  	%r1415, %r1395, %r1414;
	mov.b32 	%r1400, 16;
	// begin inline asm
	{
    .reg .pred p;
    and.b32 %r1398, %r1408, %r1400;    setp.ne.u32 p, %r1398, 0;
    vote.ballot.sync.b32 %r1398, p, 0xffffffff;
    @!p not.b32 %r1398, %r1398;
}

	// end inline asm
	and.b32  	%r1416, %r1398, %r1415;
	mov.b32 	%r1403, 32;
	// begin inline asm
	{
    .reg .pred p;
    and.b32 %r1401, %r1408, %r1403;    setp.ne.u32 p, %r1401, 0;
    vote.ballot.sync.b32 %r1401, p, 0xffffffff;
    @!p not.b32 %r1401, %r1401;
}

	// end inline asm
	and.b32  	%r1417, %r1401, %r1416;
	mov.b32 	%r1406, 64;
	// begin inline asm
	{
    .reg .pred p;
    and.b32 %r1404, %r1408, %r1406;    setp.ne.u32 p, %r1404, 0;
    vote.ballot.sync.b32 %r1404, p, 0xffffffff;
    @!p not.b32 %r1404, %r1404;
}

	// end inline asm
	and.b32  	%r1418, %r1404, %r1417;
	mov.b32 	%r1409, 128;
	// begin inline asm
	{
    .reg .pred p;
    and.b32 %r1407, %r1408, %r1409;    setp.ne.u32 p, %r1407, 0;
    vote.ballot.sync.b32 %r1407, p, 0xffffffff;
    @!p not.b32 %r1407, %r1407;
}

	// end inline asm
	and.b32  	%r1419, %r1407, %r1418;
	clz.b32 	%r1420, %r1419;
	sub.s32 	%r282, 31, %r1420;
	and.b32  	%r1421, %r803, %r1419;
	popc.b32 	%r283, %r1421;
	setp.ne.s32 	%p137, %r402, %r282;
	mov.b32 	%r1974, 0;
	@%p137 bra 	$L__BB12_213;
	atom.shared.add.u32 	%r1974, [%r116], %r283;
$L__BB12_213:
	shfl.sync.idx.b32	%r1422|%p139, %r1974, %r282, 31, -1;
	add.s32 	%r1423, %r283, %r1422;
	bar.sync 	0;
	shl.b32 	%r1424, %r206, 2;
	mov.u32 	%r1425, _ZZN3cub18CUB_300001_SM_10006detail10radix_sort29DeviceRadixSortOnesweepKernelINS1_5radix10policy_hubIjjyE10Policy1000ELNS0_9SortOrderE0EjjyiiNS1_21identity_decomposer_tEEEvPT5_SB_PT3_PKSC_PT1_PKSG_PT2_PKSK_T4_iiT6_E1s;
	add.s32 	%r286, %r1425, %r1424;
	st.shared.u32 	[%r286+-4], %r1911;
	shl.b32 	%r1426, %r211, 2;
	add.s32 	%r287, %r1425, %r1426;
	st.shared.u32 	[%r287+-4], %r1910;
	shl.b32 	%r1427, %r216, 2;
	add.s32 	%r288, %r1425, %r1427;
	st.shared.u32 	[%r288+-4], %r1909;
	shl.b32 	%r1428, %r221, 2;
	add.s32 	%r289, %r1425, %r1428;
	st.shared.u32 	[%r289+-4], %r1908;
	shl.b32 	%r1429, %r226, 2;
	add.s32 	%r290, %r1425, %r1429;
	st.shared.u32 	[%r290+-4], %r1907;
	shl.b32 	%r1430, %r231, 2;
	add.s32 	%r291, %r1425, %r1430;
	st.shared.u32 	[%r291+-4], %r1906;
	shl.b32 	%r1431, %r236, 2;
	add.s32 	%r292, %r1425, %r1431;
	st.shared.u32 	[%r292+-4], %r1905;
	shl.b32 	%r1432, %r241, 2;
	add.s32 	%r293, %r1425, %r1432;
	st.shared.u32 	[%r293+-4], %r1904;
	shl.b32 	%r1433, %r246, 2;
	add.s32 	%r294, %r1425, %r1433;
	st.shared.u32 	[%r294+-4], %r1903;
	shl.b32 	%r1434, %r251, 2;
	add.s32 	%r295, %r1425, %r1434;
	st.shared.u32 	[%r295+-4], %r1902;
	shl.b32 	%r1435, %r256, 2;
	add.s32 	%r296, %r1425, %r1435;
	st.shared.u32 	[%r296+-4], %r1901;
	shl.b32 	%r1436, %r261, 2;
	add.s32 	%r297, %r1425, %r1436;
	st.shared.u32 	[%r297+-4], %r1900;
	shl.b32 	%r1437, %r266, 2;
	add.s32 	%r298, %r1425, %r1437;
	st.shared.u32 	[%r298+-4], %r1899;
	shl.b32 	%r1438, %r271, 2;
	add.s32 	%r299, %r1425, %r1438;
	st.shared.u32 	[%r299+-4], %r1898;
	shl.b32 	%r1439, %r276, 2;
	add.s32 	%r300, %r1425, %r1439;
	st.shared.u32 	[%r300+-4], %r1897;
	shl.b32 	%r1440, %r281, 2;
	add.s32 	%r301, %r1425, %r1440;
	st.shared.u32 	[%r301+-4], %r1896;
	shl.b32 	%r1441, %r1423, 2;
	add.s32 	%r302, %r1425, %r1441;
	st.shared.u32 	[%r302+-4], %r1895;
	shl.b32 	%r1442, %r1, 3;
	add.s32 	%r1443, %r1425, %r1442;
	add.s32 	%r303, %r1443, 26112;
	@%p29 bra 	$L__BB12_221;
	ld.param.u64 	%rd368, [_ZN3cub18CUB_300001_SM_10006detail10radix_sort29DeviceRadixSortOnesweepKernelINS1_5radix10policy_hubIjjyE10Policy1000ELNS0_9SortOrderE0EjjyiiNS1_21identity_decomposer_tEEEvPT5_SB_PT3_PKSC_PT1_PKSG_PT2_PKSK_T4_iiT6__param_3];
	cvta.to.global.u64 	%rd85, %rd368;
	shl.b64 	%rd86, %rd10, 3;
	add.s64 	%rd87, %rd85, %rd86;
	ld.global.u64 	%rd88, [%rd87];
	cvt.s64.s32 	%rd89, %r200;
	sub.s64 	%rd371, %rd88, %rd89;
	st.shared.u64 	[%r303], %rd371;
	setp.lt.s32 	%p140, %r4, 1;
	mov.u32 	%r1978, %r1920;
	@%p140 bra 	$L__BB12_220;
	mov.b32 	%r1976, -1;
	mov.u32 	%r1975, %r4;
	mov.u32 	%r1978, %r1920;
$L__BB12_216:
	ld.param.u64 	%rd361, [_ZN3cub18CUB_300001_SM_10006detail10radix_sort29DeviceRadixSortOnesweepKernelINS1_5radix10policy_hubIjjyE10Policy1000ELNS0_9SortOrderE0EjjyiiNS1_21identity_decomposer_tEEEvPT5_SB_PT3_PKSC_PT1_PKSG_PT2_PKSK_T4_iiT6__param_0];
	add.s32 	%r307, %r1975, -1;
	shl.b32 	%r1445, %r307, 8;
	add.s32 	%r1446, %r1445, %r1;
	cvta.to.global.u64 	%rd90, %rd361;
	mul.wide.s32 	%rd91, %r1446, 4;
	add.s64 	%rd21, %rd90, %rd91;
$L__BB12_217:
	membar.cta;
	ld.volatile.global.u32 	%r308, [%rd21];
	setp.eq.s32 	%p141, %r308, 0;
	@%p141 bra 	$L__BB12_217;
	and.b32  	%r1447, %r308, 1073741823;
	add.s32 	%r1978, %r1447, %r1978;
	setp.gt.s32 	%p142, %r308, -1;
	vote.sync.ballot.b32 	%r1976, %p142, %r1976;
	setp.gt.u32 	%p144, %r1975, 1;
	and.pred  	%p145, %p142, %p144;
	mov.u32 	%r1975, %r307;
	@%p145 bra 	$L__BB12_216;
	ld.shared.u64 	%rd371, [%r303];
$L__BB12_220:
	ld.param.u64 	%rd362, [_ZN3cub18CUB_300001_SM_10006detail10radix_sort29DeviceRadixSortOnesweepKernelINS1_5radix10policy_hubIjjyE10Policy1000ELNS0_9SortOrderE0EjjyiiNS1_21identity_decomposer_tEEEvPT5_SB_PT3_PKSC_PT1_PKSG_PT2_PKSK_T4_iiT6__param_0];
	or.b32  	%r1448, %r1978, -2147483648;
	cvta.to.global.u64 	%rd92, %rd362;
	shl.b32 	%r1449, %r4, 8;
	add.s32 	%r1450, %r1449, %r1;
	mul.wide.s32 	%rd93, %r1450, 4;
	add.s64 	%rd94, %rd92, %rd93;
	st.volatile.global.u32 	[%rd94], %r1448;
	sub.s32 	%r1451, %r1978, %r1920;
	cvt.s64.s32 	%rd95, %r1451;
	add.s64 	%rd96, %rd371, %rd95;
	st.shared.u64 	[%r303], %rd96;
$L__BB12_221:
	ld.param.u64 	%rd365, [_ZN3cub18CUB_300001_SM_10006detail10radix_sort29DeviceRadixSortOnesweepKernelINS1_5radix10policy_hubIjjyE10Policy1000ELNS0_9SortOrderE0EjjyiiNS1_21identity_decomposer_tEEEvPT5_SB_PT3_PKSC_PT1_PKSG_PT2_PKSK_T4_iiT6__param_2];
	setp.gt.u32 	%p146, %r1, 255;
	setp.lt.s32 	%p147, %r5, %r399;
	setp.eq.s64 	%p148, %rd365, 0;
	or.pred  	%p149, %p148, %p147;
	or.pred  	%p150, %p146, %p149;
	@%p150 bra 	$L__BB12_223;
	ld.param.u64 	%rd366, [_ZN3cub18CUB_300001_SM_10006detail10radix_sort29DeviceRadixSortOnesweepKernelINS1_5radix10policy_hubIjjyE10Policy1000ELNS0_9SortOrderE0EjjyiiNS1_21identity_decomposer_tEEEvPT5_SB_PT3_PKSC_PT1_PKSG_PT2_PKSK_T4_iiT6__param_2];
	ld.shared.u64 	%rd97, [%r303];
	cvt.s64.s32 	%rd98, %r1920;
	cvt.s64.s32 	%rd99, %r200;
	add.s64 	%rd100, %rd99, %rd98;
	add.s64 	%rd101, %rd100, %rd97;
	cvta.to.global.u64 	%rd102, %rd366;
	shl.b64 	%rd103, %rd10, 3;
	add.s64 	%rd104, %rd102, %rd103;
	st.global.u64 	[%rd104], %rd101;
$L__BB12_223:
	setp.gt.s32 	%p151, %r5, %r399;
	bar.sync 	0;
	@%p151 bra 	$L__BB12_225;
	ld.shared.u32 	%r1452, [%r117];
	shr.u32 	%r1453, %r1452, %r400;
	and.b32  	%r1454, %r1453, %r75;
	shl.b32 	%r1455, %r1454, 3;
	add.s32 	%r1457, %r1425, 26112;
	add.s32 	%r1458, %r1457, %r1455;
	ld.shared.u64 	%rd105, [%r1458];
	add.s64 	%rd106, %rd105, %rd10;
	shl.b64 	%rd107, %rd106, 2;
	add.s64 	%rd108, %rd2, %rd107;
	st.global.u32 	[%rd108], %r1452;
	bar.warp.sync 	-1;
	ld.shared.u32 	%r1459, [%r117+1536];
	shr.u32 	%r1460, %r1459, %r400;
	and.b32  	%r1461, %r1460, %r75;
	shl.b32 	%r1462, %r1461, 3;
	add.s32 	%r1463, %r1457, %r1462;
	ld.shared.u64 	%rd109, [%r1463];
	add.s64 	%rd110, %rd109, %rd10;
	shl.b64 	%rd111, %rd110, 2;
	add.s64 	%rd112, %rd2, %rd111;
	st.global.u32 	[%rd112+1536], %r1459;
	bar.warp.sync 	-1;
	ld.shared.u32 	%r1464, [%r117+3072];
	shr.u32 	%r1465, %r1464, %r400;
	and.b32  	%r1466, %r1465, %r75;
	shl.b32 	%r1467, %r1466, 3;
	add.s32 	%r1468, %r1457, %r1467;
	ld.shared.u64 	%rd113, [%r1468];
	add.s64 	%rd114, %rd113, %rd10;
	shl.b64 	%rd115, %rd114, 2;
	add.s64 	%rd116, %rd2, %rd115;
	st.global.u32 	[%rd116+3072], %r1464;
	bar.warp.sync 	-1;
	ld.shared.u32 	%r1469, [%r117+4608];
	shr.u32 	%r1470, %r1469, %r400;
	and.b32  	%r1471, %r1470, %r75;
	shl.b32 	%r1472, %r1471, 3;
	add.s32 	%r1473, %r1457, %r1472;
	ld.shared.u64 	%rd117, [%r1473];
	add.s64 	%rd118, %rd117, %rd10;
	shl.b64 	%rd119, %rd118, 2;
	add.s64 	%rd120, %rd2, %rd119;
	st.global.u32 	[%rd120+4608], %r1469;
	bar.warp.sync 	-1;
	ld.shared.u32 	%r1474, [%r117+6144];
	shr.u32 	%r1475, %r1474, %r400;
	and.b32  	%r1476, %r1475, %r75;
	shl.b32 	%r1477, %r1476, 3;
	add.s32 	%r1478, %r1457, %r1477;
	ld.shared.u64 	%rd121, [%r1478];
	add.s64 	%rd122, %rd121, %rd10;
	shl.b64 	%rd123, %rd122, 2;
	add.s64 	%rd124, %rd2, %rd123;
	st.global.u32 	[%rd124+6144], %r1474;
	bar.warp.sync 	-1;
	ld.shared.u32 	%r1479, [%r117+7680];
	shr.u32 	%r1480, %r1479, %r400;
	and.b32  	%r1481, %r1480, %r75;
	shl.b32 	%r1482, %r1481, 3;
	add.s32 	%r1483, %r1457, %r1482;
	ld.shared.u64 	%rd125, [%r1483];
	add.s64 	%rd126, %rd125, %rd10;
	shl.b64 	%rd127, %rd126, 2;
	add.s64 	%rd128, %rd2, %rd127;
	st.global.u32 	[%rd128+7680], %r1479;
	bar.warp.sync 	-1;
	ld.shared.u32 	%r1484, [%r117+9216];
	shr.u32 	%r1485, %r1484, %r400;
	and.b32  	%r1486, %r1485, %r75;
	shl.b32 	%r1487, %r1486, 3;
	add.s32 	%r1488, %r1457, %r1487;
	ld.shared.u64 	%rd129, [%r1488];
	add.s64 	%rd130, %rd129, %rd10;
	shl.b64 	%rd131, %rd130, 2;
	add.s64 	%rd132, %rd2, %rd131;
	st.global.u32 	[%rd132+9216], %r1484;
	bar.warp.sync 	-1;
	ld.shared.u32 	%r1489, [%r117+10752];
	shr.u32 	%r1490, %r1489, %r400;
	and.b32  	%r1491, %r1490, %r75;
	shl.b32 	%r1492, %r1491, 3;
	add.s32 	%r1493, %r1457, %r1492;
	ld.shared.u64 	%rd133, [%r1493];
	add.s64 	%rd134, %rd133, %rd10;
	shl.b64 	%rd135, %rd134, 2;
	add.s64 	%rd136, %rd2, %rd135;
	st.global.u32 	[%rd136+10752], %r1489;
	bar.warp.sync 	-1;
	ld.shared.u32 	%r1494, [%r117+12288];
	shr.u32 	%r1495, %r1494, %r400;
	and.b32  	%r1496, %r1495, %r75;
	shl.b32 	%r1497, %r1496, 3;
	add.s32 	%r1498, %r1457, %r1497;
	ld.shared.u64 	%rd137, [%r1498];
	add.s64 	%rd138, %rd137, %rd10;
	shl.b64 	%rd139, %rd138, 2;
	add.s64 	%rd140, %rd2, %rd139;
	st.global.u32 	[%rd140+12288], %r1494;
	bar.warp.sync 	-1;
	ld.shared.u32 	%r1499, [%r117+13824];
	shr.u32 	%r1500, %r1499, %r400;
	and.b32  	%r1501, %r1500, %r75;
	shl.b32 	%r1502, %r1501, 3;
	add.s32 	%r1503, %r1457, %r1502;
	ld.shared.u64 	%rd141, [%r1503];
	add.s64 	%rd142, %rd141, %rd10;
	shl.b64 	%rd143, %rd142, 2;
	add.s64 	%rd144, %rd2, %rd143;
	st.global.u32 	[%rd144+13824], %r1499;
	bar.warp.sync 	-1;
	ld.shared.u32 	%r1504, [%r117+15360];
	shr.u32 	%r1505, %r1504, %r400;
	and.b32  	%r1506, %r1505, %r75;
	shl.b32 	%r1507, %r1506, 3;
	add.s32 	%r1508, %r1457, %r1507;
	ld.shared.u64 	%rd145, [%r1508];
	add.s64 	%rd146, %rd145, %rd10;
	shl.b64 	%rd147, %rd146, 2;
	add.s64 	%rd148, %rd2, %rd147;
	st.global.u32 	[%rd148+15360], %r1504;
	bar.warp.sync 	-1;
	ld.shared.u32 	%r1509, [%r117+16896];
	shr.u32 	%r1510, %r1509, %r400;
	and.b32  	%r1511, %r1510, %r75;
	shl.b32 	%r1512, %r1511, 3;
	add.s32 	%r1513, %r1457, %r1512;
	ld.shared.u64 	%rd149, [%r1513];
	add.s64 	%rd150, %rd149, %rd10;
	shl.b64 	%rd151, %rd150, 2;
	add.s64 	%rd152, %rd2, %rd151;
	st.global.u32 	[%rd152+16896], %r1509;
	bar.warp.sync 	-1;
	ld.shared.u32 	%r1514, [%r117+18432];
	shr.u32 	%r1515, %r1514, %r400;
	and.b32  	%r1516, %r1515, %r75;
	shl.b32 	%r1517, %r1516, 3;
	add.s32 	%r1518, %r1457, %r1517;
	ld.shared.u64 	%rd153, [%r1518];
	add.s64 	%rd154, %rd153, %rd10;
	shl.b64 	%rd155, %rd154, 2;
	add.s64 	%rd156, %rd2, %rd155;
	st.global.u32 	[%rd156+18432], %r1514;
	bar.warp.sync 	-1;
	ld.shared.u32 	%r1519, [%r117+19968];
	shr.u32 	%r1520, %r1519, %r400;
	and.b32  	%r1521, %r1520, %r75;
	shl.b32 	%r1522, %r1521, 3;
	add.s32 	%r1523, %r1457, %r1522;
	ld.shared.u64 	%rd157, [%r1523];
	add.s64 	%rd158, %rd157, %rd10;
	shl.b64 	%rd159, %rd158, 2;
	add.s64 	%rd160, %rd2, %rd159;
	st.global.u32 	[%rd160+19968], %r1519;
	bar.warp.sync 	-1;
	ld.shared.u32 	%r1524, [%r117+21504];
	shr.u32 	%r1525, %r1524, %r400;
	and.b32  	%r1526, %r1525, %r75;
	shl.b32 	%r1527, %r1526, 3;
	add.s32 	%r1528, %r1457, %r1527;
	ld.shared.u64 	%rd161, [%r1528];
	add.s64 	%rd162, %rd161, %rd10;
	shl.b64 	%rd163, %rd162, 2;
	add.s64 	%rd164, %rd2, %rd163;
	st.global.u32 	[%rd164+21504], %r1524;
	bar.warp.sync 	-1;
	ld.shared.u32 	%r1529, [%r117+23040];
	shr.u32 	%r1530, %r1529, %r400;
	and.b32  	%r1531, %r1530, %r75;
	shl.b32 	%r1532, %r1531, 3;
	add.s32 	%r1533, %r1457, %r1532;
	ld.shared.u64 	%rd165, [%r1533];
	add.s64 	%rd166, %rd165, %rd10;
	shl.b64 	%rd167, %rd166, 2;
	add.s64 	%rd168, %rd2, %rd167;
	st.global.u32 	[%rd168+23040], %r1529;
	bar.warp.sync 	-1;
	ld.shared.u32 	%r1534, [%r117+24576];
	shr.u32 	%r1535, %r1534, %r400;
	and.b32  	%r1536, %r1535, %r75;
	shl.b32 	%r1537, %r1536, 3;
	add.s32 	%r1538, %r1457, %r1537;
	ld.shared.u64 	%rd169, [%r1538];
	add.s64 	%rd170, %rd169, %rd10;
	shl.b64 	%rd171, %rd170, 2;
	add.s64 	%rd172, %rd2, %rd171;
	st.global.u32 	[%rd172+24576], %r1534;
	bar.warp.sync 	-1;
	bra.uni 	$L__BB12_260;
$L__BB12_225:
	mad.lo.s32 	%r312, %r4, -6528, %r399;
	setp.ge.s32 	%p152, %r1, %r312;
	@%p152 bra 	$L__BB12_227;
	ld.shared.u32 	%r1539, [%r117];
	shr.u32 	%r1540, %r1539, %r400;
	and.b32  	%r1541, %r1540, %r75;
	shl.b32 	%r1542, %r1541, 3;
	add.s32 	%r1544, %r1425, %r1542;
	ld.shared.u64 	%rd173, [%r1544+26112];
	add.s64 	%rd174, %rd173, %rd10;
	shl.b64 	%rd175, %rd174, 2;
	add.s64 	%rd176, %rd2, %rd175;
	st.global.u32 	[%rd176], %r1539;
$L__BB12_227:
	bar.warp.sync 	-1;
	add.s32 	%r1545, %r1, 384;
	setp.ge.s32 	%p153, %r1545, %r312;
	@%p153 bra 	$L__BB12_229;
	ld.shared.u32 	%r1546, [%r117+1536];
	shr.u32 	%r1547, %r1546, %r400;
	and.b32  	%r1548, %r1547, %r75;
	shl.b32 	%r1549, %r1548, 3;
	add.s32 	%r1551, %r1425, %r1549;
	ld.shared.u64 	%rd177, [%r1551+26112];
	add.s64 	%rd178, %rd177, %rd10;
	shl.b64 	%rd179, %rd178, 2;
	add.s64 	%rd180, %rd2, %rd179;
	st.global.u32 	[%rd180+1536], %r1546;
$L__BB12_229:
	bar.warp.sync 	-1;
	add.s32 	%r1552, %r1, 768;
	setp.ge.s32 	%p154, %r1552, %r312;
	@%p154 bra 	$L__BB12_231;
	ld.shared.u32 	%r1553, [%r117+3072];
	shr.u32 	%r1554, %r1553, %r400;
	and.b32  	%r1555, %r1554, %r75;
	shl.b32 	%r1556, %r1555, 3;
	add.s32 	%r1558, %r1425, %r1556;
	ld.shared.u64 	%rd181, [%r1558+26112];
	add.s64 	%rd182, %rd181, %rd10;
	shl.b64 	%rd183, %rd182, 2;
	add.s64 	%rd184, %rd2, %rd183;
	st.global.u32 	[%rd184+3072], %r1553;
$L__BB12_231:
	bar.warp.sync 	-1;
	add.s32 	%r1559, %r1, 1152;
	setp.ge.s32 	%p155, %r1559, %r312;
	@%p155 bra 	$L__BB12_233;
	ld.shared.u32 	%r1560, [%r117+4608];
	shr.u32 	%r1561, %r1560, %r400;
	and.b32  	%r1562, %r1561, %r75;
	shl.b32 	%r1563, %r1562, 3;
	add.s32 	%r1565, %r1425, %r1563;
	ld.shared.u64 	%rd185, [%r1565+26112];
	add.s64 	%rd186, %rd185, %rd10;
	shl.b64 	%rd187, %rd186, 2;
	add.s64 	%rd188, %rd2, %rd187;
	st.global.u32 	[%rd188+4608], %r1560;
$L__BB12_233:
	bar.warp.sync 	-1;
	add.s32 	%r1566, %r1, 1536;
	setp.ge.s32 	%p156, %r1566, %r312;
	@%p156 bra 	$L__BB12_235;
	ld.shared.u32 	%r1567, [%r117+6144];
	shr.u32 	%r1568, %r1567, %r400;
	and.b32  	%r1569, %r1568, %r75;
	shl.b32 	%r1570, %r1569, 3;
	add.s32 	%r1572, %r1425, %r1570;
	ld.shared.u64 	%rd189, [%r1572+26112];
	add.s64 	%rd190, %rd189, %rd10;
	shl.b64 	%rd191, %rd190, 2;
	add.s64 	%rd192, %rd2, %rd191;
	st.global.u32 	[%rd192+6144], %r1567;
$L__BB12_235:
	bar.warp.sync 	-1;
	add.s32 	%r1573, %r1, 1920;
	setp.ge.s32 	%p157, %r1573, %r312;
	@%p157 bra 	$L__BB12_237;
	ld.shared.u32 	%r1574, [%r117+7680];
	shr.u32 	%r1575, %r1574, %r400;
	and.b32  	%r1576, %r1575, %r75;
	shl.b32 	%r1577, %r1576, 3;
	add.s32 	%r1579, %r1425, %r1577;
	ld.shared.u64 	%rd193, [%r1579+26112];
	add.s64 	%rd194, %rd193, %rd10;
	shl.b64 	%rd195, %rd194, 2;
	add.s64 	%rd196, %rd2, %rd195;
	st.global.u32 	[%rd196+7680], %r1574;
$L__BB12_237:
	bar.warp.sync 	-1;
	add.s32 	%r1580, %r1, 2304;
	setp.ge.s32 	%p158, %r1580, %r312;
	@%p158 bra 	$L__BB12_239;
	ld.shared.u32 	%r1581, [%r117+9216];
	shr.u32 	%r1582, %r1581, %r400;
	and.b32  	%r1583, %r1582, %r75;
	shl.b32 	%r1584, %r1583, 3;
	add.s32 	%r1586, %r1425, %r1584;
	ld.shared.u64 	%rd197, [%r1586+26112];
	add.s64 	%rd198, %rd197, %rd10;
	shl.b64 	%rd199, %rd198, 2;
	add.s64 	%rd200, %rd2, %rd199;
	st.global.u32 	[%rd200+9216], %r1581;
$L__BB12_239:
	bar.warp.sync 	-1;
	add.s32 	%r1587, %r1, 2688;
	setp.ge.s32 	%p159, %r1587, %r312;
	@%p159 bra 	$L__BB12_241;
	ld.shared.u32 	%r1588, [%r117+10752];
	shr.u32 	%r1589, %r1588, %r400;
	and.b32  	%r1590, %r1589, %r75;
	shl.b32 	%r1591, %r1590, 3;
	add.s32 	%r1593, %r1425, %r1591;
	ld.shared.u64 	%rd201, [%r1593+26112];
	add.s64 	%rd202, %rd201, %rd10;
	shl.b64 	%rd203, %rd202, 2;
	add.s64 	%rd204, %rd2, %rd203;
	st.global.u32 	[%rd204+10752], %r1588;
$L__BB12_241:
	bar.warp.sync 	-1;
	or.b32  	%r1594, %r1, 3072;
	setp.ge.s32 	%p160, %r1594, %r312;
	@%p160 bra 	$L__BB12_243;
	ld.shared.u32 	%r1595, [%r117+12288];
	shr.u32 	%r1596, %r1595, %r400;
	and.b32  	%r1597, %r1596, %r75;
	shl.b32 	%r1598, %r1597, 3;
	add.s32 	%r1600, %r1425, %r1598;
	ld.shared.u64 	%rd205, [%r1600+26112];
	add.s64 	%rd206, %rd205, %rd10;
	shl.b64 	%rd207, %rd206, 2;
	add.s64 	%rd208, %rd2, %rd207;
	st.global.u32 	[%rd208+12288], %r1595;
$L__BB12_243:
	bar.warp.sync 	-1;
	add.s32 	%r1601, %r1, 3456;
	setp.ge.s32 	%p161, %r1601, %r312;
	@%p161 bra 	$L__BB12_245;
	ld.shared.u32 	%r1602, [%r117+13824];
	shr.u32 	%r1603, %r1602, %r400;
	and.b32  	%r1604, %r1603, %r75;
	shl.b32 	%r1605, %r1604, 3;
	add.s32 	%r1607, %r1425, %r1605;
	ld.shared.u64 	%rd209, [%r1607+26112];
	add.s64 	%rd210, %rd209, %rd10;
	shl.b64 	%rd211, %rd210, 2;
	add.s64 	%rd212, %rd2, %rd211;
	st.global.u32 	[%rd212+13824], %r1602;
$L__BB12_245:
	bar.warp.sync 	-1;
	add.s32 	%r1608, %r1, 3840;
	setp.ge.s32 	%p162, %r1608, %r312;
	@%p162 bra 	$L__BB12_247;
	ld.shared.u32 	%r1609, [%r117+15360];
	shr.u32 	%r1610, %r1609, %r400;
	and.b32  	%r1611, %r1610, %r75;
	shl.b32 	%r1612, %r1611, 3;
	add.s32 	%r1614, %r1425, %r1612;
	ld.shared.u64 	%rd213, [%r1614+26112];
	add.s64 	%rd214, %rd213, %rd10;
	shl.b64 	%rd215, %rd214, 2;
	add.s64 	%rd216, %rd2, %rd215;
	st.global.u32 	[%rd216+15360], %r1609;
$L__BB12_247:
	bar.warp.sync 	-1;
	add.s32 	%r1615, %r1, 4224;
	setp.ge.s32 	%p163, %r1615, %r312;
	@%p163 bra 	$L__BB12_249;
	ld.shared.u32 	%r1616, [%r117+16896];
	shr.u32 	%r1617, %r1616, %r400;
	and.b32  	%r1618, %r1617, %r75;
	shl.b32 	%r1619, %r1618, 3;
	add.s32 	%r1621, %r1425, %r1619;
	ld.shared.u64 	%rd217, [%r1621+26112];
	add.s64 	%rd218, %rd217, %rd10;
	shl.b64 	%rd219, %rd218, 2;
	add.s64 	%rd220, %rd2, %rd219;
	st.global.u32 	[%rd220+16896], %r1616;
$L__BB12_249:
	bar.warp.sync 	-1;
	add.s32 	%r1622, %r1, 4608;
	setp.ge.s32 	%p164, %r1622, %r312;
	@%p164 bra 	$L__BB12_251;
	ld.shared.u32 	%r1623, [%r117+18432];
	shr.u32 	%r1624, %r1623, %r400;
	and.b32  	%r1625, %r1624, %r75;
	shl.b32 	%r1626, %r1625, 3;
	add.s32 	%r1628, %r1425, %r1626;
	ld.shared.u64 	%rd221, [%r1628+26112];
	add.s64 	%rd222, %rd221, %rd10;
	shl.b64 	%rd223, %rd222, 2;
	add.s64 	%rd224, %rd2, %rd223;
	st.global.u32 	[%rd224+18432], %r1623;
$L__BB12_251:
	bar.warp.sync 	-1;
	add.s32 	%r1629, %r1, 4992;
	setp.ge.s32 	%p165, %r1629, %r312;
	@%p165 bra 	$L__BB12_253;
	ld.shared.u32 	%r1630, [%r117+19968];
	shr.u32 	%r1631, %r1630, %r400;
	and.b32  	%r1632, %r1631, %r75;
	shl.b32 	%r1633, %r1632, 3;
	add.s32 	%r1635, %r1425, %r1633;
	ld.shared.u64 	%rd225, [%r1635+26112];
	add.s64 	%rd226, %rd225, %rd10;
	shl.b64 	%rd227, %rd226, 2;
	add.s64 	%rd228, %rd2, %rd227;
	st.global.u32 	[%rd228+19968], %r1630;
$L__BB12_253:
	bar.warp.sync 	-1;
	add.s32 	%r1636, %r1, 5376;
	setp.ge.s32 	%p166, %r1636, %r312;
	@%p166 bra 	$L__BB12_255;
	ld.shared.u32 	%r1637, [%r117+21504];
	shr.u32 	%r1638, %r1637, %r400;
	and.b32  	%r1639, %r1638, %r75;
	shl.b32 	%r1640, %r1639, 3;
	add.s32 	%r1642, %r1425, %r1640;
	ld.shared.u64 	%rd229, [%r1642+26112];
	add.s64 	%rd230, %rd229, %rd10;
	shl.b64 	%rd231, %rd230, 2;
	add.s64 	%rd232, %rd2, %rd231;
	st.global.u32 	[%rd232+21504], %r1637;
$L__BB12_255:
	bar.warp.sync 	-1;
	add.s32 	%r1643, %r1, 5760;
	setp.ge.s32 	%p167, %r1643, %r312;
	@%p167 bra 	$L__BB12_257;
	ld.shared.u32 	%r1644, [%r117+23040];
	shr.u32 	%r1645, %r1644, %r400;
	and.b32  	%r1646, %r1645, %r75;
	shl.b32 	%r1647, %r1646, 3;
	add.s32 	%r1649, %r1425, %r1647;
	ld.shared.u64 	%rd233, [%r1649+26112];
	add.s64 	%rd234, %rd233, %rd10;
	shl.b64 	%rd235, %rd234, 2;
	add.s64 	%rd236, %rd2, %rd235;
	st.global.u32 	[%rd236+23040], %r1644;
$L__BB12_257:
	bar.warp.sync 	-1;
	or.b32  	%r1650, %r1, 6144;
	setp.ge.s32 	%p168, %r1650, %r312;
	@%p168 bra 	$L__BB12_259;
	ld.shared.u32 	%r1651, [%r117+24576];
	shr.u32 	%r1652, %r1651, %r400;
	and.b32  	%r1653, %r1652, %r75;
	shl.b32 	%r1654, %r1653, 3;
	add.s32 	%r1656, %r1425, %r1654;
	ld.shared.u64 	%rd237, [%r1656+26112];
	add.s64 	%rd238, %rd237, %rd10;
	shl.b64 	%rd239, %rd238, 2;
	add.s64 	%rd240, %rd2, %rd239;
	st.global.u32 	[%rd240+24576], %r1651;
$L__BB12_259:
	bar.warp.sync 	-1;
$L__BB12_260:
	setp.gt.s32 	%p169, %r5, %r399;
	ld.shared.u32 	%r1657, [%r117];
	shr.u32 	%r1658, %r1657, %r400;
	and.b32  	%r313, %r1658, %r75;
	ld.shared.u32 	%r1659, [%r117+1536];
	shr.u32 	%r1660, %r1659, %r400;
	and.b32  	%r314, %r1660, %r75;
	ld.shared.u32 	%r1661, [%r117+3072];
	shr.u32 	%r1662, %r1661, %r400;
	and.b32  	%r315, %r1662, %r75;
	ld.shared.u32 	%r1663, [%r117+4608];
	shr.u32 	%r1664, %r1663, %r400;
	and.b32  	%r316, %r1664, %r75;
	ld.shared.u32 	%r1665, [%r117+6144];
	shr.u32 	%r1666, %r1665, %r400;
	and.b32  	%r317, %r1666, %r75;
	ld.shared.u32 	%r1667, [%r117+7680];
	shr.u32 	%r1668, %r1667, %r400;
	and.b32  	%r318, %r1668, %r75;
	ld.shared.u32 	%r1669, [%r117+9216];
	shr.u32 	%r1670, %r1669, %r400;
	and.b32  	%r319, %r1670, %r75;
	ld.shared.u32 	%r1671, [%r117+10752];
	shr.u32 	%r1672, %r1671, %r400;
	and.b32  	%r320, %r1672, %r75;
	ld.shared.u32 	%r1673, [%r117+12288];
	shr.u32 	%r1674, %r1673, %r400;
	and.b32  	%r321, %r1674, %r75;
	ld.shared.u32 	%r1675, [%r117+13824];
	shr.u32 	%r1676, %r1675, %r400;
	and.b32  	%r322, %r1676, %r75;
	ld.shared.u32 	%r1677, [%r117+15360];
	shr.u32 	%r1678, %r1677, %r400;
	and.b32  	%r323, %r1678, %r75;
	ld.shared.u32 	%r1679, [%r117+16896];
	shr.u32 	%r1680, %r1679, %r400;
	and.b32  	%r324, %r1680, %r75;
	ld.shared.u32 	%r1681, [%r117+18432];
	shr.u32 	%r1682, %r1681, %r400;
	and.b32  	%r325, %r1682, %r75;
	ld.shared.u32 	%r1683, [%r117+19968];
	shr.u32 	%r1684, %r1683, %r400;
	and.b32  	%r326, %r1684, %r75;
	ld.shared.u32 	%r1685, [%r117+21504];
	shr.u32 	%r1686, %r1685, %r400;
	and.b32  	%r327, %r1686, %r75;
	ld.shared.u32 	%r1687, [%r117+23040];
	shr.u32 	%r1688, %r1687, %r400;
	and.b32  	%r328, %r1688, %r75;
	ld.shared.u32 	%r1689, [%r117+24576];
	shr.u32 	%r1690, %r1689, %r400;
	and.b32  	%r329, %r1690, %r75;
	@%p169 bra 	$L__BB12_262;
	ld.global.u32 	%r1995, [%rd9];
	ld.global.u32 	%r1996, [%rd9+128];
	ld.global.u32 	%r1997, [%rd9+256];
	ld.global.u32 	%r1998, [%rd9+384];
	ld.global.u32 	%r1999, [%rd9+512];
	ld.global.u32 	%r2000, [%rd9+640];
	ld.global.u32 	%r2001, [%rd9+768];
	ld.global.u32 	%r2002, [%rd9+896];
	ld.global.u32 	%r2003, [%rd9+1024];
	ld.global.u32 	%r2004, [%rd9+1152];
	ld.global.u32 	%r2005, [%rd9+1280];
	ld.global.u32 	%r2006, [%rd9+1408];
	ld.global.u32 	%r2007, [%rd9+1536];
	ld.global.u32 	%r2008, [%rd9+1664];
	ld.global.u32 	%r2009, [%rd9+1792];
	ld.global.u32 	%r2010, [%rd9+1920];
	ld.global.u32 	%r2011, [%rd9+2048];
	bra.uni 	$L__BB12_296;
$L__BB12_262:
	cvt.u32.u64 	%r1692, %rd8;
	mul.lo.s32 	%r1693, %r4, 6528;
	sub.s32 	%r347, %r399, %r1693;
	setp.ge.s32 	%p170, %r1692, %r347;
	@%p170 bra 	$L__BB12_264;
	ld.global.u32 	%r1995, [%rd9];
$L__BB12_264:
	add.s32 	%r1696, %r1692, 32;
	setp.ge.s32 	%p171, %r1696, %r347;
	@%p171 bra 	$L__BB12_266;
	ld.global.u32 	%r1996, [%rd9+128];
$L__BB12_266:
	add.s32 	%r1699, %r1692, 64;
	setp.ge.s32 	%p172, %r1699, %r347;
	@%p172 bra 	$L__BB12_268;
	ld.global.u32 	%r1997, [%rd9+256];
$L__BB12_268:
	add.s32 	%r1702, %r1692, 96;
	setp.ge.s32 	%p173, %r1702, %r347;
	@%p173 bra 	$L__BB12_270;
	ld.global.u32 	%r1998, [%rd9+384];
$L__BB12_270:
	add.s32 	%r1705, %r1692, 128;
	setp.ge.s32 	%p174, %r1705, %r347;
	@%p174 bra 	$L__BB12_272;
	ld.global.u32 	%r1999, [%rd9+512];
$L__BB12_272:
	add.s32 	%r1708, %r1692, 160;
	setp.ge.s32 	%p175, %r1708, %r347;
	@%p175 bra 	$L__BB12_274;
	ld.global.u32 	%r2000, [%rd9+640];
$L__BB12_274:
	add.s32 	%r1711, %r1692, 192;
	setp.ge.s32 	%p176, %r1711, %r347;
	@%p176 bra 	$L__BB12_276;
	ld.global.u32 	%r2001, [%rd9+768];
$L__BB12_276:
	cvt.u32.u64 	%r1713, %rd8;
	add.s32 	%r1714, %r1713, 224;
	setp.ge.s32 	%p177, %r1714, %r347;
	@%p177 bra 	$L__BB12_278;
	ld.global.u32 	%r2002, [%rd9+896];
$L__BB12_278:
	cvt.u32.u64 	%r1716, %rd8;
	add.s32 	%r1717, %r1716, 256;
	setp.ge.s32 	%p178, %r1717, %r347;
	@%p178 bra 	$L__BB12_280;
	ld.global.u32 	%r2003, [%rd9+1024];
$L__BB12_280:
	cvt.u32.u64 	%r1719, %rd8;
	add.s32 	%r1720, %r1719, 288;
	setp.ge.s32 	%p179, %r1720, %r347;
	@%p179 bra 	$L__BB12_282;
	ld.global.u32 	%r2004, [%rd9+1152];
$L__BB12_282:
	cvt.u32.u64 	%r1722, %rd8;
	add.s32 	%r1723, %r1722, 320;
	setp.ge.s32 	%p180, %r1723, %r347;
	@%p180 bra 	$L__BB12_284;
	ld.global.u32 	%r2005, [%rd9+1280];
$L__BB12_284:
	cvt.u32.u64 	%r1725, %rd8;
	add.s32 	%r1726, %r1725, 352;
	setp.ge.s32 	%p181, %r1726, %r347;
	@%p181 bra 	$L__BB12_286;
	ld.global.u32 	%r2006, [%rd9+1408];
$L__BB12_286:
	cvt.u32.u64 	%r1728, %rd8;
	add.s32 	%r1729, %r1728, 384;
	setp.ge.s32 	%p182, %r1729, %r347;
	@%p182 bra 	$L__BB12_288;
	ld.global.u32 	%r2007, [%rd9+1536];
$L__BB12_288:
	cvt.u32.u64 	%r1731, %rd8;
	add.s32 	%r1732, %r1731, 416;
	setp.ge.s32 	%p183, %r1732, %r347;
	@%p183 bra 	$L__BB12_290;
	ld.global.u32 	%r2008, [%rd9+1664];
$L__BB12_290:
	cvt.u32.u64 	%r1734, %rd8;
	add.s32 	%r1735, %r1734, 448;
	setp.ge.s32 	%p184, %r1735, %r347;
	@%p184 bra 	$L__BB12_292;
	ld.global.u32 	%r2009, [%rd9+1792];
$L__BB12_292:
	cvt.u32.u64 	%r1737, %rd8;
	add.s32 	%r1738, %r1737, 480;
	setp.ge.s32 	%p185, %r1738, %r347;
	@%p185 bra 	$L__BB12_294;
	ld.global.u32 	%r2010, [%rd9+1920];
$L__BB12_294:
	cvt.u32.u64 	%r1740, %rd8;
	add.s32 	%r1741, %r1740, 512;
	setp.ge.s32 	%p186, %r1741, %r347;
	@%p186 bra 	$L__BB12_296;
	ld.global.u32 	%r2011, [%rd9+2048];
$L__BB12_296:
	bar.sync 	0;
	st.shared.u32 	[%r286+-4], %r1995;
	st.shared.u32 	[%r287+-4], %r1996;
	st.shared.u32 	[%r288+-4], %r1997;
	st.shared.u32 	[%r289+-4], %r1998;
	st.shared.u32 	[%r290+-4], %r1999;
	st.shared.u32 	[%r291+-4], %r2000;
	st.shared.u32 	[%r292+-4], %r2001;
	st.shared.u32 	[%r293+-4], %r2002;
	st.shared.u32 	[%r294+-4], %r2003;
	st.shared.u32 	[%r295+-4], %r2004;
	st.shared.u32 	[%r296+-4], %r2005;
	st.shared.u32 	[%r297+-4], %r2006;
	st.shared.u32 	[%r298+-4], %r2007;
	st.shared.u32 	[%r299+-4], %r2008;
	st.shared.u32 	[%r300+-4], %r2009;
	st.shared.u32 	[%r301+-4], %r2010;
	st.shared.u32 	[%r302+-4], %r2011;
	bar.sync 	0;
	@%p169 bra 	$L__BB12_298;
	ld.shared.u32 	%r1742, [%r117];
	shl.b32 	%r1743, %r313, 3;
	mov.u32 	%r1744, _ZZN3cub18CUB_300001_SM_10006detail10radix_sort29DeviceRadixSortOnesweepKernelINS1_5radix10policy_hubIjjyE10Policy1000ELNS0_9SortOrderE0EjjyiiNS1_21identity_decomposer_tEEEvPT5_SB_PT3_PKSC_PT1_PKSG_PT2_PKSK_T4_iiT6_E1s;
	add.s32 	%r1745, %r1744, 26112;
	add.s32 	%r1746, %r1745, %r1743;
	ld.shared.u64 	%rd241, [%r1746];
	add.s64 	%rd242, %rd241, %rd10;
	shl.b64 	%rd243, %rd242, 2;
	add.s64 	%rd244, %rd1, %rd243;
	st.global.u32 	[%rd244], %r1742;
	bar.warp.sync 	-1;
	ld.shared.u32 	%r1747, [%r117+1536];
	shl.b32 	%r1748, %r314, 3;
	add.s32 	%r1749, %r1745, %r1748;
	ld.shared.u64 	%rd245, [%r1749];
	add.s64 	%rd246, %rd245, %rd10;
	shl.b64 	%rd247, %rd246, 2;
	add.s64 	%rd248, %rd1, %rd247;
	st.global.u32 	[%rd248+1536], %r1747;
	bar.warp.sync 	-1;
	ld.shared.u32 	%r1750, [%r117+3072];
	shl.b32 	%r1751, %r315, 3;
	add.s32 	%r1752, %r1745, %r1751;
	ld.shared.u64 	%rd249, [%r1752];
	add.s64 	%rd250, %rd249, %rd10;
	shl.b64 	%rd251, %rd250, 2;
	add.s64 	%rd252, %rd1, %rd251;
	st.global.u32 	[%rd252+3072], %r1750;
	bar.warp.sync 	-1;
	ld.shared.u32 	%r1753, [%r117+4608];
	shl.b32 	%r1754, %r316, 3;
	add.s32 	%r1755, %r1745, %r1754;
	ld.shared.u64 	%rd253, [%r1755];
	add.s64 	%rd254, %rd253, %rd10;
	shl.b64 	%rd255, %rd254, 2;
	add.s64 	%rd256, %rd1, %rd255;
	st.global.u32 	[%rd256+4608], %r1753;
	bar.warp.sync 	-1;
	ld.shared.u32 	%r1756, [%r117+6144];
	shl.b32 	%r1757, %r317, 3;
	add.s32 	%r1758, %r1745, %r1757;
	ld.shared.u64 	%rd257, [%r1758];
	add.s64 	%rd258, %rd257, %rd10;
	shl.b64 	%rd259, %rd258, 2;
	add.s64 	%rd260, %rd1, %rd259;
	st.global.u32 	[%rd260+6144], %r1756;
	bar.warp.sync 	-1;
	ld.shared.u32 	%r1759, [%r117+7680];
	shl.b32 	%r1760, %r318, 3;
	add.s32 	%r1761, %r1745, %r1760;
	ld.shared.u64 	%rd261, [%r1761];
	add.s64 	%rd262, %rd261, %rd10;
	shl.b64 	%rd263, %rd262, 2;
	add.s64 	%rd264, %rd1, %rd263;
	st.global.u32 	[%rd264+7680], %r1759;
	bar.warp.sync 	-1;
	ld.shared.u32 	%r1762, [%r117+9216];
	shl.b32 	%r1763, %r319, 3;
	add.s32 	%r1764, %r1745, %r1763;
	ld.shared.u64 	%rd265, [%r1764];
	add.s64 	%rd266, %rd265, %rd10;
	shl.b64 	%rd267, %rd266, 2;
	add.s64 	%rd268, %rd1, %rd267;
	st.global.u32 	[%rd268+9216], %r1762;
	bar.warp.sync 	-1;
	ld.shared.u32 	%r1765, [%r117+10752];
	shl.b32 	%r1766, %r320, 3;
	add.s32 	%r1767, %r1745, %r1766;
	ld.shared.u64 	%rd269, [%r1767];
	add.s64 	%rd270, %rd269, %rd10;
	shl.b64 	%rd271, %rd270, 2;
	add.s64 	%rd272, %rd1, %rd271;
	st.global.u32 	[%rd272+10752], %r1765;
	bar.warp.sync 	-1;
	ld.shared.u32 	%r1768, [%r117+12288];
	shl.b32 	%r1769, %r321, 3;
	add.s32 	%r1770, %r1745, %r1769;
	ld.shared.u64 	%rd273, [%r1770];
	add.s64 	%rd274, %rd273, %rd10;
	shl.b64 	%rd275, %rd274, 2;
	add.s64 	%rd276, %rd1, %rd275;
	st.global.u32 	[%rd276+12288], %r1768;
	bar.warp.sync 	-1;
	ld.shared.u32 	%r1771, [%r117+13824];
	shl.b32 	%r1772, %r322, 3;
	add.s32 	%r1773, %r1745, %r1772;
	ld.shared.u64 	%rd277, [%r1773];
	add.s64 	%rd278, %rd277, %rd10;
	shl.b64 	%rd279, %rd278, 2;
	add.s64 	%rd280, %rd1, %rd279;
	st.global.u32 	[%rd280+13824], %r1771;
	bar.warp.sync 	-1;
	ld.shared.u32 	%r1774, [%r117+15360];
	shl.b32 	%r1775, %r323, 3;
	add.s32 	%r1776, %r1745, %r1775;
	ld.shared.u64 	%rd281, [%r1776];
	add.s64 	%rd282, %rd281, %rd10;
	shl.b64 	%rd283, %rd282, 2;
	add.s64 	%rd284, %rd1, %rd283;
	st.global.u32 	[%rd284+15360], %r1774;
	bar.warp.sync 	-1;
	ld.shared.u32 	%r1777, [%r117+16896];
	shl.b32 	%r1778, %r324, 3;
	add.s32 	%r1779, %r1745, %r1778;
	ld.shared.u64 	%rd285, [%r1779];
	add.s64 	%rd286, %rd285, %rd10;
	shl.b64 	%rd287, %rd286, 2;
	add.s64 	%rd288, %rd1, %rd287;
	st.global.u32 	[%rd288+16896], %r1777;
	bar.warp.sync 	-1;
	ld.shared.u32 	%r1780, [%r117+18432];
	shl.b32 	%r1781, %r325, 3;
	add.s32 	%r1782, %r1745, %r1781;
	ld.shared.u64 	%rd289, [%r1782];
	add.s64 	%rd290, %rd289, %rd10;
	shl.b64 	%rd291, %rd290, 2;
	add.s64 	%rd292, %rd1, %rd291;
	st.global.u32 	[%rd292+18432], %r1780;
	bar.warp.sync 	-1;
	ld.shared.u32 	%r1783, [%r117+19968];
	shl.b32 	%r1784, %r326, 3;
	add.s32 	%r1785, %r1745, %r1784;
	ld.shared.u64 	%rd293, [%r1785];
	add.s64 	%rd294, %rd293, %rd10;
	shl.b64 	%rd295, %rd294, 2;
	add.s64 	%rd296, %rd1, %rd295;
	st.global.u32 	[%rd296+19968], %r1783;
	bar.warp.sync 	-1;
	ld.shared.u32 	%r1786, [%r117+21504];
	shl.b32 	%r1787, %r327, 3;
	add.s32 	%r1788, %r1745, %r1787;
	ld.shared.u64 	%rd297, [%r1788];
	add.s64 	%rd298, %rd297, %rd10;
	shl.b64 	%rd299, %rd298, 2;
	add.s64 	%rd300, %rd1, %rd299;
	st.global.u32 	[%rd300+21504], %r1786;
	bar.warp.sync 	-1;
	ld.shared.u32 	%r1789, [%r117+23040];
	shl.b32 	%r1790, %r328, 3;
	add.s32 	%r1791, %r1745, %r1790;
	ld.shared.u64 	%rd301, [%r1791];
	add.s64 	%rd302, %rd301, %rd10;
	shl.b64 	%rd303, %rd302, 2;
	add.s64 	%rd304, %rd1, %rd303;
	st.global.u32 	[%rd304+23040], %r1789;
	bar.warp.sync 	-1;
	ld.shared.u32 	%r1792, [%r117+24576];
	shl.b32 	%r1793, %r329, 3;
	add.s32 	%r1794, %r1745, %r1793;
	ld.shared.u64 	%rd305, [%r1794];
	add.s64 	%rd306, %rd305, %rd10;
	shl.b64 	%rd307, %rd306, 2;
	add.s64 	%rd308, %rd1, %rd307;
	st.global.u32 	[%rd308+24576], %r1792;
	bar.warp.sync 	-1;
	bra.uni 	$L__BB12_333;
$L__BB12_298:
	mad.lo.s32 	%r398, %r4, -6528, %r399;
	shl.b32 	%r1795, %r313, 3;
	mov.u32 	%r1796, _ZZN3cub18CUB_300001_SM_10006detail10radix_sort29DeviceRadixSortOnesweepKernelINS1_5radix10policy_hubIjjyE10Policy1000ELNS0_9SortOrderE0EjjyiiNS1_21identity_decomposer_tEEEvPT5_SB_PT3_PKSC_PT1_PKSG_PT2_PKSK_T4_iiT6_E1s;
	add.s32 	%r1797, %r1796, %r1795;
	ld.shared.u64 	%rd24, [%r1797+26112];
	setp.ge.s32 	%p188, %r1, %r398;
	@%p188 bra 	$L__BB12_300;
	ld.shared.u32 	%r1798, [%r117];
	add.s64 	%rd309, %rd24, %rd10;
	shl.b64 	%rd310, %rd309, 2;
	add.s64 	%rd311, %rd1, %rd310;
	st.global.u32 	[%rd311], %r1798;
$L__BB12_300:
	bar.warp.sync 	-1;
	shl.b32 	%r1799, %r314, 3;
	add.s32 	%r1801, %r1796, %r1799;
	ld.shared.u64 	%rd25, [%r1801+26112];
	add.s32 	%r1802, %r1, 384;
	setp.ge.s32 	%p189, %r1802, %r398;
	@%p189 bra 	$L__BB12_302;
	ld.shared.u32 	%r1803, [%r117+1536];
	add.s64 	%rd312, %rd25, %rd10;
	shl.b64 	%rd313, %rd312, 2;
	add.s64 	%rd314, %rd1, %rd313;
	st.global.u32 	[%rd314+1536], %r1803;
$L__BB12_302:
	bar.warp.sync 	-1;
	shl.b32 	%r1804, %r315, 3;
	add.s32 	%r1806, %r1796, %r1804;
	ld.shared.u64 	%rd26, [%r1806+26112];
	add.s32 	%r1807, %r1, 768;
	setp.ge.s32 	%p190, %r1807, %r398;
	@%p190 bra 	$L__BB12_304;
	ld.shared.u32 	%r1808, [%r117+3072];
	add.s64 	%rd315, %rd26, %rd10;
	shl.b64 	%rd316, %rd315, 2;
	add.s64 	%rd317, %rd1, %rd316;
	st.global.u32 	[%rd317+3072], %r1808;
$L__BB12_304:
	bar.warp.sync 	-1;
	shl.b32 	%r1809, %r316, 3;
	add.s32 	%r1811, %r1796, %r1809;
	ld.shared.u64 	%rd27, [%r1811+26112];
	add.s32 	%r1812, %r1, 1152;
	setp.ge.s32 	%p191, %r1812, %r398;
	@%p191 bra 	$L__BB12_306;
	ld.shared.u32 	%r1813, [%r117+4608];
	add.s64 	%rd318, %rd27, %rd10;
	shl.b64 	%rd319, %rd318, 2;
	add.s64 	%rd320, %rd1, %rd319;
	st.global.u32 	[%rd320+4608], %r1813;
$L__BB12_306:
	bar.warp.sync 	-1;
	shl.b32 	%r1814, %r317, 3;
	add.s32 	%r1816, %r1796, %r1814;
	ld.shared.u64 	%rd28, [%r1816+26112];
	add.s32 	%r1817, %r1, 1536;
	setp.ge.s32 	%p192, %r1817, %r398;
	@%p192 bra 	$L__BB12_308;
	ld.shared.u32 	%r1818, [%r117+6144];
	add.s64 	%rd321, %rd28, %rd10;
	shl.b64 	%rd322, %rd321, 2;
	add.s64 	%rd323, %rd1, %rd322;
	st.global.u32 	[%rd323+6144], %r1818;
$L__BB12_308:
	bar.warp.sync 	-1;
	shl.b32 	%r1819, %r318, 3;
	add.s32 	%r1821, %r1796, %r1819;
	ld.shared.u64 	%rd29, [%r1821+26112];
	add.s32 	%r1822, %r1, 1920;
	setp.ge.s32 	%p193, %r1822, %r398;
	@%p193 bra 	$L__BB12_310;
	ld.shared.u32 	%r1823, [%r117+7680];
	add.s64 	%rd324, %rd29, %rd10;
	shl.b64 	%rd325, %rd324, 2;
	add.s64 	%rd326, %rd1, %rd325;
	st.global.u32 	[%rd326+7680], %r1823;
$L__BB12_310:
	bar.warp.sync 	-1;
	shl.b32 	%r1824, %r319, 3;
	add.s32 	%r1826, %r1796, %r1824;
	ld.shared.u64 	%rd30, [%r1826+26112];
	add.s32 	%r1827, %r1, 2304;
	setp.ge.s32 	%p194, %r1827, %r398;
	@%p194 bra 	$L__BB12_312;
	ld.shared.u32 	%r1828, [%r117+9216];
	add.s64 	%rd327, %rd30, %rd10;
	shl.b64 	%rd328, %rd327, 2;
	add.s64 	%rd329, %rd1, %rd328;
	st.global.u32 	[%rd329+9216], %r1828;
$L__BB12_312:
	bar.warp.sync 	-1;
	shl.b32 	%r1829, %r320, 3;
	add.s32 	%r1831, %r1796, %r1829;
	ld.shared.u64 	%rd31, [%r1831+26112];
	add.s32 	%r1832, %r1, 2688;
	setp.ge.s32 	%p195, %r1832, %r398;
	@%p195 bra 	$L__BB12_314;
	ld.shared.u32 	%r1833, [%r117+10752];
	add.s64 	%rd330, %rd31, %rd10;
	shl.b64 	%rd331, %rd330, 2;
	add.s64 	%rd332, %rd1, %rd331;
	st.global.u32 	[%rd332+10752], %r1833;
$L__BB12_314:
	bar.warp.sync 	-1;
	shl.b32 	%r1834, %r321, 3;
	add.s32 	%r1836, %r1796, %r1834;
	ld.shared.u64 	%rd32, [%r1836+26112];
	or.b32  	%r1837, %r1, 3072;
	setp.ge.s32 	%p196, %r1837, %r398;
	@%p196 bra 	$L__BB12_316;
	ld.shared.u32 	%r1838, [%r117+12288];
	add.s64 	%rd333, %rd32, %rd10;
	shl.b64 	%rd334, %rd333, 2;
	add.s64 	%rd335, %rd1, %rd334;
	st.global.u32 	[%rd335+12288], %r1838;
$L__BB12_316:
	bar.warp.sync 	-1;
	shl.b32 	%r1839, %r322, 3;
	add.s32 	%r1841, %r1796, %r1839;
	ld.shared.u64 	%rd33, [%r1841+26112];
	add.s32 	%r1842, %r1, 3456;
	setp.ge.s32 	%p197, %r1842, %r398;
	@%p197 bra 	$L__BB12_318;
	ld.shared.u32 	%r1843, [%r117+13824];
	add.s64 	%rd336, %rd33, %rd10;
	shl.b64 	%rd337, %rd336, 2;
	add.s64 	%rd338, %rd1, %rd337;
	st.global.u32 	[%rd338+13824], %r1843;
$L__BB12_318:
	bar.warp.sync 	-1;
	shl.b32 	%r1844, %r323, 3;
	add.s32 	%r1846, %r1796, %r1844;
	ld.shared.u64 	%rd34, [%r1846+26112];
	add.s32 	%r1847, %r1, 3840;
	setp.ge.s32 	%p198, %r1847, %r398;
	@%p198 bra 	$L__BB12_320;
	ld.shared.u32 	%r1848, [%r117+15360];
	add.s64 	%rd339, %rd34, %rd10;
	shl.b64 	%rd340, %rd339, 2;
	add.s64 	%rd341, %rd1, %rd340;
	st.global.u32 	[%rd341+15360], %r1848;
$L__BB12_320:
	bar.warp.sync 	-1;
	shl.b32 	%r1849, %r324, 3;
	add.s32 	%r1851, %r1796, %r1849;
	ld.shared.u64 	%rd35, [%r1851+26112];
	add.s32 	%r1852, %r1, 4224;
	setp.ge.s32 	%p199, %r1852, %r398;
	@%p199 bra 	$L__BB12_322;
	ld.shared.u32 	%r1853, [%r117+16896];
	add.s64 	%rd342, %rd35, %rd10;
	shl.b64 	%rd343, %rd342, 2;
	add.s64 	%rd344, %rd1, %rd343;
	st.global.u32 	[%rd344+16896], %r1853;
$L__BB12_322:
	bar.warp.sync 	-1;
	shl.b32 	%r1854, %r325, 3;
	add.s32 	%r1856, %r1796, %r1854;
	ld.shared.u64 	%rd36, [%r1856+26112];
	add.s32 	%r1857, %r1, 4608;
	setp.ge.s32 	%p200, %r1857, %r398;
	@%p200 bra 	$L__BB12_324;
	ld.shared.u32 	%r1858, [%r117+18432];
	add.s64 	%rd345, %rd36, %rd10;
	shl.b64 	%rd346, %rd345, 2;
	add.s64 	%rd347, %rd1, %rd346;
	st.global.u32 	[%rd347+18432], %r1858;
$L__BB12_324:
	bar.warp.sync 	-1;
	shl.b32 	%r1859, %r326, 3;
	add.s32 	%r1861, %r1796, %r1859;
	ld.shared.u64 	%rd37, [%r1861+26112];
	add.s32 	%r1862, %r1, 4992;
	setp.ge.s32 	%p201, %r1862, %r398;
	@%p201 bra 	$L__BB12_326;
	ld.shared.u32 	%r1863, [%r117+19968];
	add.s64 	%rd348, %rd37, %rd10;
	shl.b64 	%rd349, %rd348, 2;
	add.s64 	%rd350, %rd1, %rd349;
	st.global.u32 	[%rd350+19968], %r1863;
$L__BB12_326:
	bar.warp.sync 	-1;
	shl.b32 	%r1864, %r327, 3;
	add.s32 	%r1866, %r1796, %r1864;
	ld.shared.u64 	%rd38, [%r1866+26112];
	add.s32 	%r1867, %r1, 5376;
	setp.ge.s32 	%p202, %r1867, %r398;
	@%p202 bra 	$L__BB12_328;
	ld.shared.u32 	%r1868, [%r117+21504];
	add.s64 	%rd351, %rd38, %rd10;
	shl.b64 	%rd352, %rd351, 2;
	add.s64 	%rd353, %rd1, %rd352;
	st.global.u32 	[%rd353+21504], %r1868;
$L__BB12_328:
	bar.warp.sync 	-1;
	shl.b32 	%r1869, %r328, 3;
	add.s32 	%r1871, %r1796, %r1869;
	ld.shared.u64 	%rd39, [%r1871+26112];
	add.s32 	%r1872, %r1, 5760;
	setp.ge.s32 	%p203, %r1872, %r398;
	@%p203 bra 	$L__BB12_330;
	ld.shared.u32 	%r1873, [%r117+23040];
	add.s64 	%rd354, %rd39, %rd10;
	shl.b64 	%rd355, %rd354, 2;
	add.s64 	%rd356, %rd1, %rd355;
	st.global.u32 	[%rd356+23040], %r1873;
$L__BB12_330:
	bar.warp.sync 	-1;
	shl.b32 	%r1874, %r329, 3;
	add.s32 	%r1876, %r1796, %r1874;
	ld.shared.u64 	%rd357, [%r1876+26112];
	add.s64 	%rd40, %rd357, %rd10;
	or.b32  	%r1877, %r1, 6144;
	setp.ge.s32 	%p204, %r1877, %r398;
	@%p204 bra 	$L__BB12_332;
	ld.shared.u32 	%r1878, [%r117+24576];
	shl.b64 	%rd358, %rd40, 2;
	add.s64 	%rd359, %rd1, %rd358;
	st.global.u32 	[%rd359+24576], %r1878;
$L__BB12_332:
	bar.warp.sync 	-1;
$L__BB12_333:
	ret;

}


// ===== COMPILED SASS (sm_100) =====

	.target	sm_100

	.elftype	@"ET_EXEC"


//--------------------- .note.nv.tkinfo           --------------------------
	.section	.note.nv.tkinfo,"",@"SHT_NOTE"
	.sectionflags	@"SHF_NOTE_NV_TKINFO"
	.tkinfo
        /*0018*/ 	.word	0x00000002
        /*0030*/ 	.string	""
        /*0030*/ 	.string	"ptxas"
        /*0030*/ 	.string	"Cuda compilation tools, release 13.0, V13.0.88"
        /*0030*/ 	.string	"Build cuda_13.0.r13.0/compiler.36424714_0"
        /*0030*/ 	.string	"-arch sm_100 -m 64 "



//--------------------- .note.nv.cuinfo           --------------------------
	.section	.note.nv.cuinfo,"",@"SHT_NOTE"
	.sectionflags	@"SHF_NOTE_NV_CUINFO"
        /*0018*/ 	.short	0x0002
        /*001a*/ 	.short	0x0064
        /*001c*/ 	.short	0x0082
	.zero		2


//--------------------- .nv.info                  --------------------------
	.section	.nv.info,"",@"SHT_CUDA_INFO"
	.align	4


	//----- nvinfo : EIATTR_REGCOUNT
	.align		4
        /*0000*/ 	.byte	0x04, 0x2f
        /*0002*/ 	.short	(.L_46 - .L_45)
	.align		4
.L_45:
        /*0004*/ 	.word	index@(_Z21computeTriangleBoundsPKfS0_S0_S0_S0_S0_S0_S0_S0_P4AABBP4Vec3m)
        /*0008*/ 	.word	0x0000001c


	//----- nvinfo : EIATTR_FRAME_SIZE
	.align		4
.L_46:
        /*000c*/ 	.byte	0x04, 0x11
        /*000e*/ 	.short	(.L_48 - .L_47)
	.align		4
.L_47:
        /*0010*/ 	.word	index@(_Z21computeTriangleBoundsPKfS0_S0_S0_S0_S0_S0_S0_S0_P4AABBP4Vec3m)
        /*0014*/ 	.word	0x00000000


	//----- nvinfo : EIATTR_REGCOUNT
	.align		4
.L_48:
        /*0018*/ 	.byte	0x04, 0x2f
        /*001a*/ 	.short	(.L_50 - .L_49)
	.align		4
.L_49:
        /*001c*/ 	.word	index@(_Z18computeMortonCodesPK4Vec34AABBPjS3_m)
        /*0020*/ 	.word	0x00000016


	//----- nvinfo : EIATTR_FRAME_SIZE
	.align		4
.L_50:
        /*0024*/ 	.byte	0x04, 0x11
        /*0026*/ 	.short	(.L_52 - .L_51)
	.align		4
.L_51:
        /*0028*/ 	.word	index@($__internal_1_$__cuda_sm3x_div_rn_noftz_f32_slowpath)
        /*002c*/ 	.word	0x00000000


	//----- nvinfo : EIATTR_FRAME_SIZE
	.align		4
.L_52:
        /*0030*/ 	.byte	0x04, 0x11
        /*0032*/ 	.short	(.L_54 - .L_53)
	.align		4
.L_53:
        /*0034*/ 	.word	index@(_Z18computeMortonCodesPK4Vec34AABBPjS3_m)
        /*0038*/ 	.word	0x00000000


	//----- nvinfo : EIATTR_REGCOUNT
	.align		4
.L_54:
        /*003c*/ 	.byte	0x04, 0x2f
        /*003e*/ 	.short	(.L_56 - .L_55)
	.align		4
.L_55:
        /*0040*/ 	.word	index@(_Z16initializeLeavesP7BVHNodePK4AABBPKjm)
        /*0044*/ 	.word	0x0000001a


	//----- nvinfo : EIATTR_FRAME_SIZE
	.align		4
.L_56:
        /*0048*/ 	.byte	0x04, 0x11
        /*004a*/ 	.short	(.L_58 - .L_57)
	.align		4
.L_57:
        /*004c*/ 	.word	index@(_Z16initializeLeavesP7BVHNodePK4AABBPKjm)
        /*0050*/ 	.word	0x00000000


	//----- nvinfo : EIATTR_REGCOUNT
	.align		4
.L_58:
        /*0054*/ 	.byte	0x04, 0x2f
        /*0056*/ 	.short	(.L_60 - .L_59)
	.align		4
.L_59:
        /*0058*/ 	.word	index@(_Z18buildInternalNodesP7BVHNodePjPKjm)
        /*005c*/ 	.word	0x00000016


	//----- nvinfo : EIATTR_FRAME_SIZE
	.align		4
.L_60:
        /*0060*/ 	.byte	0x04, 0x11
        /*0062*/ 	.short	(.L_62 - .L_61)
	.align		4
.L_61:
        /*0064*/ 	.word	index@(_Z18buildInternalNodesP7BVHNodePjPKjm)
        /*0068*/ 	.word	0x00000000


	//----- nvinfo : EIATTR_REGCOUNT
	.align		4
.L_62:
        /*006c*/ 	.byte	0x04, 0x2f
        /*006e*/ 	.short	(.L_64 - .L_63)
	.align		4
.L_63:
        /*0070*/ 	.word	index@(_Z13refitAABBsGPUP7BVHNodePKjPii)
        /*0074*/ 	.word	0x00000020


	//----- nvinfo : EIATTR_FRAME_SIZE
	.align		4
.L_64:
        /*0078*/ 	.byte	0x04, 0x11
        /*007a*/ 	.short	(.L_66 - .L_65)
	.align		4
.L_65:
        /*007c*/ 	.word	index@(_Z13refitAABBsGPUP7BVHNodePKjPii)
        /*0080*/ 	.word	0x00000000


	//----- nvinfo : EIATTR_REGCOUNT
	.align		4
.L_66:
        /*0084*/ 	.byte	0x04, 0x2f
        /*0086*/ 	.short	(.L_68 - .L_67)
	.align		4
.L_67:
        /*0088*/ 	.word	index@(_Z26optimizeTreeletsSimplifiedP7BVHNodePKjii)
        /*008c*/ 	.word	0x00000004


	//----- nvinfo : EIATTR_FRAME_SIZE
	.align		4
.L_68:
        /*0090*/ 	.byte	0x04, 0x11
        /*0092*/ 	.short	(.L_70 - .L_69)
	.align		4
.L_69:
        /*0094*/ 	.word	index@(_Z26optimizeTreeletsSimplifiedP7BVHNodePKjii)
        /*0098*/ 	.word	0x00000000


	//----- nvinfo : EIATTR_REGCOUNT
	.align		4
.L_70:
        /*009c*/ 	.byte	0x04, 0x2f
        /*009e*/ 	.short	(.L_72 - .L_71)
	.align		4
.L_71:
        /*00a0*/ 	.word	index@(_Z14computeSAHCostPK7BVHNodefPfm)
        /*00a4*/ 	.word	0x00000012


	//----- nvinfo : EIATTR_FRAME_SIZE
	.align		4
.L_72:
        /*00a8*/ 	.byte	0x04, 0x11
        /*00aa*/ 	.short	(.L_74 - .L_73)
	.align		4
.L_73:
        /*00ac*/ 	.word	index@($__internal_0_$__cuda_sm3x_div_rn_noftz_f32_slowpath)
        /*00b0*/ 	.word	0x00000000


	//----- nvinfo : EIATTR_FRAME_SIZE
	.align		4
.L_74:
        /*00b4*/ 	.byte	0x04, 0x11
        /*00b6*/ 	.short	(.L_76 - .L_75)
	.align		4
.L_75:
        /*00b8*/ 	.word	index@(_Z14computeSAHCostPK7BVHNodefPfm)
        /*00bc*/ 	.word	0x00000000


	//----- nvinfo : EIATTR_REGCOUNT
	.align		4
.L_76:
        /*00c0*/ 	.byte	0x04, 0x2f
        /*00c2*/ 	.short	(.L_78 - .L_77)
	.align		4
.L_77:
        /*00c4*/ 	.word	index@(_Z11reduceCostsPKfPfm)
        /*00c8*/ 	.word	0x0000000b


	//----- nvinfo : EIATTR_FRAME_SIZE
	.align		4
.L_78:
        /*00cc*/ 	.byte	0x04, 0x11
        /*00ce*/ 	.short	(.L_80 - .L_79)
	.align		4
.L_79:
        /*00d0*/ 	.word	index@(_Z11reduceCostsPKfPfm)
        /*00d4*/ 	.word	0x00000000


	//----- nvinfo : EIATTR_REGCOUNT
	.align		4
.L_80:
        /*00d8*/ 	.byte	0x04, 0x2f
        /*00da*/ 	.short	(.L_82 - .L_81)
	.align		4
.L_81:
        /*00dc*/ 	.word	index@(_ZN3cub18CUB_300001_SM_10006detail11EmptyKernelIvEEvv)
        /*00e0*/ 	.word	0x00000004


	//----- nvinfo : EIATTR_FRAME_SIZE
	.align		4
.L_82:
        /*00e4*/ 	.byte	0x04, 0x11
        /*00e6*/ 	.short	(.L_84 - .L_83)
	.align		4
.L_83:
        /*00e8*/ 	.word	index@(_ZN3cub18CUB_300001_SM_10006detail11EmptyKernelIvEEvv)
        /*00ec*/ 	.word	0x00000000


	//----- nvinfo : EIATTR_REGCOUNT
	.align		4
.L_84:
        /*00f0*/ 	.byte	0x04, 0x2f
        /*00f2*/ 	.short	(.L_86 - .L_85)
	.align		4
.L_85:
        /*00f4*/ 	.word	index@(_ZN3cub18CUB_300001_SM_10006detail10radix_sort31DeviceRadixSortSingleTileKernelINS1_5radix10policy_hubIjjyE10Policy1000ELNS0_9SortOrderE0EjjyNS1_21identity_decomposer_tEEEvPKT1_PSA_PKT2_PSE_T3_iiT4_)
        /*00f8*/ 	.word	0x00000099


	//----- nvinfo : EIATTR_FRAME_SIZE
	.align		4
.L_86:
        /*00fc*/ 	.byte	0x04, 0x11
        /*00fe*/ 	.short	(.L_88 - .L_87)
	.align		4
.L_87:
        /*0100*/ 	.word	index@(_ZN3cub18CUB_300001_SM_10006detail10radix_sort31DeviceRadixSortSingleTileKernelINS1_5radix10policy_hubIjjyE10Policy1000ELNS0_9SortOrderE0EjjyNS1_21identity_decomposer_tEEEvPKT1_PSA_PKT2_PSE_T3_iiT4_)
        /*0104*/ 	.word	0x00000000


	//----- nvinfo : EIATTR_REGCOUNT
	.align		4
.L_88:
        /*0108*/ 	.byte	0x04, 0x2f
        /*010a*/ 	.short	(.L_90 - .L_89)
	.align		4
.L_89:
        /*010c*/ 	.word	index@(_ZN3cub18CUB_300001_SM_10006detail10radix_sort30DeviceRadixSortHistogramKernelINS1_5radix10policy_hubIjjyE10Policy1000ELNS0_9SortOrderE0EjyNS1_21identity_decomposer_tEEEvPT2_PKT1_SA_iiT3_)
        /*0110*/ 	.word	0x00000020


	//----- nvinfo : EIATTR_FRAME_SIZE
	.align		4
.L_90:
        /*0114*/ 	.byte	0x04, 0x11
        /*0116*/ 	.short	(.L_92 - .L_91)
	.align		4
.L_91:
        /*0118*/ 	.word	index@(_ZN3cub18CUB_300001_SM_10006detail10radix_sort30DeviceRadixSortHistogramKernelINS1_5radix10policy_hubIjjyE10Policy1000ELNS0_9SortOrderE0EjyNS1_21identity_decomposer_tEEEvPT2_PKT1_SA_iiT3_)
        /*011c*/ 	.word	0x00000000


	//----- nvinfo : EIATTR_REGCOUNT
	.align		4
.L_92:
        /*0120*/ 	.byte	0x04, 0x2f
        /*0122*/ 	.short	(.L_94 - .L_93)
	.align		4
.L_93:
        /*0124*/ 	.word	index@(_ZN3cub18CUB_300001_SM_10006detail10radix_sort33DeviceRadixSortExclusiveSumKernelINS1_5radix10policy_hubIjjyE10Policy1000EyEEvPT0_)
        /*0128*/ 	.word	0x00000020


	//----- nvinfo : EIATTR_FRAME_SIZE
	.align		4
.L_94:
        /*012c*/ 	.byte	0x04, 0x11
        /*012e*/ 	.short	(.L_96 - .L_95)
	.align		4
.L_95:
        /*0130*/ 	.word	index@(_ZN3cub18CUB_300001_SM_10006detail10radix_sort33DeviceRadixSortExclusiveSumKernelINS1_5radix10policy_hubIjjyE10Policy1000EyEEvPT0_)
        /*0134*/ 	.word	0x00000000


	//----- nvinfo : EIATTR_REGCOUNT
	.align		4
.L_96:
        /*0138*/ 	.byte	0x04, 0x2f
        /*013a*/ 	.short	(.L_98 - .L_97)
	.align		4
.L_97:
        /*013c*/ 	.word	index@(_ZN3cub18CUB_300001_SM_10006detail10radix_sort29DeviceRadixSortOnesweepKernelINS1_5radix10policy_hubIjjyE10Policy1000ELNS0_9SortOrderE0EjjyiiNS1_21identity_decomposer_tEEEvPT5_SB_PT3_PKSC_PT1_PKSG_PT2_PKSK_T4_iiT6_)
        /*0140*/ 	.word	0x00000050


	//----- nvinfo : EIATTR_FRAME_SIZE
	.align		4
.L_98:
        /*0144*/ 	.byte	0x04, 0x11
        /*0146*/ 	.short	(.L_100 - .L_99)
	.align		4
.L_99:
        /*0148*/ 	.word	index@(_ZN3cub18CUB_300001_SM_10006detail10radix_sort29DeviceRadixSortOnesweepKernelINS1_5radix10policy_hubIjjyE10Policy1000ELNS0_9SortOrderE0EjjyiiNS1_21identity_decomposer_tEEEvPT5_SB_PT3_PKSC_PT1_PKSG_PT2_PKSK_T4_iiT6_)
        /*014c*/ 	.word	0x00000008


	//----- nvinfo : EIATTR_MIN_STACK_SIZE
	.align		4
.L_100:
        /*0150*/ 	.byte	0x04, 0x12
        /*0152*/ 	.short	(.L_102 - .L_101)
	.align		4
.L_101:
        /*0154*/ 	.word	index@(_ZN3cub18CUB_300001_SM_10006detail10radix_sort29DeviceRadixSortOnesweepKernelINS1_5radix10policy_hubIjjyE10Policy1000ELNS0_9SortOrderE0EjjyiiNS1_21identity_decomposer_tEEEvPT5_SB_PT3_PKSC_PT1_PKSG_PT2_PKSK_T4_iiT6_)
        /*0158*/ 	.word	0x00000008


	//----- nvinfo : EIATTR_MIN_STACK_SIZE
	.align		4
.L_102:
        /*015c*/ 	.byte	0x04, 0x12
        /*015e*/ 	.short	(.L_104 - .L_103)
	.align		4
.L_103:
        /*0160*/ 	.word	index@(_ZN3cub18CUB_300001_SM_10006detail10radix_sort33DeviceRadixSortExclusiveSumKernelINS1_5radix10policy_hubIjjyE10Policy1000EyEEvPT0_)
        /*0164*/ 	.word	0x00000000


	//----- nvinfo : EIATTR_MIN_STACK_SIZE
	.align		4
.L_104:
        /*0168*/ 	.byte	0x04, 0x12
        /*016a*/ 	.short	(.L_106 - .L_105)
	.align		4
.L_105:
        /*016c*/ 	.word	index@(_ZN3cub18CUB_300001_SM_10006detail10radix_sort30DeviceRadixSortHistogramKernelINS1_5radix10policy_hubIjjyE10Policy1000ELNS0_9SortOrderE0EjyNS1_21identity_decomposer_tEEEvPT2_PKT1_SA_iiT3_)
        /*0170*/ 	.word	0x00000000


	//----- nvinfo : EIATTR_MIN_STACK_SIZE
	.align		4
.L_106:
        /*0174*/ 	.byte	0x04, 0x12
        /*0176*/ 	.short	(.L_108 - .L_107)
	.align		4
.L_107:
        /*0178*/ 	.word	index@(_ZN3cub18CUB_300001_SM_10006detail10radix_sort31DeviceRadixSortSingleTileKernelINS1_5radix10policy_hubIjjyE10Policy1000ELNS0_9SortOrderE0EjjyNS1_21identity_decomposer_tEEEvPKT1_PSA_PKT2_PSE_T3_iiT4_)
        /*017c*/ 	.word	0x00000000


	//----- nvinfo : EIATTR_MIN_STACK_SIZE
	.align		4
.L_108:
        /*0180*/ 	.byte	0x04, 0x12
        /*0182*/ 	.short	(.L_110 - .L_109)
	.align		4
.L_109:
        /*0184*/ 	.word	index@(_ZN3cub18CUB_300001_SM_10006detail11EmptyKernelIvEEvv)
        /*0188*/ 	.word	0x00000000


	//----- nvinfo : EIATTR_MIN_STACK_SIZE
	.align		4
.L_110:
        /*018c*/ 	.byte	0x04, 0x12
        /*018e*/ 	.short	(.L_112 - .L_111)
	.align		4
.L_111:
        /*0190*/ 	.word	index@(_Z11reduceCostsPKfPfm)
        /*0194*/ 	.word	0x00000000


	//----- nvinfo : EIATTR_MIN_STACK_SIZE
	.align		4
.L_112:
        /*0198*/ 	.byte	0x04, 0x12
        /*019a*/ 	.short	(.L_114 - .L_113)
	.align		4
.L_113:
        /*019c*/ 	.word	index@(_Z14computeSAHCostPK7BVHNodefPfm)
        /*01a0*/ 	.word	0x00000000


	//----- nvinfo : EIATTR_MIN_STACK_SIZE
	.align		4
.L_114:
        /*01a4*/ 	.byte	0x04, 0x12
        /*01a6*/ 	.short	(.L_116 - .L_115)
	.align		4
.L_115:
        /*01a8*/ 	.word	index@(_Z26optimizeTreeletsSimplifiedP7BVHNodePKjii)
        /*01ac*/ 	.word	0x00000000


	//----- nvinfo : EIATTR_MIN_STACK_SIZE
	.align		4
.L_116:
        /*01b0*/ 	.byte	0x04, 0x12
        /*01b2*/ 	.short	(.L_118 - .L_117)
	.align		4
.L_117:
        /*01b4*/ 	.word	index@(_Z13refitAABBsGPUP7BVHNodePKjPii)
        /*01b8*/ 	.word	0x00000000


	//----- nvinfo : EIATTR_MIN_STACK_SIZE
	.align		4
.L_118:
        /*01bc*/ 	.byte	0x04, 0x12
        /*01be*/ 	.short	(.L_120 - .L_119)
	.align		4
.L_119:
        /*01c0*/ 	.word	index@(_Z18buildInternalNodesP7BVHNodePjPKjm)
        /*01c4*/ 	.word	0x00000000


	//----- nvinfo : EIATTR_MIN_STACK_SIZE
	.align		4
.L_120:
        /*01c8*/ 	.byte	0x04, 0x12
        /*01ca*/ 	.short	(.L_122 - .L_121)
	.align		4
.L_121:
        /*01cc*/ 	.word	index@(_Z16initializeLeavesP7BVHNodePK4AABBPKjm)
        /*01d0*/ 	.word	0x00000000


	//----- nvinfo : EIATTR_MIN_STACK_SIZE
	.align		4
.L_122:
        /*01d4*/ 	.byte	0x04, 0x12
        /*01d6*/ 	.short	(.L_124 - .L_123)
	.align		4
.L_123:
        /*01d8*/ 	.word	index@(_Z18computeMortonCodesPK4Vec34AABBPjS3_m)
        /*01dc*/ 	.word	0x00000000


	//----- nvinfo : EIATTR_MIN_STACK_SIZE
	.align		4
.L_124:
        /*01e0*/ 	.byte	0x04, 0x12
        /*01e2*/ 	.short	(.L_126 - .L_125)
	.align		4
.L_125:
        /*01e4*/ 	.word	index@(_Z21computeTriangleBoundsPKfS0_S0_S0_S0_S0_S0_S0_S0_P4AABBP4Vec3m)
        /*01e8*/ 	.word	0x00000000
.L_126:


//--------------------- .nv.compat                --------------------------
	.section	.nv.compat,"",@"SHT_CUDA_COMPAT_INFO"
	.align	4
        /*0000*/ 	.byte	0x02, 0x09, 0x00, 0x00, 0x02, 0x02, 0x01, 0x00, 0x02, 0x05, 0x05, 0x00, 0x03, 0x07, 0x01, 0x01
        /*0010*/ 	.byte	0x02, 0x03, 0x00, 0x00, 0x02, 0x06, 0x01, 0x00, 0x04, 0x0b, 0x08, 0x00, 0x01, 0x00, 0x00, 0x00
        /*0020*/ 	.byte	0x00, 0x00, 0x00, 0x00


//--------------------- .nv.info._ZN3cub18CUB_300001_SM_10006detail10radix_sort29DeviceRadixSortOnesweepKernelINS1_5radix10policy_hubIjjyE10Policy1000ELNS0_9SortOrderE0EjjyiiNS1_21identity_decomposer_tEEEvPT5_SB_PT3_PKSC_PT1_PKSG_PT2_PKSK_T4_iiT6_ --------------------------
	.section	.nv.info._ZN3cub18CUB_300001_SM_10006detail10radix_sort29DeviceRadixSortOnesweepKernelINS1_5radix10policy_hubIjjyE10Policy1000ELNS0_9SortOrderE0EjjyiiNS1_21identity_decomposer_tEEEvPT5_SB_PT3_PKSC_PT1_PKSG_PT2_PKSK_T4_iiT6_,"",@"SHT_CUDA_INFO"
	.sectionflags	@""
	.align	4


	//----- nvinfo : EIATTR_CUDA_API_VERSION
	.align		4
        /*0000*/ 	.byte	0x04, 0x37
        /*0002*/ 	.short	(.L_128 - .L_127)
.L_127:
        /*0004*/ 	.word	0x00000082


	//----- nvinfo : EIATTR_KPARAM_INFO
	.align		4
.L_128:
        /*0008*/ 	.byte	0x04, 0x17
        /*000a*/ 	.short	(.L_130 - .L_129)
.L_129:
        /*000c*/ 	.word	0x00000000
        /*0010*/ 	.short	0x000b
        /*0012*/ 	.short	0x004c
        /*0014*/ 	.byte	0x00, 0xf0, 0x05, 0x00


	//----- nvinfo : EIATTR_KPARAM_INFO
	.align		4
.L_130:
        /*0018*/ 	.byte	0x04, 0x17
        /*001a*/ 	.short	(.L_132 - .L_131)
.L_131:
        /*001c*/ 	.word	0x00000000
        /*0020*/ 	.short	0x000a
        /*0022*/ 	.short	0x0048
        /*0024*/ 	.byte	0x00, 0xf0, 0x11, 0x00


	//----- nvinfo : EIATTR_KPARAM_INFO
	.align		4
.L_132:
        /*0028*/ 	.byte	0x04, 0x17
        /*002a*/ 	.short	(.L_134 - .L_133)
.L_133:
        /*002c*/ 	.word	0x00000000
        /*0030*/ 	.short	0x0009
        /*0032*/ 	.short	0x0044
        /*0034*/ 	.byte	0x00, 0xf0, 0x11, 0x00


	//----- nvinfo : EIATTR_KPARAM_INFO
	.align		4
.L_134:
        /*0038*/ 	.byte	0x04, 0x17
        /*003a*/ 	.short	(.L_136 - .L_135)
.L_135:
        /*003c*/ 	.word	0x00000000
        /*0040*/ 	.short	0x0008
        /*0042*/ 	.short	0x0040
        /*0044*/ 	.byte	0x00, 0xf0, 0x11, 0x00


	//----- nvinfo : EIATTR_KPARAM_INFO
	.align		4
.L_136:
        /*0048*/ 	.byte	0x04, 0x17
        /*004a*/ 	.short	(.L_138 - .L_137)
.L_137:
        /*004c*/ 	.word	0x00000000
        /*0050*/ 	.short	0x0007
        /*0052*/ 	.short	0x0038
        /*0054*/ 	.byte	0x00, 0xf5, 0x21, 0x00


	//----- nvinfo : EIATTR_KPARAM_INFO
	.align		4
.L_138:
        /*0058*/ 	.byte	0x04, 0x17
        /*005a*/ 	.short	(.L_140 - .L_139)
.L_139:
        /*005c*/ 	.word	0x00000000
        /*0060*/ 	.short	0x0006
        /*0062*/ 	.short	0x0030
        /*0064*/ 	.byte	0x00, 0xf5, 0x21, 0x00


	//----- nvinfo : EIATTR_KPARAM_INFO
	.align		4
.L_140:
        /*0068*/ 	.byte	0x04, 0x17
        /*006a*/ 	.short	(.L_142 - .L_141)
.L_141:
        /*006c*/ 	.word	0x00000000
        /*0070*/ 	.short	0x0005
        /*0072*/ 	.short	0x0028
        /*0074*/ 	.byte	0x00, 0xf5, 0x21, 0x00


	//----- nvinfo : EIATTR_KPARAM_INFO
	.align		4
.L_142:
        /*0078*/ 	.byte	0x04, 0x17
        /*007a*/ 	.short	(.L_144 - .L_143)
.L_143:
        /*007c*/ 	.word	0x00000000
        /*0080*/ 	.short	0x0004
        /*0082*/ 	.short	0x0020
        /*0084*/ 	.byte	0x00, 0xf5, 0x21, 0x00


	//----- nvinfo : EIATTR_KPARAM_INFO
	.align		4
.L_144:
        /*0088*/ 	.byte	0x04, 0x17
        /*008a*/ 	.short	(.L_146 - .L_145)
.L_145:
        /*008c*/ 	.word	0x00000000
        /*0090*/ 	.short	0x0003
        /*0092*/ 	.short	0x0018
        /*0094*/ 	.byte	0x00, 0xf5, 0x21, 0x00


	//----- nvinfo : EIATTR_KPARAM_INFO
	.align		4
.L_146:
        /*0098*/ 	.byte	0x04, 0x17
        /*009a*/ 	.short	(.L_148 - .L_147)
.L_147:
        /*009c*/ 	.word	0x00000000
        /*00a0*/ 	.short	0x0002
        /*00a2*/ 	.short	0x0010
        /*00a4*/ 	.byte	0x00, 0xf5, 0x21, 0x00


	//----- nvinfo : EIATTR_KPARAM_INFO
	.align		4
.L_148:
        /*00a8*/ 	.byte	0x04, 0x17
        /*00aa*/ 	.short	(.L_150 - .L_149)
.L_149:
        /*00ac*/ 	.word	0x00000000
        /*00b0*/ 	.short	0x0001
        /*00b2*/ 	.short	0x0008
        /*00b4*/ 	.byte	0x00, 0xf5, 0x21, 0x00


	//----- nvinfo : EIATTR_KPARAM_INFO
	.align		4
.L_150:
        /*00b8*/ 	.byte	0x04, 0x17
        /*00ba*/ 	.short	(.L_152 - .L_151)
.L_151:
        /*00bc*/ 	.word	0x00000000
        /*00c0*/ 	.short	0x0000
        /*00c2*/ 	.short	0x0000
        /*00c4*/ 	.byte	0x00, 0xf5, 0x21, 0x00


	//----- nvinfo : EIATTR_SPARSE_MMA_MASK
	.align		4
.L_152:
        /*00c8*/ 	.byte	0x03, 0x50
        /*00ca*/ 	.short	0x0000


	//----- nvinfo : EIATTR_MAXREG_COUNT
	.align		4
        /*00cc*/ 	.byte	0x03, 0x1b
        /*00ce*/ 	.short	0x00a8


	//----- nvinfo : EIATTR_NUM_BARRIERS
	.align		4
        /*00d0*/ 	.byte	0x02, 0x4c
        /*00d2*/ 	.byte	0x01
	.zero		1


	//----- nvinfo : EIATTR_ANNOTATIONS
	.align		4
        /*00d4*/ 	.byte	0x04, 0x55
        /*00d6*/ 	.short	(.L_154 - .L_153)


	//   ....[0]....
.L_153:
        /*00d8*/ 	.word	0x00000001
        /*00dc*/ 	.byte	0xa0, 0x0d, 0x00, 0x00, 0x01, 0x00, 0x00, 0x00, 0xe0, 0x2b, 0x00, 0x00


	//----- nvinfo : EIATTR_MERCURY_ISA_VERSION
	.align		4
.L_154:
        /*00e8*/ 	.byte	0x03, 0x5f
        /*00ea*/ 	.short	0x0101


	//----- nvinfo : EIATTR_COOP_GROUP_MASK_REGIDS
	.align		4
        /*00ec*/ 	.byte	0x04, 0x29
        /*00ee*/ 	.short	(.L_156 - .L_155)


	//   ....[0]....
.L_155:
        /*00f0*/ 	.word	0xffffffff


	//   ....[1]....
        /*00f4*/ 	.word	0x05000000


	//   ....[2]....
        /*00f8*/ 	.word	0xffffffff


	//   ....[3]....
        /*00fc*/ 	.word	0xffffffff


	//   ....[4]....
        /*0100*/ 	.word	0xffffffff


	//   ....[5]....
        /*0104*/ 	.word	0xffffffff


	//   ....[6]....
        /*0108*/ 	.word	0xffffffff


	//   ....[7]....
        /*010c*/ 	.word	0xffffffff


	//   ....[8]....
        /*0110*/ 	.word	0xffffffff


	//   ....[9]....
        /*0114*/ 	.word	0xffffffff


	//   ....[10]....
        /*0118*/ 	.word	0xffffffff


	//   ....[11]....
        /*011c*/ 	.word	0xffffffff


	//   ....[12]....
        /*0120*/ 	.word	0xffffffff


	//   ....[13]....
        /*0124*/ 	.word	0xffffffff


	//   ....[14]....
        /*0128*/ 	.word	0xffffffff


	//   ....[15]....
        /*012c*/ 	.word	0xffffffff


	//   ....[16]....
        /*0130*/ 	.word	0xffffffff


	//   ....[17]....
        /*0134*/ 	.word	0xffffffff


	//   ....[18]....
        /*0138*/ 	.word	0xffffffff


	//   ....[19]....
        /*013c*/ 	.word	0xffffffff


	//   ....[20]....
        /*0140*/ 	.word	0xffffffff


	//   ....[21]....
        /*0144*/ 	.word	0xffffffff


	//   ....[22]....
        /*0148*/ 	.word	0xffffffff


	//   ....[23]....
        /*014c*/ 	.word	0xffffffff


	//   ....[24]....
        /*0150*/ 	.word	0xffffffff


	//   ....[25]....
        /*0154*/ 	.word	0xffffffff


	//   ....[26]....
        /*0158*/ 	.word	0xffffffff


	//   ....[27]....
        /*015c*/ 	.word	0xffffffff


	//   ....[28]....
        /*0160*/ 	.word	0xffffffff


	//   ....[29]....
        /*0164*/ 	.word	0xffffffff


	//   ....[30]....
        /*0168*/ 	.word	0xffffffff


	//   ....[31]....
        /*016c*/ 	.word	0xffffffff


	//   ....[32]....
        /*0170*/ 	.word	0xffffffff


	//   ....[33]....
        /*0174*/ 	.word	0xffffffff


	//   ....[34]....
        /*0178*/ 	.word	0xffffffff


	//   ....[35]....
        /*017c*/ 	.word	0xffffffff


	//   ....[36]....
        /*0180*/ 	.word	0xffffffff


	//   ....[37]....
        /*0184*/ 	.word	0xffffffff


	//   ....[38]....
        /*0188*/ 	.word	0xffffffff


	//   ....[39]....
        /*018c*/ 	.word	0xffffffff


	//   ....[40]....
        /*0190*/ 	.word	0xffffffff


	//   ....[41]....
        /*0194*/ 	.word	0xffffffff


	//   ....[42]....
        /*0198*/ 	.word	0xffffffff


	//   ....[43]....
        /*019c*/ 	.word	0xffffffff


	//   ....[44]....
        /*01a0*/ 	.word	0xffffffff


	//   ....[45]....
        /*01a4*/ 	.word	0xffffffff


	//   ....[46]....
        /*01a8*/ 	.word	0xffffffff


	//   ....[47]....
        /*01ac*/ 	.word	0xffffffff


	//   ....[48]....
        /*01b0*/ 	.word	0xffffffff


	//   ....[49]....
        /*01b4*/ 	.word	0xffffffff


	//   ....[50]....
        /*01b8*/ 	.word	0xffffffff


	//   ....[51]....
        /*01bc*/ 	.word	0xffffffff


	//   ....[52]....
        /*01c0*/ 	.word	0xffffffff


	//   ....[53]....
        /*01c4*/ 	.word	0xffffffff


	//   ....[54]....
        /*01c8*/ 	.word	0xffffffff


	//   ....[55]....
        /*01cc*/ 	.word	0xffffffff


	//   ....[56]....
        /*01d0*/ 	.word	0xffffffff


	//   ....[57]....
        /*01d4*/ 	.word	0xffffffff


	//   ....[58]....
        /*01d8*/ 	.word	0xffffffff


	//   ....[59]....
        /*01dc*/ 	.word	0xffffffff


	//   ....[60]....
        /*01e0*/ 	.word	0xffffffff


	//   ....[61]....
        /*01e4*/ 	.word	0xffffffff


	//   ....[62]....
        /*01e8*/ 	.word	0xffffffff


	//   ....[63]....
        /*01ec*/ 	.word	0xffffffff


	//   ....[64]....
        /*01f0*/ 	.word	0xffffffff


	//   ....[65]....
        /*01f4*/ 	.word	0xffffffff


	//   ....[66]....
        /*01f8*/ 	.word	0xffffffff


	//   ....[67]....
        /*01fc*/ 	.word	0xffffffff


	//   ....[68]....
        /*0200*/ 	.word	0xffffffff


	//   ....[69]....
        /*0204*/ 	.word	0xffffffff


	//   ....[70]....
        /*0208*/ 	.word	0xffffffff


	//   ....[71]....
        /*020c*/ 	.word	0xffffffff


	//   ....[72]....
        /*0210*/ 	.word	0xffffffff


	//   ....[73]....
        /*0214*/ 	.word	0xffffffff


	//   ....[74]....
        /*0218*/ 	.word	0xffffffff


	//   ....[75]....
        /*021c*/ 	.word	0xffffffff


	//   ....[76]....
        /*0220*/ 	.word	0xffffffff


	//   ....[77]....
        /*0224*/ 	.word	0xffffffff


	//   ....[78]....
        /*0228*/ 	.word	0xffffffff


	//   ....[79]....
        /*022c*/ 	.word	0xffffffff


	//   ....[80]....
        /*0230*/ 	.word	0xffffffff


	//   ....[81]....
        /*0234*/ 	.word	0xffffffff


	//   ....[82]....
        /*0238*/ 	.word	0xffffffff


	//   ....[83]....
        /*023c*/ 	.word	0xffffffff


	//   ....[84]....
        /*0240*/ 	.word	0xffffffff


	//   ....[85]....
        /*0244*/ 	.word	0xffffffff


	//   ....[86]....
        /*0248*/ 	.word	0xffffffff


	//   ....[87]....
        /*024c*/ 	.word	0xffffffff


	//   ....[88]....
        /*0250*/ 	.word	0xffffffff


	//   ....[89]....
        /*0254*/ 	.word	0xffffffff


	//   ....[90]....
        /*0258*/ 	.word	0xffffffff


	//   ....[91]....
        /*025c*/ 	.word	0xffffffff


	//   ....[92]....
        /*0260*/ 	.word	0xffffffff


	//   ....[93]....
        /*0264*/ 	.word	0xffffffff


	//   ....[94]....
        /*0268*/ 	.word	0xffffffff


	//   ....[95]....
        /*026c*/ 	.word	0xffffffff


	//   ....[96]....
        /*0270*/ 	.word	0xffffffff


	//   ....[97]....
        /*0274*/ 	.word	0xffffffff


	//   ....[98]....
        /*0278*/ 	.word	0xffffffff


	//   ....[99]....
        /*027c*/ 	.word	0xffffffff


	//   ....[100]....
        /*0280*/ 	.word	0xffffffff


	//   ....[101]....
        /*0284*/ 	.word	0xffffffff


	//   ....[102]....
        /*0288*/ 	.word	0xffffffff


	//   ....[103]....
        /*028c*/ 	.word	0xffffffff


	//   ....[104]....
        /*0290*/ 	.word	0xffffffff


	//   ....[105]....
        /*0294*/ 	.word	0xffffffff


	//   ....[106]....
        /*0298*/ 	.word	0xffffffff


	//   ....[107]....
        /*029c*/ 	.word	0xffffffff


	//   ....[108]....
        /*02a0*/ 	.word	0xffffffff


	//   ....[109]....
        /*02a4*/ 	.word	0xffffffff


	//   ....[110]....
        /*02a8*/ 	.word	0xffffffff


	//   ....[111]....
        /*02ac*/ 	.word	0xffffffff


	//   ....[112]....
        /*02b0*/ 	.word	0xffffffff


	//   ....[113]....
        /*02b4*/ 	.word	0xffffffff


	//   ....[114]....
        /*02b8*/ 	.word	0xffffffff


	//   ....[115]....
        /*02bc*/ 	.word	0xffffffff


	//   ....[116]....
        /*02c0*/ 	.word	0xffffffff


	//   ....[117]....
        /*02c4*/ 	.word	0xffffffff


	//   ....[118]....
        /*02c8*/ 	.word	0xffffffff


	//   ....[119]....
        /*02cc*/ 	.word	0xffffffff


	//   ....[120]....
        /*02d0*/ 	.word	0xffffffff


	//   ....[121]....
        /*02d4*/ 	.word	0xffffffff


	//   ....[122]....
        /*02d8*/ 	.word	0xffffffff


	//   ....[123]....
        /*02dc*/ 	.word	0xffffffff


	//   ....[124]....
        /*02e0*/ 	.word	0xffffffff


	//   ....[125]....
        /*02e4*/ 	.word	0xffffffff


	//   ....[126]....
        /*02e8*/ 	.word	0xffffffff


	//   ....[127]....
        /*02ec*/ 	.word	0xffffffff


	//   ....[128]....
        /*02f0*/ 	.word	0xffffffff


	//   ....[129]....
        /*02f4*/ 	.word	0xffffffff


	//   ....[130]....
        /*02f8*/ 	.word	0xffffffff


	//   ....[131]....
        /*02fc*/ 	.word	0xffffffff


	//   ....[132]....
        /*0300*/ 	.word	0xffffffff


	//   ....[133]....
        /*0304*/ 	.word	0xffffffff


	//   ....[134]....
        /*0308*/ 	.word	0xffffffff


	//   ....[135]....
        /*030c*/ 	.word	0xffffffff


	//   ....[136]....
        /*0310*/ 	.word	0xffffffff


	//   ....[137]....
        /*0314*/ 	.word	0xffffffff


	//   ....[138]....
        /*0318*/ 	.word	0xffffffff


	//   ....[139]....
        /*031c*/ 	.word	0xffffffff


	//   ....[140]....
        /*0320*/ 	.word	0xffffffff


	//   ....[141]....
        /*0324*/ 	.word	0xffffffff


	//   ....[142]....
        /*0328*/ 	.word	0xffffffff


	//   ....[143]....
        /*032c*/ 	.word	0xffffffff


	//   ....[144]....
        /*0330*/ 	.word	0xffffffff


	//   ....[145]....
        /*0334*/ 	.word	0xffffffff


	//   ....[146]....
        /*0338*/ 	.word	0xffffffff


	//   ....[147]....
        /*033c*/ 	.word	0xffffffff


	//   ....[148]....
        /*0340*/ 	.word	0xffffffff


	//   ....[149]....
        /*0344*/ 	.word	0xffffffff


	//   ....[150]....
        /*0348*/ 	.word	0xffffffff


	//   ....[151]....
        /*034c*/ 	.word	0xffffffff


	//   ....[152]....
        /*0350*/ 	.word	0xffffffff


	//   ....[153]....
        /*0354*/ 	.word	0xffffffff


	//   ....[154]....
        /*0358*/ 	.word	0xffffffff


	//   ....[155]....
        /*035c*/ 	.word	0xffffffff


	//   ....[156]....
        /*0360*/ 	.word	0xffffffff


	//   ....[157]....
        /*0364*/ 	.word	0xffffffff


	//   ....[158]....
        /*0368*/ 	.word	0xffffffff


	//   ....[159]....
        /*036c*/ 	.word	0xffffffff


	//   ....[160]....
        /*0370*/ 	.word	0x0500000c


	//   ....[161]....
        /*0374*/ 	.word	0xffffffff


	//   ....[162]....
        /*0378*/ 	.word	0xffffffff


	//   ....[163]....
        /*037c*/ 	.word	0xffffffff


	//   ....[164]....
        /*0380*/ 	.word	0xffffffff


	//   ....[165]....
        /*0384*/ 	.word	0xffffffff


	//   ....[166]....
        /*0388*/ 	.word	0xffffffff


	//   ....[167]....
        /*038c*/ 	.word	0xffffffff


	//   ....[168]....
        /*0390*/ 	.word	0xffffffff


	//   ....[169]....
        /*0394*/ 	.word	0xffffffff


	//   ....[170]....
        /*0398*/ 	.word	0xffffffff


	//   ....[171]....
        /*039c*/ 	.word	0xffffffff


	//   ....[172]....
        /*03a0*/ 	.word	0xffffffff


	//   ....[173]....
        /*03a4*/ 	.word	0xffffffff


	//   ....[174]....
        /*03a8*/ 	.word	0xffffffff


	//   ....[175]....
        /*03ac*/ 	.word	0xffffffff


	//   ....[176]....
        /*03b0*/ 	.word	0xffffffff


	//   ....[177]....
        /*03b4*/ 	.word	0xffffffff


	//   ....[178]....
        /*03b8*/ 	.word	0xffffffff


	//   ....[179]....
        /*03bc*/ 	.word	0xffffffff


	//   ....[180]....
        /*03c0*/ 	.word	0xffffffff


	//   ....[181]....
        /*03c4*/ 	.word	0xffffffff


	//   ....[182]....
        /*03c8*/ 	.word	0xffffffff


	//   ....[183]....
        /*03cc*/ 	.word	0xffffffff


	//   ....[184]....
        /*03d0*/ 	.word	0xffffffff


	//   ....[185]....
        /*03d4*/ 	.word	0xffffffff


	//   ....[186]....
        /*03d8*/ 	.word	0xffffffff


	//   ....[187]....
        /*03dc*/ 	.word	0xffffffff


	//   ....[188]....
        /*03e0*/ 	.word	0xffffffff


	//   ....[189]....
        /*03e4*/ 	.word	0xffffffff


	//   ....[190]....
        /*03e8*/ 	.word	0xffffffff


	//   ....[191]....
        /*03ec*/ 	.word	0xffffffff


	//   ....[192]....
        /*03f0*/ 	.word	0xffffffff


	//   ....[193]....
        /*03f4*/ 	.word	0xffffffff


	//   ....[194]....
        /*03f8*/ 	.word	0xffffffff


	//   ....[195]....
        /*03fc*/ 	.word	0xffffffff


	//   ....[196]....
        /*0400*/ 	.word	0xffffffff


	//   ....[197]....
        /*0404*/ 	.word	0xffffffff


	//   ....[198]....
        /*0408*/ 	.word	0xffffffff


	//   ....[199]....
        /*040c*/ 	.word	0xffffffff


	//   ....[200]....
        /*0410*/ 	.word	0xffffffff


	//   ....[201]....
        /*0414*/ 	.word	0xffffffff


	//   ....[202]....
        /*0418*/ 	.word	0xffffffff


	//   ....[203]....
        /*041c*/ 	.word	0xffffffff


	//   ....[204]....
        /*0420*/ 	.word	0xffffffff


	//   ....[205]....
        /*0424*/ 	.word	0xffffffff


	//   ....[206]....
        /*0428*/ 	.word	0xffffffff


	//   ....[207]....
        /*042c*/ 	.word	0xffffffff


	//   ....[208]....
        /*0430*/ 	.word	0xffffffff


	//   ....[209]....
        /*0434*/ 	.word	0xffffffff


	//   ....[210]....
        /*0438*/ 	.word	0xffffffff


	//   ....[211]....
        /*043c*/ 	.word	0xffffffff


	//   ....[212]....
        /*0440*/ 	.word	0xffffffff


	//   ....[213]....
        /*0444*/ 	.word	0xffffffff


	//   ....[214]....
        /*0448*/ 	.word	0xffffffff


	//   ....[215]....
        /*044c*/ 	.word	0xffffffff


	//   ....[216]....
        /*0450*/ 	.word	0xffffffff


	//   ....[217]....
        /*0454*/ 	.word	0xffffffff


	//   ....[218]....
        /*0458*/ 	.word	0xffffffff


	//   ....[219]....
        /*045c*/ 	.word	0xffffffff


	//   ....[220]....
        /*0460*/ 	.word	0xffffffff


	//   ....[221]....
        /*0464*/ 	.word	0xffffffff


	//   ....[222]....
        /*0468*/ 	.word	0xffffffff


	//   ....[223]....
        /*046c*/ 	.word	0xffffffff


	//   ....[224]....
        /*0470*/ 	.word	0xffffffff


	//   ....[225]....
        /*0474*/ 	.word	0xffffffff


	//   ....[226]....
        /*0478*/ 	.word	0xffffffff


	//   ....[227]....
        /*047c*/ 	.word	0xffffffff


	//   ....[228]....
        /*0480*/ 	.word	0xffffffff


	//   ....[229]....
        /*0484*/ 	.word	0x0500004c


	//   ....[230]....
        /*0488*/ 	.word	0x0500004c


	//   ....[231]....
        /*048c*/ 	.word	0x0500004c


	//   ....[232]....
        /*0490*/ 	.word	0x0500004c


	//   ....[233]....
        /*0494*/ 	.word	0x0500004c


	//----- nvinfo : EIATTR_COOP_GROUP_INSTR_OFFSETS
	.align		4
.L_156:
        /*0498*/ 	.byte	0x04, 0x28
        /*049a*/ 	.short	(.L_158 - .L_157)


	//   ....[0]....
.L_157:
        /*049c*/ 	.word	0x00000e60


	//   ....[1]....
        /*04a0*/ 	.word	0x00001770


	//   ....[2]....
        /*04a4*/ 	.word	0x000029b0


	//   ....[3]....
        /*04a8*/ 	.word	0x000029d0


	//   ....[4]....
        /*04ac*/ 	.word	0x000029f0


	//   ....[5]....
        /*04b0*/ 	.word	0x00002a10


	//   ....[6]....
        /*04b4*/ 	.word	0x00002a30


	//   ....[7]....
        /*04b8*/ 	.word	0x00002f20


	//   ....[8]....
        /*04bc*/ 	.word	0x00002f30


	//   ....[9]....
        /*04c0*/ 	.word	0x00002f50


	//   ....[10]....
        /*04c4*/ 	.word	0x00002f70


	//   ....[11]....
        /*04c8*/ 	.word	0x00002fc0


	//   ....[12]....
        /*04cc*/ 	.word	0x00003000


	//   ....[13]....
        /*04d0*/ 	.word	0x00003030


	//   ....[14]....
        /*04d4*/ 	.word	0x00003060


	//   ....[15]....
        /*04d8*/ 	.word	0x00003160


	//   ....[16]....
        /*04dc*/ 	.word	0x00003170


	//   ....[17]....
        /*04e0*/ 	.word	0x00003190


	//   ....[18]....
        /*04e4*/ 	.word	0x000031d0


	//   ....[19]....
        /*04e8*/ 	.word	0x00003200


	//   ....[20]....
        /*04ec*/ 	.word	0x00003240


	//   ....[21]....
        /*04f0*/ 	.word	0x00003260


	//   ....[22]....
        /*04f4*/ 	.word	0x00003280


	//   ....[23]....
        /*04f8*/ 	.word	0x000032e0


	//   ....[24]....
        /*04fc*/ 	.word	0x00003380


	//   ....[25]....
        /*0500*/ 	.word	0x00003390


	//   ....[26]....
        /*0504*/ 	.word	0x000033b0


	//   ....[27]....
        /*0508*/ 	.word	0x000033f0


	//   ....[28]....
        /*050c*/ 	.word	0x00003420


	//   ....[29]....
        /*0510*/ 	.word	0x00003460


	//   ....[30]....
        /*0514*/ 	.word	0x00003480


	//   ....[31]....
        /*0518*/ 	.word	0x000034a0


	//   ....[32]....
        /*051c*/ 	.word	0x00003510


	//   ....[33]....
        /*0520*/ 	.word	0x000035c0


	//   ....[34]....
        /*0524*/ 	.word	0x000035d0


	//   ....[35]....
        /*0528*/ 	.word	0x000035f0


	//   ....[36]....
        /*052c*/ 	.word	0x00003630


	//   ....[37]....
        /*0530*/ 	.word	0x00003660


	//   ....[38]....
        /*0534*/ 	.word	0x000036a0


	//   ....[39]....
        /*0538*/ 	.word	0x000036c0


	//   ....[40]....
        /*053c*/ 	.word	0x000036e0


	//   ....[41]....
        /*0540*/ 	.word	0x00003740


	//   ....[42]....
        /*0544*/ 	.word	0x000037e0


	//   ....[43]....
        /*0548*/ 	.word	0x000037f0


	//   ....[44]....
        /*054c*/ 	.word	0x00003810


	//   ....[45]....
        /*0550*/ 	.word	0x00003850


	//   ....[46]....
        /*0554*/ 	.word	0x00003880


	//   ....[47]....
        /*0558*/ 	.word	0x000038c0


	//   ....[48]....
        /*055c*/ 	.word	0x000038e0


	//   ....[49]....
        /*0560*/ 	.word	0x00003900


	//   ....[50]....
        /*0564*/ 	.word	0x00003970


	//   ....[51]....
        /*0568*/ 	.word	0x00003a20


	//   ....[52]....
        /*056c*/ 	.word	0x00003a30


	//   ....[53]....
        /*0570*/ 	.word	0x00003a50


	//   ....[54]....
        /*0574*/ 	.word	0x00003a90


	//   ....[55]....
        /*0578*/ 	.word	0x00003ac0


	//   ....[56]....
        /*057c*/ 	.word	0x00003b00


	//   ....[57]....
        /*0580*/ 	.word	0x00003b20


	//   ....[58]....
        /*0584*/ 	.word	0x00003b40


	//   ....[59]....
        /*0588*/ 	.word	0x00003ba0


	//   ....[60]....
        /*058c*/ 	.word	0x00003c40


	//   ....[61]....
        /*0590*/ 	.word	0x00003c50


	//   ....[62]....
        /*0594*/ 	.word	0x00003c70


	//   ....[63]....
        /*0598*/ 	.word	0x00003cb0


	//   ....[64]....
        /*059c*/ 	.word	0x00003ce0


	//   ....[65]....
        /*05a0*/ 	.word	0x00003cf0


	//   ....[66]....
        /*05a4*/ 	.word	0x00003d30


	//   ....[67]....
        /*05a8*/ 	.word	0x00003d50


	//   ....[68]....
        /*05ac*/ 	.word	0x00003d70


	//   ....[69]....
        /*05b0*/ 	.word	0x00003e80


	//   ....[70]....
        /*05b4*/ 	.word	0x00003e90


	//   ....[71]....
        /*05b8*/ 	.word	0x00003eb0


	//   ....[72]....
        /*05bc*/ 	.word	0x00003ef0


	//   ....[73]....
        /*05c0*/ 	.word	0x00003f20


	//   ....[74]....
        /*05c4*/ 	.word	0x00003f60


	//   ....[75]....
        /*05c8*/ 	.word	0x00003f80


	//   ....[76]....
        /*05cc*/ 	.word	0x00003fa0


	//   ....[77]....
        /*05d0*/ 	.word	0x00004000


	//   ....[78]....
        /*05d4*/ 	.word	0x000040a0


	//   ....[79]....
        /*05d8*/ 	.word	0x000040b0


	//   ....[80]....
        /*05dc*/ 	.word	0x000040d0


	//   ....[81]....
        /*05e0*/ 	.word	0x00004110


	//   ....[82]....
        /*05e4*/ 	.word	0x00004140


	//   ....[83]....
        /*05e8*/ 	.word	0x00004180


	//   ....[84]....
        /*05ec*/ 	.word	0x000041a0


	//   ....[85]....
        /*05f0*/ 	.word	0x000041c0


	//   ....[86]....
        /*05f4*/ 	.word	0x00004230


	//   ....[87]....
        /*05f8*/ 	.word	0x000042e0


	//   ....[88]....
        /*05fc*/ 	.word	0x000042f0


	//   ....[89]....
        /*0600*/ 	.word	0x00004310


	//   ....[90]....
        /*0604*/ 	.word	0x00004350


	//   ....[91]....
        /*0608*/ 	.word	0x00004380


	//   ....[92]....
        /*060c*/ 	.word	0x000043c0


	//   ....[93]....
        /*0610*/ 	.word	0x000043e0


	//   ....[94]....
        /*0614*/ 	.word	0x00004400


	//   ....[95]....
        /*0618*/ 	.word	0x00004460


	//   ....[96]....
        /*061c*/ 	.word	0x00004500


	//   ....[97]....
        /*0620*/ 	.word	0x00004510


	//   ....[98]....
        /*0624*/ 	.word	0x00004530


	//   ....[99]....
        /*0628*/ 	.word	0x00004570


	//   ....[100]....
        /*062c*/ 	.word	0x000045a0


	//   ....[101]....
        /*0630*/ 	.word	0x000045e0


	//   ....[102]....
        /*0634*/ 	.word	0x00004600


	//   ....[103]....
        /*0638*/ 	.word	0x00004620


	//   ....[104]....
        /*063c*/ 	.word	0x00004690


	//   ....[105]....
        /*0640*/ 	.word	0x00004740


	//   ....[106]....
        /*0644*/ 	.word	0x00004750


	//   ....[107]....
        /*0648*/ 	.word	0x00004770


	//   ....[108]....
        /*064c*/ 	.word	0x000047b0


	//   ....[109]....
        /*0650*/ 	.word	0x000047e0


	//   ....[110]....
        /*0654*/ 	.word	0x00004820


	//   ....[111]....
        /*0658*/ 	.word	0x00004840


	//   ....[112]....
        /*065c*/ 	.word	0x00004860


	//   ....[113]....
        /*0660*/ 	.word	0x000048c0


	//   ....[114]....
        /*0664*/ 	.word	0x00004960


	//   ....[115]....
        /*0668*/ 	.word	0x00004970


	//   ....[116]....
        /*066c*/ 	.word	0x00004990


	//   ....[117]....
        /*0670*/ 	.word	0x000049d0


	//   ....[118]....
        /*0674*/ 	.word	0x00004a00


	//   ....[119]....
        /*0678*/ 	.word	0x00004a40


	//   ....[120]....
        /*067c*/ 	.word	0x00004a60


	//   ....[121]....
        /*0680*/ 	.word	0x00004a80


	//   ....[122]....
        /*0684*/ 	.word	0x00004af0


	//   ....[123]....
        /*0688*/ 	.word	0x00004b80


	//   ....[124]....
        /*068c*/ 	.word	0x00004ba0


	//   ....[125]....
        /*0690*/ 	.word	0x00004bb0


	//   ....[126]....
        /*0694*/ 	.word	0x00004bd0


	//   ....[127]....
        /*0698*/ 	.word	0x00004c10


	//   ....[128]....
        /*069c*/ 	.word	0x00004c40


	//   ....[129]....
        /*06a0*/ 	.word	0x00004c80


	//   ....[130]....
        /*06a4*/ 	.word	0x00004ca0


	//   ....[131]....
        /*06a8*/ 	.word	0x00004cc0


	//   ....[132]....
        /*06ac*/ 	.word	0x00004db0


	//   ....[133]....
        /*06b0*/ 	.word	0x00004dd0


	//   ....[134]....
        /*06b4*/ 	.word	0x00004de0


	//   ....[135]....
        /*06b8*/ 	.word	0x00004e00


	//   ....[136]....
        /*06bc*/ 	.word	0x00004e40


	//   ....[137]....
        /*06c0*/ 	.word	0x00004e70


	//   ....[138]....
        /*06c4*/ 	.word	0x00004eb0


	//   ....[139]....
        /*06c8*/ 	.word	0x00004ed0


	//   ....[140]....
        /*06cc*/ 	.word	0x00004ef0


	//   ....[141]....
        /*06d0*/ 	.word	0x00004fe0


	//   ....[142]....
        /*06d4*/ 	.word	0x00005000


	//   ....[143]....
        /*06d8*/ 	.word	0x00005010


	//   ....[144]....
        /*06dc*/ 	.word	0x00005030


	//   ....[145]....
        /*06e0*/ 	.word	0x00005070


	//   ....[146]....
        /*06e4*/ 	.word	0x000050a0


	//   ....[147]....
        /*06e8*/ 	.word	0x000050e0


	//   ....[148]....
        /*06ec*/ 	.word	0x00005100


	//   ....[149]....
        /*06f0*/ 	.word	0x00005120


	//   ....[150]....
        /*06f4*/ 	.word	0x00005210


	//   ....[151]....
        /*06f8*/ 	.word	0x00005230


	//   ....[152]....
        /*06fc*/ 	.word	0x00005240


	//   ....[153]....
        /*0700*/ 	.word	0x00005260


	//   ....[154]....
        /*0704*/ 	.word	0x000052a0


	//   ....[155]....
        /*0708*/ 	.word	0x000052d0


	//   ....[156]....
        /*070c*/ 	.word	0x00005310


	//   ....[157]....
        /*0710*/ 	.word	0x00005330


	//   ....[158]....
        /*0714*/ 	.word	0x00005350


	//   ....[159]....
        /*0718*/ 	.word	0x000054a0


	//   ....[160]....
        /*071c*/ 	.word	0x000059b0


	//   ....[161]....
        /*0720*/ 	.word	0x00005cd0


	//   ....[162]....
        /*0724*/ 	.word	0x00005d80


	//   ....[163]....
        /*0728*/ 	.word	0x00005e30


	//   ....[164]....
        /*072c*/ 	.word	0x00005ee0


	//   ....[165]....
        /*0730*/ 	.word	0x00005f90


	//   ....[166]....
        /*0734*/ 	.word	0x00006040


	//   ....[167]....
        /*0738*/ 	.word	0x000060f0


	//   ....[168]....
        /*073c*/ 	.word	0x000061a0


	//   ....[169]....
        /*0740*/ 	.word	0x00006250


	//   ....[170]....
        /*0744*/ 	.word	0x00006300


	//   ....[171]....
        /*0748*/ 	.word	0x000063b0


	//   ....[172]....
        /*074c*/ 	.word	0x00006460


	//   ....[173]....
        /*0750*/ 	.word	0x00006510


	//   ....[174]....
        /*0754*/ 	.word	0x000065c0


	//   ....[175]....
        /*0758*/ 	.word	0x00006670


	//   ....[176]....
        /*075c*/ 	.word	0x00006720


	//   ....[177]....
        /*0760*/ 	.word	0x000067d0


	//   ....[178]....
        /*0764*/ 	.word	0x000069b0


	//   ....[179]....
        /*0768*/ 	.word	0x00006ad0


	//   ....[180]....
        /*076c*/ 	.word	0x00006bf0


	//   ....[181]....
        /*0770*/ 	.word	0x00006d10


	//   ....[182]....
        /*0774*/ 	.word	0x00006e30


	//   ....[183]....
        /*0778*/ 	.word	0x00006f50


	//   ....[184]....
        /*077c*/ 	.word	0x00007070


	//   ....[185]....
        /*0780*/ 	.word	0x00007190


	//   ....[186]....
        /*0784*/ 	.word	0x000072b0


	//   ....[187]....
        /*0788*/ 	.word	0x000073d0


	//   ....[188]....
        /*078c*/ 	.word	0x000074f0


	//   ....[189]....
        /*0790*/ 	.word	0x00007600


	//   ....[190]....
        /*0794*/ 	.word	0x00007700


	//   ....[191]....
        /*0798*/ 	.word	0x00007800


	//   ....[192]....
        /*079c*/ 	.word	0x00007900


	//   ....[193]....
        /*07a0*/ 	.word	0x00007a00


	//   ....[194]....
        /*07a4*/ 	.word	0x00007b00


	//   ....[195]....
        /*07a8*/ 	.word	0x000085a0


	//   ....[196]....
        /*07ac*/ 	.word	0x00008620


	//   ....[197]....
        /*07b0*/ 	.word	0x000086a0


	//   ....[198]....
        /*07b4*/ 	.word	0x00008720


	//   ....[199]....
        /*07b8*/ 	.word	0x000087a0


	//   ....[200]....
        /*07bc*/ 	.word	0x00008820


	//   ....[201]....
        /*07c0*/ 	.word	0x000088a0


	//   ....[202]....
        /*07c4*/ 	.word	0x00008920


	//   ....[203]....
        /*07c8*/ 	.word	0x000089a0


	//   ....[204]....
        /*07cc*/ 	.word	0x00008a20


	//   ....[205]....
        /*07d0*/ 	.word	0x00008aa0


	//   ....[206]....
        /*07d4*/ 	.word	0x00008b20


	//   ....[207]....
        /*07d8*/ 	.word	0x00008ba0


	//   ....[208]....
        /*07dc*/ 	.word	0x00008c20


	//   ....[209]....
        /*07e0*/ 	.word	0x00008ca0


	//   ....[210]....
        /*07e4*/ 	.word	0x00008d20


	//   ....[211]....
        /*07e8*/ 	.word	0x00008da0


	//   ....[212]....
        /*07ec*/ 	.word	0x00008f80


	//   ....[213]....
        /*07f0*/ 	.word	0x00009020


	//   ....[214]....
        /*07f4*/ 	.word	0x000090d0


	//   ....[215]....
        /*07f8*/ 	.word	0x00009180


	//   ....[216]....
        /*07fc*/ 	.word	0x00009230


	//   ....[217]....
        /*0800*/ 	.word	0x000092f0


	//   ....[218]....
        /*0804*/ 	.word	0x000093b0


	//   ....[219]....
        /*0808*/ 	.word	0x00009460


	//   ....[220]....
        /*080c*/ 	.word	0x00009520


	//   ....[221]....
        /*0810*/ 	.word	0x000095d0


	//   ....[222]....
        /*0814*/ 	.word	0x00009690


	//   ....[223]....
        /*0818*/ 	.word	0x00009740


	//   ....[224]....
        /*081c*/ 	.word	0x00009800


	//   ....[225]....
        /*0820*/ 	.word	0x000098b0


	//   ....[226]....
        /*0824*/ 	.word	0x00009950


	//   ....[227]....
        /*0828*/ 	.word	0x00009a00


	//   ....[228]....
        /*082c*/ 	.word	0x00009aa0


	//   ....[229]....
        /*0830*/ 	.word	0x00009b10


	//   ....[230]....
        /*0834*/ 	.word	0x00009b70


	//   ....[231]....
        /*0838*/ 	.word	0x00009be0


	//   ....[232]....
        /*083c*/ 	.word	0x00009c40


	//   ....[233]....
        /*0840*/ 	.word	0x00009cb0


	//----- nvinfo : EIATTR_VRC_CTA_INIT_COUNT
	.align		4
.L_158:
        /*0844*/ 	.byte	0x02, 0x4a
	.zero		1
	.zero		1


	//----- nvinfo : EIATTR_EXIT_INSTR_OFFSETS
	.align		4
        /*0848*/ 	.byte	0x04, 0x1c
        /*084a*/ 	.short	(.L_160 - .L_159)


	//   ....[0]....
.L_159:
        /*084c*/ 	.word	0x00002450


	//   ....[1]....
        /*0850*/ 	.word	0x000027b0


	//   ....[2]....
        /*0854*/ 	.word	0x000027d0


	//   ....[3]....
        /*0858*/ 	.word	0x00008db0


	//   ....[4]....
        /*085c*/ 	.word	0x00009ab0


	//----- nvinfo : EIATTR_MAX_THREADS
	.align		4
.L_160:
        /*0860*/ 	.byte	0x04, 0x05
        /*0862*/ 	.short	(.L_162 - .L_161)
.L_161:
        /*0864*/ 	.word	0x00000180
        /*0868*/ 	.word	0x00000001
        /*086c*/ 	.word	0x00000001


	//----- nvinfo : EIATTR_CRS_STACK_SIZE
	.align		4
.L_162:
        /*0870*/ 	.byte	0x04, 0x1e
        /*0872*/ 	.short	(.L_164 - .L_163)
.L_163:
        /*0874*/ 	.word	0x00000000


	//----- nvinfo : EIATTR_CBANK_PARAM_SIZE
	.align		4
.L_164:
        /*0878*/ 	.byte	0x03, 0x19
        /*087a*/ 	.short	0x004d


	//----- nvinfo : EIATTR_PARAM_CBANK
	.align		4
        /*087c*/ 	.byte	0x04, 0x0a
        /*087e*/ 	.short	(.L_166 - .L_165)
	.align		4
.L_165:
        /*0880*/ 	.word	index@(.nv.constant0._ZN3cub18CUB_300001_SM_10006detail10radix_sort29DeviceRadixSortOnesweepKernelINS1_5radix10policy_hubIjjyE10Policy1000ELNS0_9SortOrderE0EjjyiiNS1_21identity_decomposer_tEEEvPT5_SB_PT3_PKSC_PT1_PKSG_PT2_PKSK_T4_iiT6_)
        /*0884*/ 	.short	0x0380
        /*0886*/ 	.short	0x004d


	//----- nvinfo : EIATTR_SW_WAR
	.align		4
.L_166:
        /*0888*/ 	.byte	0x04, 0x36
        /*088a*/ 	.short	(.L_168 - .L_167)
.L_167:
        /*088c*/ 	.word	0x00000008
.L_168:


//--------------------- .nv.info._ZN3cub18CUB_300001_SM_10006detail10radix_sort33DeviceRadixSortExclusiveSumKernelINS1_5radix10policy_hubIjjyE10Policy1000EyEEvPT0_ --------------------------
	.section	.nv.info._ZN3cub18CUB_300001_SM_10006detail10radix_sort33DeviceRadixSortExclusiveSumKernelINS1_5radix10policy_hubIjjyE10Policy1000EyEEvPT0_,"",@"SHT_CUDA_INFO"
	.sectionflags	@""
	.align	4


	//----- nvinfo : EIATTR_CUDA_API_VERSION
	.align		4
        /*0000*/ 	.byte	0x04, 0x37
        /*0002*/ 	.short	(.L_170 - .L_169)
.L_169:
        /*0004*/ 	.word	0x00000082


	//----- nvinfo : EIATTR_KPARAM_INFO
	.align		4
.L_170:
        /*0008*/ 	.byte	0x04, 0x17
        /*000a*/ 	.short	(.L_172 - .L_171)
.L_171:
        /*000c*/ 	.word	0x00000000
        /*0010*/ 	.short	0x0000
        /*0012*/ 	.short	0x0000
        /*0014*/ 	.byte	0x00, 0xf5, 0x21, 0x00


	//----- nvinfo : EIATTR_SPARSE_MMA_MASK
	.align		4
.L_172:
        /*0018*/ 	.byte	0x03, 0x50
        /*001a*/ 	.short	0x0000


	//----- nvinfo : EIATTR_MAXREG_COUNT
	.align		4
        /*001c*/ 	.byte	0x03, 0x1b
        /*001e*/ 	.short	0x00ff


	//----- nvinfo : EIATTR_NUM_BARRIERS
	.align		4
        /*0020*/ 	.byte	0x02, 0x4c
        /*0022*/ 	.byte	0x01
	.zero		1


	//----- nvinfo : EIATTR_MERCURY_ISA_VERSION
	.align		4
        /*0024*/ 	.byte	0x03, 0x5f
        /*0026*/ 	.short	0x0101


	//----- nvinfo : EIATTR_COOP_GROUP_MASK_REGIDS
	.align		4
        /*0028*/ 	.byte	0x04, 0x29
        /*002a*/ 	.short	(.L_174 - .L_173)


	//   ....[0]....
.L_173:
        /*002c*/ 	.word	0xffffffff


	//   ....[1]....
        /*0030*/ 	.word	0xffffffff


	//   ....[2]....
        /*0034*/ 	.word	0xffffffff


	//   ....[3]....
        /*0038*/ 	.word	0xffffffff


	//   ....[4]....
        /*003c*/ 	.word	0xffffffff


	//   ....[5]....
        /*0040*/ 	.word	0xffffffff


	//   ....[6]....
        /*0044*/ 	.word	0xffffffff


	//   ....[7]....
        /*0048*/ 	.word	0xffffffff


	//   ....[8]....
        /*004c*/ 	.word	0xffffffff


	//   ....[9]....
        /*0050*/ 	.word	0xffffffff


	//   ....[10]....
        /*0054*/ 	.word	0x05000015


	//   ....[11]....
        /*0058*/ 	.word	0x05000015


	//   ....[12]....
        /*005c*/ 	.word	0x05000015


	//   ....[13]....
        /*0060*/ 	.word	0x05000015


	//   ....[14]....
        /*0064*/ 	.word	0x05000015


	//   ....[15]....
        /*0068*/ 	.word	0x05000015


	//   ....[16]....
        /*006c*/ 	.word	0x05000015


	//   ....[17]....
        /*0070*/ 	.word	0x05000015


	//   ....[18]....
        /*0074*/ 	.word	0x05000015


	//   ....[19]....
        /*0078*/ 	.word	0x05000015


	//----- nvinfo : EIATTR_COOP_GROUP_INSTR_OFFSETS
	.align		4
.L_174:
        /*007c*/ 	.byte	0x04, 0x28
        /*007e*/ 	.short	(.L_176 - .L_175)


	//   ....[0]....
.L_175:
        /*0080*/ 	.word	0x00000250


	//   ....[1]....
        /*0084*/ 	.word	0x00000260


	//   ....[2]....
        /*0088*/ 	.word	0x000002a0


	//   ....[3]....
        /*008c*/ 	.word	0x000002c0


	//   ....[4]....
        /*0090*/ 	.word	0x00000310


	//   ....[5]....
        /*0094*/ 	.word	0x00000320


	//   ....[6]....
        /*0098*/ 	.word	0x00000360


	//   ....[7]....
        /*009c*/ 	.word	0x00000380


	//   ....[8]....
        /*00a0*/ 	.word	0x000003d0


	//   ....[9]....
        /*00a4*/ 	.word	0x000003e0


	//   ....[10]....
        /*00a8*/ 	.word	0x00000660


	//   ....[11]....
        /*00ac*/ 	.word	0x000006b0


	//   ....[12]....
        /*00b0*/ 	.word	0x00000740


	//   ....[13]....
        /*00b4*/ 	.word	0x00000790


	//   ....[14]....
        /*00b8*/ 	.word	0x00000820


	//   ....[15]....
        /*00bc*/ 	.word	0x00000870


	//   ....[16]....
        /*00c0*/ 	.word	0x00000900


	//   ....[17]....
        /*00c4*/ 	.word	0x00000950


	//   ....[18]....
        /*00c8*/ 	.word	0x000009e0


	//   ....[19]....
        /*00cc*/ 	.word	0x00000a30


	//----- nvinfo : EIATTR_VRC_CTA_INIT_COUNT
	.align		4
.L_176:
        /*00d0*/ 	.byte	0x02, 0x4a
	.zero		1
	.zero		1


	//----- nvinfo : EIATTR_EXIT_INSTR_OFFSETS
	.align		4
        /*00d4*/ 	.byte	0x04, 0x1c
        /*00d6*/ 	.short	(.L_178 - .L_177)


	//   ....[0]....
.L_177:
        /*00d8*/ 	.word	0x000005d0


	//   ....[1]....
        /*00dc*/ 	.word	0x00000600


	//----- nvinfo : EIATTR_CRS_STACK_SIZE
	.align		4
.L_178:
        /*00e0*/ 	.byte	0x04, 0x1e
        /*00e2*/ 	.short	(.L_180 - .L_179)
.L_179:
        /*00e4*/ 	.word	0x00000000


	//----- nvinfo : EIATTR_CBANK_PARAM_SIZE
	.align		4
.L_180:
        /*00e8*/ 	.byte	0x03, 0x19
        /*00ea*/ 	.short	0x0008


	//----- nvinfo : EIATTR_PARAM_CBANK
	.align		4
        /*00ec*/ 	.byte	0x04, 0x0a
        /*00ee*/ 	.short	(.L_182 - .L_181)
	.align		4
.L_181:
        /*00f0*/ 	.word	index@(.nv.constant0._ZN3cub18CUB_300001_SM_10006detail10radix_sort33DeviceRadixSortExclusiveSumKernelINS1_5radix10policy_hubIjjyE10Policy1000EyEEvPT0_)
        /*00f4*/ 	.short	0x0380
        /*00f6*/ 	.short	0x0008


	//----- nvinfo : EIATTR_SW_WAR
	.align		4
.L_182:
        /*00f8*/ 	.byte	0x04, 0x36
        /*00fa*/ 	.short	(.L_184 - .L_183)
.L_183:
        /*00fc*/ 	.word	0x00000008
.L_184:


//--------------------- .nv.info._ZN3cub18CUB_300001_SM_10006detail10radix_sort30DeviceRadixSortHistogramKernelINS1_5radix10policy_hubIjjyE10Policy1000ELNS0_9SortOrderE0EjyNS1_21identity_decomposer_tEEEvPT2_PKT1_SA_iiT3_ --------------------------
	.section	.nv.info._ZN3cub18CUB_300001_SM_10006detail10radix_sort30DeviceRadixSortHistogramKernelINS1_5radix10policy_hubIjjyE10Policy1000ELNS0_9SortOrderE0EjyNS1_21identity_decomposer_tEEEvPT2_PKT1_SA_iiT3_,"",@"SHT_CUDA_INFO"
	.sectionflags	@""
	.align	4


	//----- nvinfo : EIATTR_CUDA_API_VERSION
	.align		4
        /*0000*/ 	.byte	0x04, 0x37
        /*0002*/ 	.short	(.L_186 - .L_185)
.L_185:
        /*0004*/ 	.word	0x00000082


	//----- nvinfo : EIATTR_KPARAM_INFO
	.align		4
.L_186:
        /*0008*/ 	.byte	0x04, 0x17
        /*000a*/ 	.short	(.L_188 - .L_187)
.L_187:
        /*000c*/ 	.word	0x00000000
        /*0010*/ 	.short	0x0005
        /*0012*/ 	.short	0x0020
        /*0014*/ 	.byte	0x00, 0xf0, 0x05, 0x00


	//----- nvinfo : EIATTR_KPARAM_INFO
	.align		4
.L_188:
        /*0018*/ 	.byte	0x04, 0x17
        /*001a*/ 	.short	(.L_190 - .L_189)
.L_189:
        /*001c*/ 	.word	0x00000000
        /*0020*/ 	.short	0x0004
        /*0022*/ 	.short	0x001c
        /*0024*/ 	.byte	0x00, 0xf0, 0x11, 0x00


	//----- nvinfo : EIATTR_KPARAM_INFO
	.align		4
.L_190:
        /*0028*/ 	.byte	0x04, 0x17
        /*002a*/ 	.short	(.L_192 - .L_191)
.L_191:
        /*002c*/ 	.word	0x00000000
        /*0030*/ 	.short	0x0003
        /*0032*/ 	.short	0x0018
        /*0034*/ 	.byte	0x00, 0xf0, 0x11, 0x00


	//----- nvinfo : EIATTR_KPARAM_INFO
	.align		4
.L_192:
        /*0038*/ 	.byte	0x04, 0x17
        /*003a*/ 	.short	(.L_194 - .L_193)
.L_193:
        /*003c*/ 	.word	0x00000000
        /*0040*/ 	.short	0x0002
        /*0042*/ 	.short	0x0010
        /*0044*/ 	.byte	0x00, 0xf0, 0x21, 0x00


	//----- nvinfo : EIATTR_KPARAM_INFO
	.align		4
.L_194:
        /*0048*/ 	.byte	0x04, 0x17
        /*004a*/ 	.short	(.L_196 - .L_195)
.L_195:
        /*004c*/ 	.word	0x00000000
        /*0050*/ 	.short	0x0001
        /*0052*/ 	.short	0x0008
        /*0054*/ 	.byte	0x00, 0xf5, 0x21, 0x00


	//----- nvinfo : EIATTR_KPARAM_INFO
	.align		4
.L_196:
        /*0058*/ 	.byte	0x04, 0x17
        /*005a*/ 	.short	(.L_198 - .L_197)
.L_197:
        /*005c*/ 	.word	0x00000000
        /*0060*/ 	.short	0x0000
        /*0062*/ 	.short	0x0000
        /*0064*/ 	.byte	0x00, 0xf5, 0x21, 0x00


	//----- nvinfo : EIATTR_SPARSE_MMA_MASK
	.align		4
.L_198:
        /*0068*/ 	.byte	0x03, 0x50
        /*006a*/ 	.short	0x0000


	//----- nvinfo : EIATTR_MAXREG_COUNT
	.align		4
        /*006c*/ 	.byte	0x03, 0x1b
        /*006e*/ 	.short	0x00ff


	//----- nvinfo : EIATTR_NUM_BARRIERS
	.align		4
        /*0070*/ 	.byte	0x02, 0x4c
        /*0072*/ 	.byte	0x01
	.zero		1


	//----- nvinfo : EIATTR_MERCURY_ISA_VERSION
	.align		4
        /*0074*/ 	.byte	0x03, 0x5f
        /*0076*/ 	.short	0x0101


	//----- nvinfo : EIATTR_VRC_CTA_INIT_COUNT
	.align		4
        /*0078*/ 	.byte	0x02, 0x4a
	.zero		1
	.zero		1


	//----- nvinfo : EIATTR_EXIT_INSTR_OFFSETS
	.align		4
        /*007c*/ 	.byte	0x04, 0x1c
        /*007e*/ 	.short	(.L_200 - .L_199)


	//   ....[0]....
.L_199:
        /*0080*/ 	.word	0x00000040


	//   ....[1]....
        /*0084*/ 	.word	0x00002ec0


	//----- nvinfo : EIATTR_MAX_THREADS
	.align		4
.L_200:
        /*0088*/ 	.byte	0x04, 0x05
        /*008a*/ 	.short	(.L_202 - .L_201)
.L_201:
        /*008c*/ 	.word	0x00000080
        /*0090*/ 	.word	0x00000001
        /*0094*/ 	.word	0x00000001


	//----- nvinfo : EIATTR_CRS_STACK_SIZE
	.align		4
.L_202:
        /*0098*/ 	.byte	0x04, 0x1e
        /*009a*/ 	.short	(.L_204 - .L_203)
.L_203:
        /*009c*/ 	.word	0x00000000


	//----- nvinfo : EIATTR_CBANK_PARAM_SIZE
	.align		4
.L_204:
        /*00a0*/ 	.byte	0x03, 0x19
        /*00a2*/ 	.short	0x0021


	//----- nvinfo : EIATTR_PARAM_CBANK
	.align		4
        /*00a4*/ 	.byte	0x04, 0x0a
        /*00a6*/ 	.short	(.L_206 - .L_205)
	.align		4
.L_205:
        /*00a8*/ 	.word	index@(.nv.constant0._ZN3cub18CUB_300001_SM_10006detail10radix_sort30DeviceRadixSortHistogramKernelINS1_5radix10policy_hubIjjyE10Policy1000ELNS0_9SortOrderE0EjyNS1_21identity_decomposer_tEEEvPT2_PKT1_SA_iiT3_)
        /*00ac*/ 	.short	0x0380
        /*00ae*/ 	.short	0x0021


	//----- nvinfo : EIATTR_SW_WAR
	.align		4
.L_206:
        /*00b0*/ 	.byte	0x04, 0x36
        /*00b2*/ 	.short	(.L_208 - .L_207)
.L_207:
        /*00b4*/ 	.word	0x00000008
.L_208:


//--------------------- .nv.info._ZN3cub18CUB_300001_SM_10006detail10radix_sort31DeviceRadixSortSingleTileKernelINS1_5radix10policy_hubIjjyE10Policy1000ELNS0_9SortOrderE0EjjyNS1_21identity_decomposer_tEEEvPKT1_PSA_PKT2_PSE_T3_iiT4_ --------------------------
	.section	.nv.info._ZN3cub18CUB_300001_SM_10006detail10radix_sort31DeviceRadixSortSingleTileKernelINS1_5radix10policy_hubIjjyE10Policy1000ELNS0_9SortOrderE0EjjyNS1_21identity_decomposer_tEEEvPKT1_PSA_PKT2_PSE_T3_iiT4_,"",@"SHT_CUDA_INFO"
	.sectionflags	@""
	.align	4


	//----- nvinfo : EIATTR_CUDA_API_VERSION
	.align		4
        /*0000*/ 	.byte	0x04, 0x37
        /*0002*/ 	.short	(.L_210 - .L_209)
.L_209:
        /*0004*/ 	.word	0x00000082


	//----- nvinfo : EIATTR_KPARAM_INFO
	.align		4
.L_210:
        /*0008*/ 	.byte	0x04, 0x17
        /*000a*/ 	.short	(.L_212 - .L_211)
.L_211:
        /*000c*/ 	.word	0x00000000
        /*0010*/ 	.short	0x0007
        /*0012*/ 	.short	0x0030
        /*0014*/ 	.byte	0x00, 0xf0, 0x05, 0x00


	//----- nvinfo : EIATTR_KPARAM_INFO
	.align		4
.L_212:
        /*0018*/ 	.byte	0x04, 0x17
        /*001a*/ 	.short	(.L_214 - .L_213)
.L_213:
        /*001c*/ 	.word	0x00000000
        /*0020*/ 	.short	0x0006
        /*0022*/ 	.short	0x002c
        /*0024*/ 	.byte	0x00, 0xf0, 0x11, 0x00


	//----- nvinfo : EIATTR_KPARAM_INFO
	.align		4
.L_214:
        /*0028*/ 	.byte	0x04, 0x17
        /*002a*/ 	.short	(.L_216 - .L_215)
.L_215:
        /*002c*/ 	.word	0x00000000
        /*0030*/ 	.short	0x0005
        /*0032*/ 	.short	0x0028
        /*0034*/ 	.byte	0x00, 0xf0, 0x11, 0x00


	//----- nvinfo : EIATTR_KPARAM_INFO
	.align		4
.L_216:
        /*0038*/ 	.byte	0x04, 0x17
        /*003a*/ 	.short	(.L_218 - .L_217)
.L_217:
        /*003c*/ 	.word	0x00000000
        /*0040*/ 	.short	0x0004
        /*0042*/ 	.short	0x0020
        /*0044*/ 	.byte	0x00, 0xf0, 0x21, 0x00


	//----- nvinfo : EIATTR_KPARAM_INFO
	.align		4
.L_218:
        /*0048*/ 	.byte	0x04, 0x17
        /*004a*/ 	.short	(.L_220 - .L_219)
.L_219:
        /*004c*/ 	.word	0x00000000
        /*0050*/ 	.short	0x0003
        /*0052*/ 	.short	0x0018
        /*0054*/ 	.byte	0x00, 0xf5, 0x21, 0x00


	//----- nvinfo : EIATTR_KPARAM_INFO
	.align		4
.L_220:
        /*0058*/ 	.byte	0x04, 0x17
        /*005a*/ 	.short	(.L_222 - .L_221)
.L_221:
        /*005c*/ 	.word	0x00000000
        /*0060*/ 	.short	0x0002
        /*0062*/ 	.short	0x0010
        /*0064*/ 	.byte	0x00, 0xf5, 0x21, 0x00


	//----- nvinfo : EIATTR_KPARAM_INFO
	.align		4
.L_222:
        /*0068*/ 	.byte	0x04, 0x17
        /*006a*/ 	.short	(.L_224 - .L_223)
.L_223:
        /*006c*/ 	.word	0x00000000
        /*0070*/ 	.short	0x0001
        /*0072*/ 	.short	0x0008
        /*0074*/ 	.byte	0x00, 0xf5, 0x21, 0x00


	//----- nvinfo : EIATTR_KPARAM_INFO
	.align		4
.L_224:
        /*0078*/ 	.byte	0x04, 0x17
        /*007a*/ 	.short	(.L_226 - .L_225)
.L_225:
        /*007c*/ 	.word	0x00000000
        /*0080*/ 	.short	0x0000
        /*0082*/ 	.short	0x0000
        /*0084*/ 	.byte	0x00, 0xf5, 0x21, 0x00


	//----- nvinfo : EIATTR_SPARSE_MMA_MASK
	.align		4
.L_226:
        /*0088*/ 	.byte	0x03, 0x50
        /*008a*/ 	.short	0x0000


	//----- nvinfo : EIATTR_MAXREG_COUNT
	.align		4
        /*008c*/ 	.byte	0x03, 0x1b
        /*008e*/ 	.short	0x00ff


	//----- nvinfo : EIATTR_NUM_BARRIERS
	.align		4
        /*0090*/ 	.byte	0x02, 0x4c
        /*0092*/ 	.byte	0x01
	.zero		1


	//----- nvinfo : EIATTR_MERCURY_ISA_VERSION
	.align		4
        /*0094*/ 	.byte	0x03, 0x5f
        /*0096*/ 	.short	0x0101


	//----- nvinfo : EIATTR_COOP_GROUP_MASK_REGIDS
	.align		4
        /*0098*/ 	.byte	0x04, 0x29
        /*009a*/ 	.short	(.L_228 - .L_227)


	//   ....[0]....
.L_227:
        /*009c*/ 	.word	0xffffffff


	//   ....[1]....
        /*00a0*/ 	.word	0xffffffff


	//   ....[2]....
        /*00a4*/ 	.word	0xffffffff


	//   ....[3]....
        /*00a8*/ 	.word	0xffffffff


	//   ....[4]....
        /*00ac*/ 	.word	0xffffffff


	//----- nvinfo : EIATTR_COOP_GROUP_INSTR_OFFSETS
	.align		4
.L_228:
        /*00b0*/ 	.byte	0x04, 0x28
        /*00b2*/ 	.short	(.L_230 - .L_229)


	//   ....[0]....
.L_229:
        /*00b4*/ 	.word	0x00001d10


	//   ....[1]....
        /*00b8*/ 	.word	0x00001d30


	//   ....[2]....
        /*00bc*/ 	.word	0x00001d50


	//   ....[3]....
        /*00c0*/ 	.word	0x00001d70


	//   ....[4]....
        /*00c4*/ 	.word	0x00001d90


	//----- nvinfo : EIATTR_VRC_CTA_INIT_COUNT
	.align		4
.L_230:
        /*00c8*/ 	.byte	0x02, 0x4a
	.zero		1
	.zero		1


	//----- nvinfo : EIATTR_EXIT_INSTR_OFFSETS
	.align		4
        /*00cc*/ 	.byte	0x04, 0x1c
        /*00ce*/ 	.short	(.L_232 - .L_231)


	//   ....[0]....
.L_231:
        /*00d0*/ 	.word	0x000039a0


	//   ....[1]....
        /*00d4*/ 	.word	0x000039e0


	//----- nvinfo : EIATTR_MAX_THREADS
	.align		4
.L_232:
        /*00d8*/ 	.byte	0x04, 0x05
        /*00da*/ 	.short	(.L_234 - .L_233)
.L_233:
        /*00dc*/ 	.word	0x00000100
        /*00e0*/ 	.word	0x00000001
        /*00e4*/ 	.word	0x00000001


	//----- nvinfo : EIATTR_CBANK_PARAM_SIZE
	.align		4
.L_234:
        /*00e8*/ 	.byte	0x03, 0x19
        /*00ea*/ 	.short	0x0031


	//----- nvinfo : EIATTR_PARAM_CBANK
	.align		4
        /*00ec*/ 	.byte	0x04, 0x0a
        /*00ee*/ 	.short	(.L_236 - .L_235)
	.align		4
.L_235:
        /*00f0*/ 	.word	index@(.nv.constant0._ZN3cub18CUB_300001_SM_10006detail10radix_sort31DeviceRadixSortSingleTileKernelINS1_5radix10policy_hubIjjyE10Policy1000ELNS0_9SortOrderE0EjjyNS1_21identity_decomposer_tEEEvPKT1_PSA_PKT2_PSE_T3_iiT4_)
        /*00f4*/ 	.short	0x0380
        /*00f6*/ 	.short	0x0031


	//----- nvinfo : EIATTR_SW_WAR
	.align		4
.L_236:
        /*00f8*/ 	.byte	0x04, 0x36
        /*00fa*/ 	.short	(.L_238 - .L_237)
.L_237:
        /*00fc*/ 	.word	0x00000008
.L_238:


//--------------------- .nv.info._ZN3cub18CUB_300001_SM_10006detail11EmptyKernelIvEEvv --------------------------
	.section	.nv.info._ZN3cub18CUB_300001_SM_10006detail11EmptyKernelIvEEvv,"",@"SHT_CUDA_INFO"
	.sectionflags	@""
	.align	4


	//----- nvinfo : EIATTR_CUDA_API_VERSION
	.align		4
        /*0000*/ 	.byte	0x04, 0x37
        /*0002*/ 	.short	(.L_240 - .L_239)
.L_239:
        /*0004*/ 	.word	0x00000082


	//----- nvinfo : EIATTR_SPARSE_MMA_MASK
	.align		4
.L_240:
        /*0008*/ 	.byte	0x03, 0x50
        /*000a*/ 	.short	0x0000


	//----- nvinfo : EIATTR_MAXREG_COUNT
	.align		4
        /*000c*/ 	.byte	0x03, 0x1b
        /*000e*/ 	.short	0x00ff


	//----- nvinfo : EIATTR_MERCURY_ISA_VERSION
	.align		4
        /*0010*/ 	.byte	0x03, 0x5f
        /*0012*/ 	.short	0x0101


	//----- nvinfo : EIATTR_VRC_CTA_INIT_COUNT
	.align		4
        /*0014*/ 	.byte	0x02, 0x4a
	.zero		1
	.zero		1


	//----- nvinfo : EIATTR_EXIT_INSTR_OFFSETS
	.align		4
        /*0018*/ 	.byte	0x04, 0x1c
        /*001a*/ 	.short	(.L_242 - .L_241)


	//   ....[0]....
.L_241:
        /*001c*/ 	.word	0x00000010


	//----- nvinfo : EIATTR_SW_WAR
	.align		4
.L_242:
        /*0020*/ 	.byte	0x04, 0x36
        /*0022*/ 	.short	(.L_244 - .L_243)
.L_243:
        /*0024*/ 	.word	0x00000008
.L_244:


//--------------------- .nv.info._Z11reduceCostsPKfPfm --------------------------
	.section	.nv.info._Z11reduceCostsPKfPfm,"",@"SHT_CUDA_INFO"
	.sectionflags	@""
	.align	4


	//----- nvinfo : EIATTR_CUDA_API_VERSION
	.align		4
        /*0000*/ 	.byte	0x04, 0x37
        /*0002*/ 	.short	(.L_246 - .L_245)
.L_245:
        /*0004*/ 	.word	0x00000082


	//----- nvinfo : EIATTR_KPARAM_INFO
	.align		4
.L_246:
        /*0008*/ 	.byte	0x04, 0x17
        /*000a*/ 	.short	(.L_248 - .L_247)
.L_247:
        /*000c*/ 	.word	0x00000000
        /*0010*/ 	.short	0x0002
        /*0012*/ 	.short	0x0010
        /*0014*/ 	.byte	0x00, 0xf0, 0x21, 0x00


	//----- nvinfo : EIATTR_KPARAM_INFO
	.align		4
.L_248:
        /*0018*/ 	.byte	0x04, 0x17
        /*001a*/ 	.short	(.L_250 - .L_249)
.L_249:
        /*001c*/ 	.word	0x00000000
        /*0020*/ 	.short	0x0001
        /*0022*/ 	.short	0x0008
        /*0024*/ 	.byte	0x00, 0xf5, 0x21, 0x00


	//----- nvinfo : EIATTR_KPARAM_INFO
	.align		4
.L_250:
        /*0028*/ 	.byte	0x04, 0x17
        /*002a*/ 	.short	(.L_252 - .L_251)
.L_251:
        /*002c*/ 	.word	0x00000000
        /*0030*/ 	.short	0x0000
        /*0032*/ 	.short	0x0000
        /*0034*/ 	.byte	0x00, 0xf5, 0x21, 0x00


	//----- nvinfo : EIATTR_SPARSE_MMA_MASK
	.align		4
.L_252:
        /*0038*/ 	.byte	0x03, 0x50
        /*003a*/ 	.short	0x0000


	//----- nvinfo : EIATTR_MAXREG_COUNT
	.align		4
        /*003c*/ 	.byte	0x03, 0x1b
        /*003e*/ 	.short	0x00ff


	//----- nvinfo : EIATTR_NUM_BARRIERS
	.align		4
        /*0040*/ 	.byte	0x02, 0x4c
        /*0042*/ 	.byte	0x01
	.zero		1


	//----- nvinfo : EIATTR_MERCURY_ISA_VERSION
	.align		4
        /*0044*/ 	.byte	0x03, 0x5f
        /*0046*/ 	.short	0x0101


	//----- nvinfo : EIATTR_VRC_CTA_INIT_COUNT
	.align		4
        /*0048*/ 	.byte	0x02, 0x4a
	.zero		1
	.zero		1


	//----- nvinfo : EIATTR_EXIT_INSTR_OFFSETS
	.align		4
        /*004c*/ 	.byte	0x04, 0x1c
        /*004e*/ 	.short	(.L_254 - .L_253)


	//   ....[0]....
.L_253:
        /*0050*/ 	.word	0x00000240


	//   ....[1]....
        /*0054*/ 	.word	0x000002c0


	//----- nvinfo : EIATTR_CBANK_PARAM_SIZE
	.align		4
.L_254:
        /*0058*/ 	.byte	0x03, 0x19
        /*005a*/ 	.short	0x0018


	//----- nvinfo : EIATTR_PARAM_CBANK
	.align		4
        /*005c*/ 	.byte	0x04, 0x0a
        /*005e*/ 	.short	(.L_256 - .L_255)
	.align		4
.L_255:
        /*0060*/ 	.word	index@(.nv.constant0._Z11reduceCostsPKfPfm)
        /*0064*/ 	.short	0x0380
        /*0066*/ 	.short	0x0018


	//----- nvinfo : EIATTR_SW_WAR
	.align		4
.L_256:
        /*0068*/ 	.byte	0x04, 0x36
        /*006a*/ 	.short	(.L_258 - .L_257)
.L_257:
        /*006c*/ 	.word	0x00000008
.L_258:


//--------------------- .nv.info._Z14computeSAHCostPK7BVHNodefPfm --------------------------
	.section	.nv.info._Z14computeSAHCostPK7BVHNodefPfm,"",@"SHT_CUDA_INFO"
	.sectionflags	@""
	.align	4


	//----- nvinfo : EIATTR_CUDA_API_VERSION
	.align		4
        /*0000*/ 	.byte	0x04, 0x37
        /*0002*/ 	.short	(.L_260 - .L_259)
.L_259:
        /*0004*/ 	.word	0x00000082


	//----- nvinfo : EIATTR_KPARAM_INFO
	.align		4
.L_260:
        /*0008*/ 	.byte	0x04, 0x17
        /*000a*/ 	.short	(.L_262 - .L_261)
.L_261:
        /*000c*/ 	.word	0x00000000
        /*0010*/ 	.short	0x0003
        /*0012*/ 	.short	0x0018
        /*0014*/ 	.byte	0x00, 0xf0, 0x21, 0x00


	//----- nvinfo : EIATTR_KPARAM_INFO
	.align		4
.L_262:
        /*0018*/ 	.byte	0x04, 0x17
        /*001a*/ 	.short	(.L_264 - .L_263)
.L_263:
        /*001c*/ 	.word	0x00000000
        /*0020*/ 	.short	0x0002
        /*0022*/ 	.short	0x0010
        /*0024*/ 	.byte	0x00, 0xf5, 0x21, 0x00


	//----- nvinfo : EIATTR_KPARAM_INFO
	.align		4
.L_264:
        /*0028*/ 	.byte	0x04, 0x17
        /*002a*/ 	.short	(.L_266 - .L_265)
.L_265:
        /*002c*/ 	.word	0x00000000
        /*0030*/ 	.short	0x0001
        /*0032*/ 	.short	0x0008
        /*0034*/ 	.byte	0x00, 0xf0, 0x11, 0x00


	//----- nvinfo : EIATTR_KPARAM_INFO
	.align		4
.L_266:
        /*0038*/ 	.byte	0x04, 0x17
        /*003a*/ 	.short	(.L_268 - .L_267)
.L_267:
        /*003c*/ 	.word	0x00000000
        /*0040*/ 	.short	0x0000
        /*0042*/ 	.short	0x0000
        /*0044*/ 	.byte	0x00, 0xf5, 0x21, 0x00


	//----- nvinfo : EIATTR_SPARSE_MMA_MASK
	.align		4
.L_268:
        /*0048*/ 	.byte	0x03, 0x50
        /*004a*/ 	.short	0x0000


	//----- nvinfo : EIATTR_MAXREG_COUNT
	.align		4
        /*004c*/ 	.byte	0x03, 0x1b
        /*004e*/ 	.short	0x00ff


	//----- nvinfo : EIATTR_MERCURY_ISA_VERSION
	.align		4
        /*0050*/ 	.byte	0x03, 0x5f
        /*0052*/ 	.short	0x0101


	//----- nvinfo : EIATTR_VRC_CTA_INIT_COUNT
	.align		4
        /*0054*/ 	.byte	0x02, 0x4a
	.zero		1
	.zero		1


	//----- nvinfo : EIATTR_EXIT_INSTR_OFFSETS
	.align		4
        /*0058*/ 	.byte	0x04, 0x1c
        /*005a*/ 	.short	(.L_270 - .L_269)


	//   ....[0]....
.L_269:
        /*005c*/ 	.word	0x00000090


	//   ....[1]....
        /*0060*/ 	.word	0x00000340


	//----- nvinfo : EIATTR_CRS_STACK_SIZE
	.align		4
.L_270:
        /*0064*/ 	.byte	0x04, 0x1e
        /*0066*/ 	.short	(.L_272 - .L_271)
.L_271:
        /*0068*/ 	.word	0x00000000


	//----- nvinfo : EIATTR_CBANK_PARAM_SIZE
	.align		4
.L_272:
        /*006c*/ 	.byte	0x03, 0x19
        /*006e*/ 	.short	0x0020


	//----- nvinfo : EIATTR_PARAM_CBANK
	.align		4
        /*0070*/ 	.byte	0x04, 0x0a
        /*0072*/ 	.short	(.L_274 - .L_273)
	.align		4
.L_273:
        /*0074*/ 	.word	index@(.nv.constant0._Z14computeSAHCostPK7BVHNodefPfm)
        /*0078*/ 	.short	0x0380
        /*007a*/ 	.short	0x0020


	//----- nvinfo : EIATTR_SW_WAR
	.align		4
.L_274:
        /*007c*/ 	.byte	0x04, 0x36
        /*007e*/ 	.short	(.L_276 - .L_275)
.L_275:
        /*0080*/ 	.word	0x00000008
.L_276:


//--------------------- .nv.info._Z26optimizeTreeletsSimplifiedP7BVHNodePKjii --------------------------
	.section	.nv.info._Z26optimizeTreeletsSimplifiedP7BVHNodePKjii,"",@"SHT_CUDA_INFO"
	.sectionflags	@""
	.align	4


	//----- nvinfo : EIATTR_CUDA_API_VERSION
	.align		4
        /*0000*/ 	.byte	0x04, 0x37
        /*0002*/ 	.short	(.L_278 - .L_277)
.L_277:
        /*0004*/ 	.word	0x00000082


	//----- nvinfo : EIATTR_KPARAM_INFO
	.align		4
.L_278:
        /*0008*/ 	.byte	0x04, 0x17
        /*000a*/ 	.short	(.L_280 - .L_279)
.L_279:
        /*000c*/ 	.word	0x00000000
        /*0010*/ 	.short	0x0003
        /*0012*/ 	.short	0x0014
        /*0014*/ 	.byte	0x00, 0xf0, 0x11, 0x00


	//----- nvinfo : EIATTR_KPARAM_INFO
	.align		4
.L_280:
        /*0018*/ 	.byte	0x04, 0x17
        /*001a*/ 	.short	(.L_282 - .L_281)
.L_281:
        /*001c*/ 	.word	0x00000000
        /*0020*/ 	.short	0x0002
        /*0022*/ 	.short	0x0010
        /*0024*/ 	.byte	0x00, 0xf0, 0x11, 0x00


	//----- nvinfo : EIATTR_KPARAM_INFO
	.align		4
.L_282:
        /*0028*/ 	.byte	0x04, 0x17
        /*002a*/ 	.short	(.L_284 - .L_283)
.L_283:
        /*002c*/ 	.word	0x00000000
        /*0030*/ 	.short	0x0001
        /*0032*/ 	.short	0x0008
        /*0034*/ 	.byte	0x00, 0xf5, 0x21, 0x00


	//----- nvinfo : EIATTR_KPARAM_INFO
	.align		4
.L_284:
        /*0038*/ 	.byte	0x04, 0x17
        /*003a*/ 	.short	(.L_286 - .L_285)
.L_285:
        /*003c*/ 	.word	0x00000000
        /*0040*/ 	.short	0x0000
        /*0042*/ 	.short	0x0000
        /*0044*/ 	.byte	0x00, 0xf5, 0x21, 0x00


	//----- nvinfo : EIATTR_SPARSE_MMA_MASK
	.align		4
.L_286:
        /*0048*/ 	.byte	0x03, 0x50
        /*004a*/ 	.short	0x0000


	//----- nvinfo : EIATTR_MAXREG_COUNT
	.align		4
        /*004c*/ 	.byte	0x03, 0x1b
        /*004e*/ 	.short	0x00ff


	//----- nvinfo : EIATTR_MERCURY_ISA_VERSION
	.align		4
        /*0050*/ 	.byte	0x03, 0x5f
        /*0052*/ 	.short	0x0101


	//----- nvinfo : EIATTR_VRC_CTA_INIT_COUNT
	.align		4
        /*0054*/ 	.byte	0x02, 0x4a
	.zero		1
	.zero		1


	//----- nvinfo : EIATTR_EXIT_INSTR_OFFSETS
	.align		4
        /*0058*/ 	.byte	0x04, 0x1c
        /*005a*/ 	.short	(.L_288 - .L_287)


	//   ....[0]....
.L_287:
        /*005c*/ 	.word	0x00000010


	//----- nvinfo : EIATTR_CBANK_PARAM_SIZE
	.align		4
.L_288:
        /*0060*/ 	.byte	0x03, 0x19
        /*0062*/ 	.short	0x0018


	//----- nvinfo : EIATTR_PARAM_CBANK
	.align		4
        /*0064*/ 	.byte	0x04, 0x0a
        /*0066*/ 	.short	(.L_290 - .L_289)
	.align		4
.L_289:
        /*0068*/ 	.word	index@(.nv.constant0._Z26optimizeTreeletsSimplifiedP7BVHNodePKjii)
        /*006c*/ 	.short	0x0380
        /*006e*/ 	.short	0x0018


	//----- nvinfo : EIATTR_SW_WAR
	.align		4
.L_290:
        /*0070*/ 	.byte	0x04, 0x36
        /*0072*/ 	.short	(.L_292 - .L_291)
.L_291:
        /*0074*/ 	.word	0x00000008
.L_292:


//--------------------- .nv.info._Z13refitAABBsGPUP7BVHNodePKjPii --------------------------
	.section	.nv.info._Z13refitAABBsGPUP7BVHNodePKjPii,"",@"SHT_CUDA_INFO"
	.sectionflags	@""
	.align	4


	//----- nvinfo : EIATTR_CUDA_API_VERSION
	.align		4
        /*0000*/ 	.byte	0x04, 0x37
        /*0002*/ 	.short	(.L_294 - .L_293)
.L_293:
        /*0004*/ 	.word	0x00000082


	//----- nvinfo : EIATTR_KPARAM_INFO
	.align		4
.L_294:
        /*0008*/ 	.byte	0x04, 0x17
        /*000a*/ 	.short	(.L_296 - .L_295)
.L_295:
        /*000c*/ 	.word	0x00000000
        /*0010*/ 	.short	0x0003
        /*0012*/ 	.short	0x0018
        /*0014*/ 	.byte	0x00, 0xf0, 0x11, 0x00


	//----- nvinfo : EIATTR_KPARAM_INFO
	.align		4
.L_296:
        /*0018*/ 	.byte	0x04, 0x17
        /*001a*/ 	.short	(.L_298 - .L_297)
.L_297:
        /*001c*/ 	.word	0x00000000
        /*0020*/ 	.short	0x0002
        /*0022*/ 	.short	0x0010
        /*0024*/ 	.byte	0x00, 0xf5, 0x21, 0x00


	//----- nvinfo : EIATTR_KPARAM_INFO
	.align		4
.L_298:
        /*0028*/ 	.byte	0x04, 0x17
        /*002a*/ 	.short	(.L_300 - .L_299)
.L_299:
        /*002c*/ 	.word	0x00000000
        /*0030*/ 	.short	0x0001
        /*0032*/ 	.short	0x0008
        /*0034*/ 	.byte	0x00, 0xf5, 0x21, 0x00


	//----- nvinfo : EIATTR_KPARAM_INFO
	.align		4
.L_300:
        /*0038*/ 	.byte	0x04, 0x17
        /*003a*/ 	.short	(.L_302 - .L_301)
.L_301:
        /*003c*/ 	.word	0x00000000
        /*0040*/ 	.short	0x0000
        /*0042*/ 	.short	0x0000
        /*0044*/ 	.byte	0x00, 0xf5, 0x21, 0x00


	//----- nvinfo : EIATTR_SPARSE_MMA_MASK
	.align		4
.L_302:
        /*0048*/ 	.byte	0x03, 0x50
        /*004a*/ 	.short	0x0000


	//----- nvinfo : EIATTR_MAXREG_COUNT
	.align		4
        /*004c*/ 	.byte	0x03, 0x1b
        /*004e*/ 	.short	0x00ff


	//----- nvinfo : EIATTR_MERCURY_ISA_VERSION
	.align		4
        /*0050*/ 	.byte	0x03, 0x5f
        /*0052*/ 	.short	0x0101


	//----- nvinfo : EIATTR_VRC_CTA_INIT_COUNT
	.align		4
        /*0054*/ 	.byte	0x02, 0x4a
	.zero		1
	.zero		1


	//----- nvinfo : EIATTR_EXIT_INSTR_OFFSETS
	.align		4
        /*0058*/ 	.byte	0x04, 0x1c
        /*005a*/ 	.short	(.L_304 - .L_303)


	//   ....[0]....
.L_303:
        /*005c*/ 	.word	0x00000070


	//   ....[1]....
        /*0060*/ 	.word	0x000000a0


	//   ....[2]....
        /*0064*/ 	.word	0x00000140


	//   ....[3]....
        /*0068*/ 	.word	0x000001b0


	//   ....[4]....
        /*006c*/ 	.word	0x00000530


	//----- nvinfo : EIATTR_CRS_STACK_SIZE
	.align		4
.L_304:
        /*0070*/ 	.byte	0x04, 0x1e
        /*0072*/ 	.short	(.L_306 - .L_305)
.L_305:
        /*0074*/ 	.word	0x00000000


	//----- nvinfo : EIATTR_CBANK_PARAM_SIZE
	.align		4
.L_306:
        /*0078*/ 	.byte	0x03, 0x19
        /*007a*/ 	.short	0x001c


	//----- nvinfo : EIATTR_PARAM_CBANK
	.align		4
        /*007c*/ 	.byte	0x04, 0x0a
        /*007e*/ 	.short	(.L_308 - .L_307)
	.align		4
.L_307:
        /*0080*/ 	.word	index@(.nv.constant0._Z13refitAABBsGPUP7BVHNodePKjPii)
        /*0084*/ 	.short	0x0380
        /*0086*/ 	.short	0x001c


	//----- nvinfo : EIATTR_SW_WAR
	.align		4
.L_308:
        /*0088*/ 	.byte	0x04, 0x36
        /*008a*/ 	.short	(.L_310 - .L_309)
.L_309:
        /*008c*/ 	.word	0x00000008
.L_310:


//--------------------- .nv.info._Z18buildInternalNodesP7BVHNodePjPKjm --------------------------
	.section	.nv.info._Z18buildInternalNodesP7BVHNodePjPKjm,"",@"SHT_CUDA_INFO"
	.sectionflags	@""
	.align	4


	//----- nvinfo : EIATTR_CUDA_API_VERSION
	.align		4
        /*0000*/ 	.byte	0x04, 0x37
        /*0002*/ 	.short	(.L_312 - .L_311)
.L_311:
        /*0004*/ 	.word	0x00000082


	//----- nvinfo : EIATTR_KPARAM_INFO
	.align		4
.L_312:
        /*0008*/ 	.byte	0x04, 0x17
        /*000a*/ 	.short	(.L_314 - .L_313)
.L_313:
        /*000c*/ 	.word	0x00000000
        /*0010*/ 	.short	0x0003
        /*0012*/ 	.short	0x0018
        /*0014*/ 	.byte	0x00, 0xf0, 0x21, 0x00


	//----- nvinfo : EIATTR_KPARAM_INFO
	.align		4
.L_314:
        /*0018*/ 	.byte	0x04, 0x17
        /*001a*/ 	.short	(.L_316 - .L_315)
.L_315:
        /*001c*/ 	.word	0x00000000
        /*0020*/ 	.short	0x0002
        /*0022*/ 	.short	0x0010
        /*0024*/ 	.byte	0x00, 0xf5, 0x21, 0x00


	//----- nvinfo : EIATTR_KPARAM_INFO
	.align		4
.L_316:
        /*0028*/ 	.byte	0x04, 0x17
        /*002a*/ 	.short	(.L_318 - .L_317)
.L_317:
        /*002c*/ 	.word	0x00000000
        /*0030*/ 	.short	0x0001
        /*0032*/ 	.short	0x0008
        /*0034*/ 	.byte	0x00, 0xf5, 0x21, 0x00


	//----- nvinfo : EIATTR_KPARAM_INFO
	.align		4
.L_318:
        /*0038*/ 	.byte	0x04, 0x17
        /*003a*/ 	.short	(.L_320 - .L_319)
.L_319:
        /*003c*/ 	.word	0x00000000
        /*0040*/ 	.short	0x0000
        /*0042*/ 	.short	0x0000
        /*0044*/ 	.byte	0x00, 0xf5, 0x21, 0x00


	//----- nvinfo : EIATTR_SPARSE_MMA_MASK
	.align		4
.L_320:
        /*0048*/ 	.byte	0x03, 0x50
        /*004a*/ 	.short	0x0000


	//----- nvinfo : EIATTR_MAXREG_COUNT
	.align		4
        /*004c*/ 	.byte	0x03, 0x1b
        /*004e*/ 	.short	0x00ff


	//----- nvinfo : EIATTR_MERCURY_ISA_VERSION
	.align		4
        /*0050*/ 	.byte	0x03, 0x5f
        /*0052*/ 	.short	0x0101


	//----- nvinfo : EIATTR_VRC_CTA_INIT_COUNT
	.align		4
        /*0054*/ 	.byte	0x02, 0x4a
	.zero		1
	.zero		1


	//----- nvinfo : EIATTR_EXIT_INSTR_OFFSETS
	.align		4
        /*0058*/ 	.byte	0x04, 0x1c
        /*005a*/ 	.short	(.L_322 - .L_321)


	//   ....[0]....
.L_321:
        /*005c*/ 	.word	0x000000c0


	//   ....[1]....
        /*0060*/ 	.word	0x00000e30


	//----- nvinfo : EIATTR_CRS_STACK_SIZE
	.align		4
.L_322:
        /*0064*/ 	.byte	0x04, 0x1e
        /*0066*/ 	.short	(.L_324 - .L_323)
.L_323:
        /*0068*/ 	.word	0x00000000


	//----- nvinfo : EIATTR_CBANK_PARAM_SIZE
	.align		4
.L_324:
        /*006c*/ 	.byte	0x03, 0x19
        /*006e*/ 	.short	0x0020


	//----- nvinfo : EIATTR_PARAM_CBANK
	.align		4
        /*0070*/ 	.byte	0x04, 0x0a
        /*0072*/ 	.short	(.L_326 - .L_325)
	.align		4
.L_325:
        /*0074*/ 	.word	index@(.nv.constant0._Z18buildInternalNodesP7BVHNodePjPKjm)
        /*0078*/ 	.short	0x0380
        /*007a*/ 	.short	0x0020


	//----- nvinfo : EIATTR_SW_WAR
	.align		4
.L_326:
        /*007c*/ 	.byte	0x04, 0x36
        /*007e*/ 	.short	(.L_328 - .L_327)
.L_327:
        /*0080*/ 	.word	0x00000008
.L_328:


//--------------------- .nv.info._Z16initializeLeavesP7BVHNodePK4AABBPKjm --------------------------
	.section	.nv.info._Z16initializeLeavesP7BVHNodePK4AABBPKjm,"",@"SHT_CUDA_INFO"
	.sectionflags	@""
	.align	4


	//----- nvinfo : EIATTR_CUDA_API_VERSION
	.align		4
        /*0000*/ 	.byte	0x04, 0x37
        /*0002*/ 	.short	(.L_330 - .L_329)
.L_329:
        /*0004*/ 	.word	0x00000082


	//----- nvinfo : EIATTR_KPARAM_INFO
	.align		4
.L_330:
        /*0008*/ 	.byte	0x04, 0x17
        /*000a*/ 	.short	(.L_332 - .L_331)
.L_331:
        /*000c*/ 	.word	0x00000000
        /*0010*/ 	.short	0x0003
        /*0012*/ 	.short	0x0018
        /*0014*/ 	.byte	0x00, 0xf0, 0x21, 0x00


	//----- nvinfo : EIATTR_KPARAM_INFO
	.align		4
.L_332:
        /*0018*/ 	.byte	0x04, 0x17
        /*001a*/ 	.short	(.L_334 - .L_333)
.L_333:
        /*001c*/ 	.word	0x00000000
        /*0020*/ 	.short	0x0002
        /*0022*/ 	.short	0x0010
        /*0024*/ 	.byte	0x00, 0xf5, 0x21, 0x00


	//----- nvinfo : EIATTR_KPARAM_INFO
	.align		4
.L_334:
        /*0028*/ 	.byte	0x04, 0x17
        /*002a*/ 	.short	(.L_336 - .L_335)
.L_335:
        /*002c*/ 	.word	0x00000000
        /*0030*/ 	.short	0x0001
        /*0032*/ 	.short	0x0008
        /*0034*/ 	.byte	0x00, 0xf5, 0x21, 0x00


	//----- nvinfo : EIATTR_KPARAM_INFO
	.align		4
.L_336:
        /*0038*/ 	.byte	0x04, 0x17
        /*003a*/ 	.short	(.L_338 - .L_337)
.L_337:
        /*003c*/ 	.word	0x00000000
        /*0040*/ 	.short	0x0000
        /*0042*/ 	.short	0x0000
        /*0044*/ 	.byte	0x00, 0xf5, 0x21, 0x00


	//----- nvinfo : EIATTR_SPARSE_MMA_MASK
	.align		4
.L_338:
        /*0048*/ 	.byte	0x03, 0x50
        /*004a*/ 	.short	0x0000


	//----- nvinfo : EIATTR_MAXREG_COUNT
	.align		4
        /*004c*/ 	.byte	0x03, 0x1b
        /*004e*/ 	.short	0x00ff


	//----- nvinfo : EIATTR_MERCURY_ISA_VERSION
	.align		4
        /*0050*/ 	.byte	0x03, 0x5f
        /*0052*/ 	.short	0x0101


	//----- nvinfo : EIATTR_VRC_CTA_INIT_COUNT
	.align		4
        /*0054*/ 	.byte	0x02, 0x4a
	.zero		1
	.zero		1


	//----- nvinfo : EIATTR_EXIT_INSTR_OFFSETS
	.align		4
        /*0058*/ 	.byte	0x04, 0x1c
        /*005a*/ 	.short	(.L_340 - .L_339)


	//   ....[0]....
.L_339:
        /*005c*/ 	.word	0x00000090


	//   ....[1]....
        /*0060*/ 	.word	0x00000250


	//----- nvinfo : EIATTR_CBANK_PARAM_SIZE
	.align		4
.L_340:
        /*0064*/ 	.byte	0x03, 0x19
        /*0066*/ 	.short	0x0020


	//----- nvinfo : EIATTR_PARAM_CBANK
	.align		4
        /*0068*/ 	.byte	0x04, 0x0a
        /*006a*/ 	.short	(.L_342 - .L_341)
	.align		4
.L_341:
        /*006c*/ 	.word	index@(.nv.constant0._Z16initializeLeavesP7BVHNodePK4AABBPKjm)
        /*0070*/ 	.short	0x0380
        /*0072*/ 	.short	0x0020


	//----- nvinfo : EIATTR_SW_WAR
	.align		4
.L_342:
        /*0074*/ 	.byte	0x04, 0x36
        /*0076*/ 	.short	(.L_344 - .L_343)
.L_343:
        /*0078*/ 	.word	0x00000008
.L_344:


//--------------------- .nv.info._Z18computeMortonCodesPK4Vec34AABBPjS3_m --------------------------
	.section	.nv.info._Z18computeMortonCodesPK4Vec34AABBPjS3_m,"",@"SHT_CUDA_INFO"
	.sectionflags	@""
	.align	4


	//----- nvinfo : EIATTR_CUDA_API_VERSION
	.align		4
        /*0000*/ 	.byte	0x04, 0x37
        /*0002*/ 	.short	(.L_346 - .L_345)
.L_345:
        /*0004*/ 	.word	0x00000082


	//----- nvinfo : EIATTR_KPARAM_INFO
	.align		4
.L_346:
        /*0008*/ 	.byte	0x04, 0x17
        /*000a*/ 	.short	(.L_348 - .L_347)
.L_347:
        /*000c*/ 	.word	0x00000000
        /*0010*/ 	.short	0x0004
        /*0012*/ 	.short	0x0030
        /*0014*/ 	.byte	0x00, 0xf0, 0x21, 0x00


	//----- nvinfo : EIATTR_KPARAM_INFO
	.align		4
.L_348:
        /*0018*/ 	.byte	0x04, 0x17
        /*001a*/ 	.short	(.L_350 - .L_349)
.L_349:
        /*001c*/ 	.word	0x00000000
        /*0020*/ 	.short	0x0003
        /*0022*/ 	.short	0x0028
        /*0024*/ 	.byte	0x00, 0xf5, 0x21, 0x00


	//----- nvinfo : EIATTR_KPARAM_INFO
	.align		4
.L_350:
        /*0028*/ 	.byte	0x04, 0x17
        /*002a*/ 	.short	(.L_352 - .L_351)
.L_351:
        /*002c*/ 	.word	0x00000000
        /*0030*/ 	.short	0x0002
        /*0032*/ 	.short	0x0020
        /*0034*/ 	.byte	0x00, 0xf5, 0x21, 0x00


	//----- nvinfo : EIATTR_KPARAM_INFO
	.align		4
.L_352:
        /*0038*/ 	.byte	0x04, 0x17
        /*003a*/ 	.short	(.L_354 - .L_353)
.L_353:
        /*003c*/ 	.word	0x00000000
        /*0040*/ 	.short	0x0001
        /*0042*/ 	.short	0x0008
        /*0044*/ 	.byte	0x00, 0xf0, 0x61, 0x00


	//----- nvinfo : EIATTR_KPARAM_INFO
	.align		4
.L_354:
        /*0048*/ 	.byte	0x04, 0x17
        /*004a*/ 	.short	(.L_356 - .L_355)
.L_355:
        /*004c*/ 	.word	0x00000000
        /*0050*/ 	.short	0x0000
        /*0052*/ 	.short	0x0000
        /*0054*/ 	.byte	0x00, 0xf5, 0x21, 0x00


	//----- nvinfo : EIATTR_SPARSE_MMA_MASK
	.align		4
.L_356:
        /*0058*/ 	.byte	0x03, 0x50
        /*005a*/ 	.short	0x0000


	//----- nvinfo : EIATTR_MAXREG_COUNT
	.align		4
        /*005c*/ 	.byte	0x03, 0x1b
        /*005e*/ 	.short	0x00ff


	//----- nvinfo : EIATTR_MERCURY_ISA_VERSION
	.align		4
        /*0060*/ 	.byte	0x03, 0x5f
        /*0062*/ 	.short	0x0101


	//----- nvinfo : EIATTR_VRC_CTA_INIT_COUNT
	.align		4
        /*0064*/ 	.byte	0x02, 0x4a
	.zero		1
	.zero		1


	//----- nvinfo : EIATTR_EXIT_INSTR_OFFSETS
	.align		4
        /*0068*/ 	.byte	0x04, 0x1c
        /*006a*/ 	.short	(.L_358 - .L_357)


	//   ....[0]....
.L_357:
        /*006c*/ 	.word	0x00000090


	//   ....[1]....
        /*0070*/ 	.word	0x00000870


	//----- nvinfo : EIATTR_CRS_STACK_SIZE
	.align		4
.L_358:
        /*0074*/ 	.byte	0x04, 0x1e
        /*0076*/ 	.short	(.L_360 - .L_359)
.L_359:
        /*0078*/ 	.word	0x00000000


	//----- nvinfo : EIATTR_CBANK_PARAM_SIZE
	.align		4
.L_360:
        /*007c*/ 	.byte	0x03, 0x19
        /*007e*/ 	.short	0x0038


	//----- nvinfo : EIATTR_PARAM_CBANK
	.align		4
        /*0080*/ 	.byte	0x04, 0x0a
        /*0082*/ 	.short	(.L_362 - .L_361)
	.align		4
.L_361:
        /*0084*/ 	.word	index@(.nv.constant0._Z18computeMortonCodesPK4Vec34AABBPjS3_m)
        /*0088*/ 	.short	0x0380
        /*008a*/ 	.short	0x0038


	//----- nvinfo : EIATTR_SW_WAR
	.align		4
.L_362:
        /*008c*/ 	.byte	0x04, 0x36
        /*008e*/ 	.short	(.L_364 - .L_363)
.L_363:
        /*0090*/ 	.word	0x00000008
.L_364:


//--------------------- .nv.info._Z21computeTriangleBoundsPKfS0_S0_S0_S0_S0_S0_S0_S0_P4AABBP4Vec3m --------------------------
	.section	.nv.info._Z21computeTriangleBoundsPKfS0_S0_S0_S0_S0_S0_S0_S0_P4AABBP4Vec3m,"",@"SHT_CUDA_INFO"
	.sectionflags	@""
	.align	4


	//----- nvinfo : EIATTR_CUDA_API_VERSION
	.align		4
        /*0000*/ 	.byte	0x04, 0x37
        /*0002*/ 	.short	(.L_366 - .L_365)
.L_365:
        /*0004*/ 	.word	0x00000082


	//----- nvinfo : EIATTR_KPARAM_INFO
	.align		4
.L_366:
        /*0008*/ 	.byte	0x04, 0x17
        /*000a*/ 	.short	(.L_368 - .L_367)
.L_367:
        /*000c*/ 	.word	0x00000000
        /*0010*/ 	.short	0x000b
        /*0012*/ 	.short	0x0058
        /*0014*/ 	.byte	0x00, 0xf0, 0x21, 0x00


	//----- nvinfo : EIATTR_KPARAM_INFO
	.align		4
.L_368:
        /*0018*/ 	.byte	0x04, 0x17
        /*001a*/ 	.short	(.L_370 - .L_369)
.L_369:
        /*001c*/ 	.word	0x00000000
        /*0020*/ 	.short	0x000a
        /*0022*/ 	.short	0x0050
        /*0024*/ 	.byte	0x00, 0xf5, 0x21, 0x00


	//----- nvinfo : EIATTR_KPARAM_INFO
	.align		4
.L_370:
        /*0028*/ 	.byte	0x04, 0x17
        /*002a*/ 	.short	(.L_372 - .L_371)
.L_371:
        /*002c*/ 	.word	0x00000000
        /*0030*/ 	.short	0x0009
        /*0032*/ 	.short	0x0048
        /*0034*/ 	.byte	0x00, 0xf5, 0x21, 0x00


	//----- nvinfo : EIATTR_KPARAM_INFO
	.align		4
.L_372:
        /*0038*/ 	.byte	0x04, 0x17
        /*003a*/ 	.short	(.L_374 - .L_373)
.L_373:
        /*003c*/ 	.word	0x00000000
        /*0040*/ 	.short	0x0008
        /*0042*/ 	.short	0x0040
        /*0044*/ 	.byte	0x00, 0xf5, 0x21, 0x00


	//----- nvinfo : EIATTR_KPARAM_INFO
	.align		4
.L_374:
        /*0048*/ 	.byte	0x04, 0x17
        /*004a*/ 	.short	(.L_376 - .L_375)
.L_375:
        /*004c*/ 	.word	0x00000000
        /*0050*/ 	.short	0x0007
        /*0052*/ 	.short	0x0038
        /*0054*/ 	.byte	0x00, 0xf5, 0x21, 0x00


	//----- nvinfo : EIATTR_KPARAM_INFO
	.align		4
.L_376:
        /*0058*/ 	.byte	0x04, 0x17
        /*005a*/ 	.short	(.L_378 - .L_377)
.L_377:
        /*005c*/ 	.word	0x00000000
        /*0060*/ 	.short	0x0006
        /*0062*/ 	.short	0x0030
        /*0064*/ 	.byte	0x00, 0xf5, 0x21, 0x00


	//----- nvinfo : EIATTR_KPARAM_INFO
	.align		4
.L_378:
        /*0068*/ 	.byte	0x04, 0x17
        /*006a*/ 	.short	(.L_380 - .L_379)
.L_379:
        /*006c*/ 	.word	0x00000000
        /*0070*/ 	.short	0x0005
        /*0072*/ 	.short	0x0028
        /*0074*/ 	.byte	0x00, 0xf5, 0x21, 0x00


	//----- nvinfo : EIATTR_KPARAM_INFO
	.align		4
.L_380:
        /*0078*/ 	.byte	0x04, 0x17
        /*007a*/ 	.short	(.L_382 - .L_381)
.L_381:
        /*007c*/ 	.word	0x00000000
        /*0080*/ 	.short	0x0004
        /*0082*/ 	.short	0x0020
        /*0084*/ 	.byte	0x00, 0xf5, 0x21, 0x00


	//----- nvinfo : EIATTR_KPARAM_INFO
	.align		4
.L_382:
        /*0088*/ 	.byte	0x04, 0x17
        /*008a*/ 	.short	(.L_384 - .L_383)
.L_383:
        /*008c*/ 	.word	0x00000000
        /*0090*/ 	.short	0x0003
        /*0092*/ 	.short	0x0018
        /*0094*/ 	.byte	0x00, 0xf5, 0x21, 0x00


	//----- nvinfo : EIATTR_KPARAM_INFO
	.align		4
.L_384:
        /*0098*/ 	.byte	0x04, 0x17
        /*009a*/ 	.short	(.L_386 - .L_385)
.L_385:
        /*009c*/ 	.word	0x00000000
        /*00a0*/ 	.short	0x0002
        /*00a2*/ 	.short	0x0010
        /*00a4*/ 	.byte	0x00, 0xf5, 0x21, 0x00


	//----- nvinfo : EIATTR_KPARAM_INFO
	.align		4
.L_386:
        /*00a8*/ 	.byte	0x04, 0x17
        /*00aa*/ 	.short	(.L_388 - .L_387)
.L_387:
        /*00ac*/ 	.word	0x00000000
        /*00b0*/ 	.short	0x0001
        /*00b2*/ 	.short	0x0008
        /*00b4*/ 	.byte	0x00, 0xf5, 0x21, 0x00


	//----- nvinfo : EIATTR_KPARAM_INFO
	.align		4
.L_388:
        /*00b8*/ 	.byte	0x04, 0x17
        /*00ba*/ 	.short	(.L_390 - .L_389)
.L_389:
        /*00bc*/ 	.word	0x00000000
        /*00c0*/ 	.short	0x0000
        /*00c2*/ 	.short	0x0000
        /*00c4*/ 	.byte	0x00, 0xf5, 0x21, 0x00


	//----- nvinfo : EIATTR_SPARSE_MMA_MASK
	.align		4
.L_390:
        /*00c8*/ 	.byte	0x03, 0x50
        /*00ca*/ 	.short	0x0000


	//----- nvinfo : EIATTR_MAXREG_COUNT
	.align		4
        /*00cc*/ 	.byte	0x03, 0x1b
        /*00ce*/ 	.short	0x00ff


	//----- nvinfo : EIATTR_MERCURY_ISA_VERSION
	.align		4
        /*00d0*/ 	.byte	0x03, 0x5f
        /*00d2*/ 	.short	0x0101


	//----- nvinfo : EIATTR_VRC_CTA_INIT_COUNT
	.align		4
        /*00d4*/ 	.byte	0x02, 0x4a
	.zero		1
	.zero		1


	//----- nvinfo : EIATTR_EXIT_INSTR_OFFSETS
	.align		4
        /*00d8*/ 	.byte	0x04, 0x1c
        /*00da*/ 	.short	(.L_392 - .L_391)


	//   ....[0]....
.L_391:
        /*00dc*/ 	.word	0x00000090


	//   ....[1]....
        /*00e0*/ 	.word	0x00000500


	//----- nvinfo : EIATTR_CBANK_PARAM_SIZE
	.align		4
.L_392:
        /*00e4*/ 	.byte	0x03, 0x19
        /*00e6*/ 	.short	0x0060


	//----- nvinfo : EIATTR_PARAM_CBANK
	.align		4
        /*00e8*/ 	.byte	0x04, 0x0a
        /*00ea*/ 	.short	(.L_394 - .L_393)
	.align		4
.L_393:
        /*00ec*/ 	.word	index@(.nv.constant0._Z21computeTriangleBoundsPKfS0_S0_S0_S0_S0_S0_S0_S0_P4AABBP4Vec3m)
        /*00f0*/ 	.short	0x0380
        /*00f2*/ 	.short	0x0060


	//----- nvinfo : EIATTR_SW_WAR
	.align		4
.L_394:
        /*00f4*/ 	.byte	0x04, 0x36
        /*00f6*/ 	.short	(.L_396 - .L_395)
.L_395:
        /*00f8*/ 	.word	0x00000008
.L_396:


//--------------------- .nv.callgraph             --------------------------
	.section	.nv.callgraph,"",@"SHT_CUDA_CALLGRAPH"
	.align	4
	.sectionentsize	8
	.align		4
        /*0000*/ 	.word	0x00000000
	.align		4
        /*0004*/ 	.word	0xffffffff
	.align		4
        /*0008*/ 	.word	0x00000000
	.align		4
        /*000c*/ 	.word	0xfffffffe
	.align		4
        /*0010*/ 	.word	0x00000000
	.align		4
        /*0014*/ 	.word	0xfffffffd
	.align		4
        /*0018*/ 	.word	0x00000000
	.align		4
        /*001c*/ 	.word	0xfffffffc


//--------------------- .nv.constant4             --------------------------
	.section	.nv.constant4,"a",@progbits
	.align	8
	.align		8
.nv.constant4:
        /*0000*/ 	.dword	_ZN34_INTERNAL_71c251cd_4_k_cu_fa7e0f454cuda3std3__45__cpo5beginE
	.align		8
        /*0008*/ 	.dword	_ZN34_INTERNAL_71c251cd_4_k_cu_fa7e0f454cuda3std3__45__cpo3endE
	.align		8
        /*0010*/ 	.dword	_ZN34_INTERNAL_71c251cd_4_k_cu_fa7e0f454cuda3std3__45__cpo6cbeginE
	.align		8
        /*0018*/ 	.dword	_ZN34_INTERNAL_71c251cd_4_k_cu_fa7e0f454cuda3std3__45__cpo4cendE
	.align		8
        /*0020*/ 	.dword	_ZN34_INTERNAL_71c251cd_4_k_cu_fa7e0f454cuda3std3__45__cpo6rbeginE
	.align		8
        /*0028*/ 	.dword	_ZN34_INTERNAL_71c251cd_4_k_cu_fa7e0f454cuda3std3__45__cpo4rendE
	.align		8
        /*0030*/ 	.dword	_ZN34_INTERNAL_71c251cd_4_k_cu_fa7e0f454cuda3std3__45__cpo7crbeginE
	.align		8
        /*0038*/ 	.dword	_ZN34_INTERNAL_71c251cd_4_k_cu_fa7e0f454cuda3std3__45__cpo5crendE
	.align		8
        /*0040*/ 	.dword	_ZN34_INTERNAL_71c251cd_4_k_cu_fa7e0f454cuda3std3__436_GLOBAL__N__71c251cd_4_k_cu_fa7e0f456ignoreE
	.align		8
        /*0048*/ 	.dword	_ZN34_INTERNAL_71c251cd_4_k_cu_fa7e0f454cuda3std3__419piecewise_constructE
	.align		8
        /*0050*/ 	.dword	_ZN34_INTERNAL_71c251cd_4_k_cu_fa7e0f454cuda3std3__48in_placeE
	.align		8
        /*0058*/ 	.dword	_ZN34_INTERNAL_71c251cd_4_k_cu_fa7e0f454cuda3std3__420unreachable_sentinelE
	.align		8
        /*0060*/ 	.dword	_ZN34_INTERNAL_71c251cd_4_k_cu_fa7e0f454cuda3std3__47nulloptE
	.align		8
        /*0068*/ 	.dword	_ZN34_INTERNAL_71c251cd_4_k_cu_fa7e0f454cuda3std3__48unexpectE
	.align		8
        /*0070*/ 	.dword	_ZN34_INTERNAL_71c251cd_4_k_cu_fa7e0f454cuda3std6ranges3__45__cpo4swapE
	.align		8
        /*0078*/ 	.dword	_ZN34_INTERNAL_71c251cd_4_k_cu_fa7e0f454cuda3std6ranges3__45__cpo9iter_moveE
	.align		8
        /*0080*/ 	.dword	_ZN34_INTERNAL_71c251cd_4_k_cu_fa7e0f454cuda3std6ranges3__45__cpo5beginE
	.align		8
        /*0088*/ 	.dword	_ZN34_INTERNAL_71c251cd_4_k_cu_fa7e0f454cuda3std6ranges3__45__cpo3endE
	.align		8
        /*0090*/ 	.dword	_ZN34_INTERNAL_71c251cd_4_k_cu_fa7e0f454cuda3std6ranges3__45__cpo6cbeginE
	.align		8
        /*0098*/ 	.dword	_ZN34_INTERNAL_71c251cd_4_k_cu_fa7e0f454cuda3std6ranges3__45__cpo4cendE
	.align		8
        /*00a0*/ 	.dword	_ZN34_INTERNAL_71c251cd_4_k_cu_fa7e0f454cuda3std6ranges3__45__cpo7advanceE
	.align		8
        /*00a8*/ 	.dword	_ZN34_INTERNAL_71c251cd_4_k_cu_fa7e0f454cuda3std6ranges3__45__cpo9iter_swapE
	.align		8
        /*00b0*/ 	.dword	_ZN34_INTERNAL_71c251cd_4_k_cu_fa7e0f454cuda3std6ranges3__45__cpo4nextE
	.align		8
        /*00b8*/ 	.dword	_ZN34_INTERNAL_71c251cd_4_k_cu_fa7e0f454cuda3std6ranges3__45__cpo4prevE
	.align		8
        /*00c0*/ 	.dword	_ZN34_INTERNAL_71c251cd_4_k_cu_fa7e0f454cuda3std6ranges3__45__cpo4dataE
	.align		8
        /*00c8*/ 	.dword	_ZN34_INTERNAL_71c251cd_4_k_cu_fa7e0f454cuda3std6ranges3__45__cpo5cdataE
	.align		8
        /*00d0*/ 	.dword	_ZN34_INTERNAL_71c251cd_4_k_cu_fa7e0f454cuda3std6ranges3__45__cpo4sizeE
	.align		8
        /*00d8*/ 	.dword	_ZN34_INTERNAL_71c251cd_4_k_cu_fa7e0f454cuda3std6ranges3__45__cpo5ssizeE
	.align		8
        /*00e0*/ 	.dword	_ZN34_INTERNAL_71c251cd_4_k_cu_fa7e0f454cuda3std6ranges3__45__cpo8distanceE
	.align		8
        /*00e8*/ 	.dword	_ZN34_INTERNAL_71c251cd_4_k_cu_fa7e0f456thrust24THRUST_300001_SM_1000_NS8cuda_cub3parE
	.align		8
        /*00f0*/ 	.dword	_ZN34_INTERNAL_71c251cd_4_k_cu_fa7e0f456thrust24THRUST_300001_SM_1000_NS8cuda_cub10par_nosyncE
	.align		8
        /*00f8*/ 	.dword	_ZN34_INTERNAL_71c251cd_4_k_cu_fa7e0f456thrust24THRUST_300001_SM_1000_NS6system6detail10sequential3seqE
	.align		8
        /*0100*/ 	.dword	_ZN34_INTERNAL_71c251cd_4_k_cu_fa7e0f456thrust24THRUST_300001_SM_1000_NS6system3cpp3parE
	.align		8
        /*0108*/ 	.dword	_ZN34_INTERNAL_71c251cd_4_k_cu_fa7e0f456thrust24THRUST_300001_SM_1000_NS12placeholders2_1E
	.align		8
        /*0110*/ 	.dword	_ZN34_INTERNAL_71c251cd_4_k_cu_fa7e0f456thrust24THRUST_300001_SM_1000_NS12placeholders2_2E
	.align		8
        /*0118*/ 	.dword	_ZN34_INTERNAL_71c251cd_4_k_cu_fa7e0f456thrust24THRUST_300001_SM_1000_NS12placeholders2_3E
	.align		8
        /*0120*/ 	.dword	_ZN34_INTERNAL_71c251cd_4_k_cu_fa7e0f456thrust24THRUST_300001_SM_1000_NS12placeholders2_4E
	.align		8
        /*0128*/ 	.dword	_ZN34_INTERNAL_71c251cd_4_k_cu_fa7e0f456thrust24THRUST_300001_SM_1000_NS12placeholders2_5E
	.align		8
        /*0130*/ 	.dword	_ZN34_INTERNAL_71c251cd_4_k_cu_fa7e0f456thrust24THRUST_300001_SM_1000_NS12placeholders2_6E
	.align		8
        /*0138*/ 	.dword	_ZN34_INTERNAL_71c251cd_4_k_cu_fa7e0f456thrust24THRUST_300001_SM_1000_NS12placeholders2_7E
	.align		8
        /*0140*/ 	.dword	_ZN34_INTERNAL_71c251cd_4_k_cu_fa7e0f456thrust24THRUST_300001_SM_1000_NS12placeholders2_8E
	.align		8
        /*0148*/ 	.dword	_ZN34_INTERNAL_71c251cd_4_k_cu_fa7e0f456thrust24THRUST_300001_SM_1000_NS12placeholders2_9E
	.align		8
        /*0150*/ 	.dword	_ZN34_INTERNAL_71c251cd_4_k_cu_fa7e0f456thrust24THRUST_300001_SM_1000_NS12placeholders3_10E
	.align		8
        /*0158*/ 	.dword	_ZN34_INTERNAL_71c251cd_4_k_cu_fa7e0f456thrust24THRUST_300001_SM_1000_NS3seqE
	.align		8
        /*0160*/ 	.dword	_ZN34_INTERNAL_71c251cd_4_k_cu_fa7e0f456thrust24THRUST_300001_SM_1000_NS6deviceE


//--------------------- .text._ZN3cub18CUB_300001_SM_10006detail10radix_sort29DeviceRadixSortOnesweepKernelINS1_5radix10policy_hubIjjyE10Policy1000ELNS0_9SortOrderE0EjjyiiNS1_21identity_decomposer_tEEEvPT5_SB_PT3_PKSC_PT1_PKSG_PT2_PKSK_T4_iiT6_ --------------------------
	.section	.text._ZN3cub18CUB_300001_SM_10006detail10radix_sort29DeviceRadixSortOnesweepKernelINS1_5radix10policy_hubIjjyE10Policy1000ELNS0_9SortOrderE0EjjyiiNS1_21identity_decomposer_tEEEvPT5_SB_PT3_PKSC_PT1_PKSG_PT2_PKSK_T4_iiT6_,"ax",@progbits
	.align	128
        .global         _ZN3cub18CUB_300001_SM_10006detail10radix_sort29DeviceRadixSortOnesweepKernelINS1_5radix10policy_hubIjjyE10Policy1000ELNS0_9SortOrderE0EjjyiiNS1_21identity_decomposer_tEEEvPT5_SB_PT3_PKSC_PT1_PKSG_PT2_PKSK_T4_iiT6_
        .type           _ZN3cub18CUB_300001_SM_10006detail10radix_sort29DeviceRadixSortOnesweepKernelINS1_5radix10policy_hubIjjyE10Policy1000ELNS0_9SortOrderE0EjjyiiNS1_21identity_decomposer_tEEEvPT5_SB_PT3_PKSC_PT1_PKSG_PT2_PKSK_T4_iiT6_,@function
        .size           _ZN3cub18CUB_300001_SM_10006detail10radix_sort29DeviceRadixSortOnesweepKernelINS1_5radix10policy_hubIjjyE10Policy1000ELNS0_9SortOrderE0EjjyiiNS1_21identity_decomposer_tEEEvPT5_SB_PT3_PKSC_PT1_PKSG_PT2_PKSK_T4_iiT6_,(.L_x_294 - _ZN3cub18CUB_300001_SM_10006detail10radix_sort29DeviceRadixSortOnesweepKernelINS1_5radix10policy_hubIjjyE10Policy1000ELNS0_9SortOrderE0EjjyiiNS1_21identity_decomposer_tEEEvPT5_SB_PT3_PKSC_PT1_PKSG_PT2_PKSK_T4_iiT6_)
        .other          _ZN3cub18CUB_300001_SM_10006detail10radix_sort29DeviceRadixSortOnesweepKernelINS1_5radix10policy_hubIjjyE10Policy1000ELNS0_9SortOrderE0EjjyiiNS1_21identity_decomposer_tEEEvPT5_SB_PT3_PKSC_PT1_PKSG_PT2_PKSK_T4_iiT6_,@"STO_CUDA_ENTRY STV_DEFAULT"
_ZN3cub18CUB_300001_SM_10006detail10radix_sort29DeviceRadixSortOnesweepKernelINS1_5radix10policy_hubIjjyE10Policy1000ELNS0_9SortOrderE0EjjyiiNS1_21identity_decomposer_tEEEvPT5_SB_PT3_PKSC_PT1_PKSG_PT2_PKSK_T4_iiT6_:
.text._ZN3cub18CUB_300001_SM_10006detail10radix_sort29DeviceRadixSortOnesweepKernelINS1_5radix10policy_hubIjjyE10Policy1000ELNS0_9SortOrderE0EjjyiiNS1_21identity_decomposer_tEEEvPT5_SB_PT3_PKSC_PT1_PKSG_PT2_PKSK_T4_iiT6_:
[----:B------:R-:W0:Y:S01]  /*0000*/  LDC R1, c[0x0][0x37c] ;  /* 0x0000df00ff017b82 */ /* 0x000e220000000800 */
[----:B------:R-:W1:Y:S01]  /*0010*/  S2R R37, SR_TID.X ;  /* 0x0000000000257919 */ /* 0x000e620000002100 */
[----:B------:R-:W-:Y:S01]  /*0020*/  MOV R0, 0x400 ;  /* 0x0000040000007802 */ /* 0x000fe20000000f00 */
[----:B------:R-:W2:Y:S01]  /*0030*/  LDCU.64 UR8, c[0x0][0x358] ;  /* 0x00006b00ff0877ac */ /* 0x000ea20008000a00 */
[----:B------:R-:W-:Y:S01]  /*0040*/  BSSY.RECONVERGENT B0, `(.L_x_0) ;  /* 0x000000d000007945 */ /* 0x000fe20003800200 */
[----:B------:R-:W3:Y:S01]  /*0050*/  S2R R3, SR_CgaCtaId ;  /* 0x0000000000037919 */ /* 0x000ee20000008800 */
[----:B0-----:R-:W-:Y:S01]  /*0060*/  VIADD R1, R1, 0xfffffff8 ;  /* 0xfffffff801017836 */ /* 0x001fe20000000000 */
[----:B-1----:R-:W-:Y:S02]  /*0070*/  ISETP.NE.AND P0, PT, R37, RZ, PT ;  /* 0x000000ff2500720c */ /* 0x002fe40003f05270 */
[----:B---3--:R-:W-:-:S11]  /*0080*/  LEA R0, R3, R0, 0x18 ;  /* 0x0000000003007211 */ /* 0x008fd600078ec0ff */
[----:B--2---:R-:W-:Y:S05]  /*0090*/  @P0 BRA `(.L_x_1) ;  /* 0x00000000001c0947 */ /* 0x004fea0003800000 */
[----:B------:R-:W0:Y:S01]  /*00a0*/  LDC.64 R2, c[0x0][0x388] ;  /* 0x0000e200ff027b82 */ /* 0x000e220000000a00 */
[----:B------:R-:W-:-:S05]  /*00b0*/  IMAD.MOV.U32 R5, RZ, RZ, 0x1 ;  /* 0x00000001ff057424 */ /* 0x000fca00078e00ff */
[----:B0-----:R-:W2:Y:S02]  /*00c0*/  ATOMG.E.ADD.STRONG.GPU PT, R2, desc[UR8][R2.64], R5 ;  /* 0x80000005020279a8 */ /* 0x001ea400081ef108 */
[----:B------:R-:W0:Y:S01]  /*00d0*/  S2UR UR5, SR_CgaCtaId ;  /* 0x00000000000579c3 */ /* 0x000e220000008800 */
[----:B------:R-:W-:Y:S02]  /*00e0*/  UMOV UR4, 0x400 ;  /* 0x0000040000047882 */ /* 0x000fe40000000000 */
[----:B0-----:R-:W-:-:S09]  /*00f0*/  ULEA UR4, UR5, UR4, 0x18 ;  /* 0x0000000405047291 */ /* 0x001fd2000f8ec0ff */
[----:B--2---:R0:W-:Y:S03]  /*0100*/  STS [UR4+0x6600], R2 ;  /* 0x00660002ff007988 */ /* 0x0041e60008000804 */
.L_x_1:
[----:B------:R-:W-:Y:S05]  /*0110*/  BSYNC.RECONVERGENT B0 ;  /* 0x0000000000007941 */ /* 0x000fea0003800200 */
.L_x_0:
[----:B------:R-:W-:Y:S01]  /*0120*/  BAR.SYNC.DEFER_BLOCKING 0x0 ;  /* 0x0000000000007b1d */ /* 0x000fe20000010000 */
[----:B------:R-:W-:-:S05]  /*0130*/  SHF.R.U32.HI R21, RZ, 0x5, R37 ;  /* 0x00000005ff157819 */ /* 0x000fca0000011625 */
[----:B------:R-:W1:Y:S01]  /*0140*/  LDCU UR4, c[0x0][0x3c0] ;  /* 0x00007800ff0477ac */ /* 0x000e620008000800 */
[----:B------:R-:W2:Y:S01]  /*0150*/  S2R R26, SR_LANEID ;  /* 0x00000000001a7919 */ /* 0x000ea20000000000 */
[----:B0-----:R-:W0:Y:S02]  /*0160*/  LDS R2, [R0+0x6600] ;  /* 0x0066000000027984 */ /* 0x001e240000000800 */
[----:B0-----:R-:W-:-:S04]  /*0170*/  IMAD R4, R2, 0x1980, RZ ;  /* 0x0000198002047824 */ /* 0x001fc800078e02ff */
[----:B------:R-:W-:Y:S01]  /*0180*/  VIADD R63, R4, 0x1980 ;  /* 0x00001980043f7836 */ /* 0x000fe20000000000 */
[----:B------:R-:W-:-:S04]  /*0190*/  SHF.R.S32.HI R64, RZ, 0x1f, R4 ;  /* 0x0000001fff407819 */ /* 0x000fc80000011404 */
[----:B-1----:R-:W-:-:S13]  /*01a0*/  ISETP.GT.AND P0, PT, R63, UR4, PT ;  /* 0x000000043f007c0c */ /* 0x002fda000bf04270 */
[----:B--2---:R-:W-:Y:S05]  /*01b0*/  @P0 BRA `(.L_x_2) ;  /* 0x0000000000680947 */ /* 0x004fea0003800000 */
[----:B------:R-:W0:Y:S01]  /*01c0*/  LDCU.64 UR4, c[0x0][0x3a8] ;  /* 0x00007500ff0477ac */ /* 0x000e220008000a00 */
[C---:B------:R-:W-:Y:S02]  /*01d0*/  LOP3.LUT R3, R37.reuse, 0x1f, RZ, 0xc0, !PT ;  /* 0x0000001f25037812 */ /* 0x040fe400078ec0ff */
[----:B------:R-:W-:-:S05]  /*01e0*/  LOP3.LUT R6, R37, 0x3e0, RZ, 0xc0, !PT ;  /* 0x000003e025067812 */ /* 0x000fca00078ec0ff */
[----:B------:R-:W-:-:S05]  /*01f0*/  IMAD R3, R6, 0x11, R3 ;  /* 0x0000001106037824 */ /* 0x000fca00078e0203 */
[----:B------:R-:W-:-:S05]  /*0200*/  IADD3 R41, P0, PT, R4, R3, RZ ;  /* 0x0000000304297210 */ /* 0x000fca0007f1e0ff */
[----:B------:R-:W-:Y:S01]  /*0210*/  IMAD.X R64, RZ, RZ, R64, P0 ;  /* 0x000000ffff407224 */ /* 0x000fe200000e0640 */
[----:B0-----:R-:W-:-:S04]  /*0220*/  LEA R22, P0, R41, UR4, 0x2 ;  /* 0x0000000429167c11 */ /* 0x001fc8000f8010ff */
[----:B------:R-:W-:-:S05]  /*0230*/  LEA.HI.X R23, R41, UR5, R64, 0x2, P0 ;  /* 0x0000000529177c11 */ /* 0x000fca00080f1440 */
[----:B------:R0:W5:Y:S04]  /*0240*/  LDG.E R4, desc[UR8][R22.64] ;  /* 0x0000000816047981 */ /* 0x000168000c1e1900 */
        /* <DEDUP_REMOVED lines=15> */
[----:B------:R0:W5:Y:S01]  /*0340*/  LDG.E R20, desc[UR8][R22.64+0x800] ;  /* 0x0008000816147981 */ /* 0x000162000c1e1900 */
[----:B------:R-:W-:Y:S05]  /*0350*/  BRA `(.L_x_3) ;  /* 0x0000000400307947 */ /* 0x000fea0003800000 */
.L_x_2:
[C---:B------:R-:W-:Y:S01]  /*0360*/  LOP3.LUT R3, R37.reuse, 0x1f, RZ, 0xc0, !PT ;  /* 0x0000001f25037812 */ /* 0x040fe200078ec0ff */
[----:B------:R-:W0:Y:S01]  /*0370*/  LDCU.64 UR6, c[0x0][0x3a8] ;  /* 0x00007500ff0677ac */ /* 0x000e220008000a00 */
[----:B------:R-:W-:Y:S02]  /*0380*/  LOP3.LUT R6, R37, 0x3e0, RZ, 0xc0, !PT ;  /* 0x000003e025067812 */ /* 0x000fe400078ec0ff */
[----:B------:R-:W-:-:S03]  /*0390*/  IADD3 R14, PT, PT, -R4, UR4, RZ ;  /* 0x00000004040e7c10 */ /* 0x000fc6000fffe1ff */
[----:B------:R-:W-:-:S04]  /*03a0*/  IMAD R3, R6, 0x11, R3 ;  /* 0x0000001106037824 */ /* 0x000fc800078e0203 */
[C---:B------:R-:W-:Y:S01]  /*03b0*/  VIADD R5, R3.reuse, 0x20 ;  /* 0x0000002003057836 */ /* 0x040fe20000000000 */
[----:B------:R-:W-:Y:S01]  /*03c0*/  IADD3 R41, P0, PT, R4, R3, RZ ;  /* 0x0000000304297210 */ /* 0x000fe20007f1e0ff */
[C---:B------:R-:W-:Y:S01]  /*03d0*/  VIADD R7, R3.reuse, 0x40 ;  /* 0x0000004003077836 */ /* 0x040fe20000000000 */
[-C--:B------:R-:W-:Y:S01]  /*03e0*/  ISETP.GE.AND P2, PT, R3, R14.reuse, PT ;  /* 0x0000000e0300720c */ /* 0x080fe20003f46270 */
[----:B------:R-:W-:Y:S01]  /*03f0*/  IMAD.MOV.U32 R4, RZ, RZ, -0x1 ;  /* 0xffffffffff047424 */ /* 0x000fe200078e00ff */
[-C--:B------:R-:W-:Y:S01]  /*0400*/  ISETP.GE.AND P3, PT, R5, R14.reuse, PT ;  /* 0x0000000e0500720c */ /* 0x080fe20003f66270 */
[----:B------:R-:W-:Y:S01]  /*0410*/  VIADD R5, R3, 0x60 ;  /* 0x0000006003057836 */ /* 0x000fe20000000000 */
[-C--:B------:R-:W-:Y:S01]  /*0420*/  ISETP.GE.AND P4, PT, R7, R14.reuse, PT ;  /* 0x0000000e0700720c */ /* 0x080fe20003f86270 */
[----:B------:R-:W-:Y:S01]  /*0430*/  IMAD.X R64, RZ, RZ, R64, P0 ;  /* 0x000000ffff407224 */ /* 0x000fe200000e0640 */
[----:B0-----:R-:W-:Y:S01]  /*0440*/  LEA R22, P0, R41, UR6, 0x2 ;  /* 0x0000000629167c11 */ /* 0x001fe2000f8010ff */
[----:B------:R-:W-:Y:S01]  /*0450*/  VIADD R7, R3, 0x80 ;  /* 0x0000008003077836 */ /* 0x000fe20000000000 */
[-C--:B------:R-:W-:Y:S01]  /*0460*/  ISETP.GE.AND P5, PT, R5, R14.reuse, PT ;  /* 0x0000000e0500720c */ /* 0x080fe20003fa6270 */
[----:B------:R-:W-:Y:S01]  /*0470*/  VIADD R5, R3, 0xa0 ;  /* 0x000000a003057836 */ /* 0x000fe20000000000 */
[----:B------:R-:W-:Y:S01]  /*0480*/  LEA.HI.X R23, R41, UR7, R64, 0x2, P0 ;  /* 0x0000000729177c11 */ /* 0x000fe200080f1440 */
[----:B------:R-:W-:Y:S01]  /*0490*/  IMAD.MOV.U32 R6, RZ, RZ, -0x1 ;  /* 0xffffffffff067424 */ /* 0x000fe200078e00ff */
[-C--:B------:R-:W-:Y:S01]  /*04a0*/  ISETP.GE.AND P6, PT, R7, R14.reuse, PT ;  /* 0x0000000e0700720c */ /* 0x080fe20003fc6270 */
[----:B------:R-:W-:Y:S01]  /*04b0*/  VIADD R7, R3, 0xc0 ;  /* 0x000000c003077836 */ /* 0x000fe20000000000 */
[-C--:B------:R-:W-:Y:S01]  /*04c0*/  ISETP.GE.AND P0, PT, R5, R14.reuse, PT ;  /* 0x0000000e0500720c */ /* 0x080fe20003f06270 */
[C---:B------:R-:W-:Y:S01]  /*04d0*/  VIADD R5, R3.reuse, 0xe0 ;  /* 0x000000e003057836 */ /* 0x040fe20000000000 */
[----:B------:R1:W5:Y:S01]  /*04e0*/  @!P2 LDG.E R4, desc[UR8][R22.64] ;  /* 0x000000081604a981 */ /* 0x000362000c1e1900 */
[----:B------:R-:W-:Y:S01]  /*04f0*/  VIADD R11, R3, 0x120 ;  /* 0x00000120030b7836 */ /* 0x000fe20000000000 */
[----:B------:R-:W-:-:S02]  /*0500*/  ISETP.GE.AND P1, PT, R7, R14, PT ;  /* 0x0000000e0700720c */ /* 0x000fc40003f26270 */
[-C--:B------:R-:W-:Y:S01]  /*0510*/  ISETP.GE.AND P2, PT, R5, R14.reuse, PT ;  /* 0x0000000e0500720c */ /* 0x080fe20003f46270 */
[----:B------:R-:W-:Y:S01]  /*0520*/  IMAD.MOV.U32 R5, RZ, RZ, -0x1 ;  /* 0xffffffffff057424 */ /* 0x000fe200078e00ff */
[----:B------:R1:W5:Y:S01]  /*0530*/  @!P4 LDG.E R6, desc[UR8][R22.64+0x100] ;  /* 0x000100081606c981 */ /* 0x000362000c1e1900 */
[----:B------:R-:W-:Y:S01]  /*0540*/  VIADD R9, R3, 0x100 ;  /* 0x0000010003097836 */ /* 0x000fe20000000000 */
[-C--:B------:R-:W-:Y:S01]  /*0550*/  ISETP.GE.AND P4, PT, R11, R14.reuse, PT ;  /* 0x0000000e0b00720c */ /* 0x080fe20003f86270 */
[----:B------:R-:W-:Y:S02]  /*0560*/  IMAD.MOV.U32 R8, RZ, RZ, -0x1 ;  /* 0xffffffffff087424 */ /* 0x000fe400078e00ff */
[----:B------:R-:W-:Y:S01]  /*0570*/  VIADD R11, R3, 0x160 ;  /* 0x00000160030b7836 */ /* 0x000fe20000000000 */
[----:B------:R1:W5:Y:S01]  /*0580*/  @!P3 LDG.E R5, desc[UR8][R22.64+0x80] ;  /* 0x000080081605b981 */ /* 0x000362000c1e1900 */
[----:B------:R-:W-:Y:S01]  /*0590*/  IMAD.MOV.U32 R7, RZ, RZ, -0x1 ;  /* 0xffffffffff077424 */ /* 0x000fe200078e00ff */
[-C--:B------:R-:W-:Y:S01]  /*05a0*/  ISETP.GE.AND P3, PT, R9, R14.reuse, PT ;  /* 0x0000000e0900720c */ /* 0x080fe20003f66270 */
[----:B------:R-:W-:Y:S01]  /*05b0*/  VIADD R9, R3, 0x140 ;  /* 0x0000014003097836 */ /* 0x000fe20000000000 */
[----:B------:R1:W5:Y:S01]  /*05c0*/  @!P6 LDG.E R8, desc[UR8][R22.64+0x200] ;  /* 0x000200081608e981 */ /* 0x000362000c1e1900 */
[----:B------:R-:W-:Y:S01]  /*05d0*/  IMAD.MOV.U32 R10, RZ, RZ, -0x1 ;  /* 0xffffffffff0a7424 */ /* 0x000fe200078e00ff */
[-C--:B------:R-:W-:Y:S01]  /*05e0*/  ISETP.GE.AND P6, PT, R11, R14.reuse, PT ;  /* 0x0000000e0b00720c */ /* 0x080fe20003fc6270 */
[----:B------:R-:W-:Y:S01]  /*05f0*/  VIADD R11, R3, 0x1a0 ;  /* 0x000001a0030b7836 */ /* 0x000fe20000000000 */
[----:B------:R1:W5:Y:S01]  /*0600*/  @!P5 LDG.E R7, desc[UR8][R22.64+0x180] ;  /* 0x000180081607d981 */ /* 0x000362000c1e1900 */
[----:B------:R-:W-:Y:S01]  /*0610*/  ISETP.GE.AND P5, PT, R9, R14, PT ;  /* 0x0000000e0900720c */ /* 0x000fe20003fa6270 */
[----:B------:R-:W-:-:S02]  /*0620*/  IMAD.MOV.U32 R9, RZ, RZ, -0x1 ;  /* 0xffffffffff097424 */ /* 0x000fc400078e00ff */
[----:B------:R1:W5:Y:S01]  /*0630*/  @!P1 LDG.E R10, desc[UR8][R22.64+0x300] ;  /* 0x00030008160a9981 */ /* 0x000362000c1e1900 */
[-C--:B------:R-:W-:Y:S01]  /*0640*/  ISETP.GE.AND P1, PT, R11, R14.reuse, PT ;  /* 0x0000000e0b00720c */ /* 0x080fe20003f26270 */
[C---:B------:R-:W-:Y:S02]  /*0650*/  VIADD R13, R3.reuse, 0x180 ;  /* 0x00000180030d7836 */ /* 0x040fe40000000000 */
[----:B------:R-:W-:Y:S01]  /*0660*/  IMAD.MOV.U32 R11, RZ, RZ, -0x1 ;  /* 0xffffffffff0b7424 */ /* 0x000fe200078e00ff */
[----:B------:R1:W5:Y:S01]  /*0670*/  @!P0 LDG.E R9, desc[UR8][R22.64+0x280] ;  /* 0x0002800816098981 */ /* 0x000362000c1e1900 */
[----:B------:R-:W-:Y:S01]  /*0680*/  VIADD R15, R3, 0x1c0 ;  /* 0x000001c0030f7836 */ /* 0x000fe20000000000 */
[-C--:B------:R-:W-:Y:S01]  /*0690*/  ISETP.GE.AND P0, PT, R13, R14.reuse, PT ;  /* 0x0000000e0d00720c */ /* 0x080fe20003f06270 */
[----:B------:R-:W-:Y:S02]  /*06a0*/  IMAD.MOV.U32 R12, RZ, RZ, -0x1 ;  /* 0xffffffffff0c7424 */ /* 0x000fe400078e00ff */
[----:B------:R-:W-:Y:S01]  /*06b0*/  IMAD.MOV.U32 R13, RZ, RZ, -0x1 ;  /* 0xffffffffff0d7424 */ /* 0x000fe200078e00ff */
[----:B------:R1:W5:Y:S01]  /*06c0*/  @!P2 LDG.E R11, desc[UR8][R22.64+0x380] ;  /* 0x00038008160ba981 */ /* 0x000362000c1e1900 */
[----:B------:R-:W-:Y:S01]  /*06d0*/  ISETP.GE.AND P2, PT, R15, R14, PT ;  /* 0x0000000e0f00720c */ /* 0x000fe20003f46270 */
[----:B------:R-:W-:-:S02]  /*06e0*/  VIADD R17, R3, 0x1e0 ;  /* 0x000001e003117836 */ /* 0x000fc40000000000 */
[----:B------:R-:W-:Y:S01]  /*06f0*/  VIADD R15, R3, 0x200 ;  /* 0x00000200030f7836 */ /* 0x000fe20000000000 */
[----:B------:R1:W5:Y:S02]  /*0700*/  @!P3 LDG.E R12, desc[UR8][R22.64+0x400] ;  /* 0x00040008160cb981 */ /* 0x000364000c1e1900 */
[-C--:B------:R-:W-:Y:S02]  /*0710*/  ISETP.GE.AND P3, PT, R17, R14.reuse, PT ;  /* 0x0000000e1100720c */ /* 0x080fe40003f66270 */
[----:B------:R1:W5:Y:S01]  /*0720*/  @!P4 LDG.E R13, desc[UR8][R22.64+0x480] ;  /* 0x00048008160dc981 */ /* 0x000362000c1e1900 */
[----:B------:R-:W-:Y:S01]  /*0730*/  ISETP.GE.AND P4, PT, R15, R14, PT ;  /* 0x0000000e0f00720c */ /* 0x000fe20003f86270 */
[----:B------:R-:W-:Y:S02]  /*0740*/  IMAD.MOV.U32 R14, RZ, RZ, -0x1 ;  /* 0xffffffffff0e7424 */ /* 0x000fe400078e00ff */
[----:B------:R-:W-:Y:S02]  /*0750*/  IMAD.MOV.U32 R15, RZ, RZ, -0x1 ;  /* 0xffffffffff0f7424 */ /* 0x000fe400078e00ff */
[----:B------:R-:W-:-:S02]  /*0760*/  IMAD.MOV.U32 R16, RZ, RZ, -0x1 ;  /* 0xffffffffff107424 */ /* 0x000fc400078e00ff */
[----:B------:R-:W-:Y:S01]  /*0770*/  IMAD.MOV.U32 R17, RZ, RZ, -0x1 ;  /* 0xffffffffff117424 */ /* 0x000fe200078e00ff */
[----:B------:R1:W5:Y:S01]  /*0780*/  @!P5 LDG.E R14, desc[UR8][R22.64+0x500] ;  /* 0x00050008160ed981 */ /* 0x000362000c1e1900 */
[----:B------:R-:W-:Y:S02]  /*0790*/  IMAD.MOV.U32 R18, RZ, RZ, -0x1 ;  /* 0xffffffffff127424 */ /* 0x000fe400078e00ff */
[----:B------:R-:W-:Y:S01]  /*07a0*/  IMAD.MOV.U32 R19, RZ, RZ, -0x1 ;  /* 0xffffffffff137424 */ /* 0x000fe200078e00ff */
[----:B------:R1:W5:Y:S01]  /*07b0*/  @!P6 LDG.E R15, desc[UR8][R22.64+0x580] ;  /* 0x00058008160fe981 */ /* 0x000362000c1e1900 */
[----:B------:R-:W-:-:S03]  /*07c0*/  IMAD.MOV.U32 R20, RZ, RZ, -0x1 ;  /* 0xffffffffff147424 */ /* 0x000fc600078e00ff */
[----:B------:R1:W5:Y:S04]  /*07d0*/  @!P0 LDG.E R16, desc[UR8][R22.64+0x600] ;  /* 0x0006000816108981 */ /* 0x000368000c1e1900 */
[----:B------:R1:W5:Y:S04]  /*07e0*/  @!P1 LDG.E R17, desc[UR8][R22.64+0x680] ;  /* 0x0006800816119981 */ /* 0x000368000c1e1900 */
[----:B------:R1:W5:Y:S04]  /*07f0*/  @!P2 LDG.E R18, desc[UR8][R22.64+0x700] ;  /* 0x000700081612a981 */ /* 0x000368000c1e1900 */
[----:B------:R1:W5:Y:S04]  /*0800*/  @!P3 LDG.E R19, desc[UR8][R22.64+0x780] ;  /* 0x000780081613b981 */ /* 0x000368000c1e1900 */
[----:B------:R1:W5:Y:S02]  /*0810*/  @!P4 LDG.E R20, desc[UR8][R22.64+0x800] ;  /* 0x000800081614c981 */ /* 0x000364000c1e1900 */
.L_x_3:
[----:B01----:R-:W-:Y:S01]  /*0820*/  VIMNMX R22, PT, PT, R26, 0xe0, !PT ;  /* 0x000000e01a167848 */ /* 0x003fe20007fe0100 */
[----:B------:R-:W0:Y:S01]  /*0830*/  LDCU UR4, c[0x0][0x3c8] ;  /* 0x00007900ff0477ac */ /* 0x000e220008000800 */
[----:B------:R-:W-:Y:S01]  /*0840*/  BSSY.RECONVERGENT B0, `(.L_x_4) ;  /* 0x0000025000007945 */ /* 0x000fe20003800200 */
[----:B------:R-:W-:Y:S01]  /*0850*/  IMAD.SHL.U32 R21, R21, 0x400, RZ ;  /* 0x0000040015157824 */ /* 0x000fe200078e00ff */
[--C-:B------:R-:W-:Y:S01]  /*0860*/  IADD3 R22, PT, PT, R22, 0x1f, -R26.reuse ;  /* 0x0000001f16167810 */ /* 0x100fe20007ffe81a */
[----:B------:R-:W-:Y:S01]  /*0870*/  UMOV UR5, 0xffffffff ;  /* 0xffffffff00057882 */ /* 0x000fe20000000000 */
[----:B------:R-:W-:Y:S02]  /*0880*/  IMAD.MOV.U32 R25, RZ, RZ, R26 ;  /* 0x000000ffff197224 */ /* 0x000fe400078e001a */
[C---:B------:R-:W-:Y:S02]  /*0890*/  ISETP.GE.U32.AND P0, PT, R22.reuse, 0x1e0, PT ;  /* 0x000001e01600780c */ /* 0x040fe40003f06070 */
[----:B------:R-:W-:-:S04]  /*08a0*/  LEA.HI R23, R22, 0x1, RZ, 0x1b ;  /* 0x0000000116177811 */ /* 0x000fc800078fd8ff */
[----:B------:R-:W-:-:S04]  /*08b0*/  LOP3.LUT R24, R23, 0xf, RZ, 0xc0, !PT ;  /* 0x0000000f17187812 */ /* 0x000fc800078ec0ff */
[----:B------:R-:W-:Y:S01]  /*08c0*/  ISETP.NE.AND P1, PT, R24, RZ, PT ;  /* 0x000000ff1800720c */ /* 0x000fe20003f25270 */
[----:B0-----:R-:W-:Y:S02]  /*08d0*/  USHF.L.U32 UR4, UR5, UR4, URZ ;  /* 0x0000000405047299 */ /* 0x001fe400080006ff */
[----:B------:R-:W-:Y:S10]  /*08e0*/  @!P0 BRA `(.L_x_5) ;  /* 0x0000000000688947 */ /* 0x000ff40003800000 */
[----:B------:R-:W-:Y:S01]  /*08f0*/  IMAD R27, R26, 0x4, R21 ;  /* 0x000000041a1b7824 */ /* 0x000fe200078e0215 */
[----:B------:R-:W-:Y:S01]  /*0900*/  LOP3.LUT R22, R23, 0xffffff0, RZ, 0xc0, !PT ;  /* 0x0ffffff017167812 */ /* 0x000fe200078ec0ff */
[----:B------:R-:W-:-:S03]  /*0910*/  IMAD.MOV.U32 R25, RZ, RZ, R26 ;  /* 0x000000ffff197224 */ /* 0x000fc600078e001a */
[----:B------:R-:W-:Y:S01]  /*0920*/  IADD3 R27, PT, PT, R27, 0x400, R0 ;  /* 0x000004001b1b7810 */ /* 0x000fe20007ffe000 */
[----:B------:R-:W-:-:S07]  /*0930*/  IMAD.MOV R22, RZ, RZ, -R22 ;  /* 0x000000ffff167224 */ /* 0x000fce00078e0a16 */
.L_x_6:
[----:B------:R-:W-:Y:S01]  /*0940*/  VIADD R22, R22, 0x10 ;  /* 0x0000001016167836 */ /* 0x000fe20000000000 */
[----:B------:R-:W-:Y:S01]  /*0950*/  STS [R27+-0x400], RZ ;  /* 0xfffc00ff1b007388 */ /* 0x000fe20000000800 */
[----:B------:R-:W-:-:S03]  /*0960*/  VIADD R25, R25, 0x200 ;  /* 0x0000020019197836 */ /* 0x000fc60000000000 */
[----:B------:R-:W-:Y:S01]  /*0970*/  ISETP.NE.AND P0, PT, R22, RZ, PT ;  /* 0x000000ff1600720c */ /* 0x000fe20003f05270 */
[----:B------:R-:W-:Y:S04]  /*0980*/  STS [R27+-0x380], RZ ;  /* 0xfffc80ff1b007388 */ /* 0x000fe80000000800 */
[----:B------:R-:W-:Y:S04]  /*0990*/  STS [R27+-0x300], RZ ;  /* 0xfffd00ff1b007388 */ /* 0x000fe80000000800 */
[----:B------:R-:W-:Y:S04]  /*09a0*/  STS [R27+-0x280], RZ ;  /* 0xfffd80ff1b007388 */ /* 0x000fe80000000800 */
[----:B------:R-:W-:Y:S04]  /*09b0*/  STS [R27+-0x200], RZ ;  /* 0xfffe00ff1b007388 */ /* 0x000fe80000000800 */
[----:B------:R-:W-:Y:S04]  /*09c0*/  STS [R27+-0x180], RZ ;  /* 0xfffe80ff1b007388 */ /* 0x000fe80000000800 */
[----:B------:R-:W-:Y:S04]  /*09d0*/  STS [R27+-0x100], RZ ;  /* 0xffff00ff1b007388 */ /* 0x000fe80000000800 */
[----:B------:R-:W-:Y:S04]  /*09e0*/  STS [R27+-0x80], RZ ;  /* 0xffff80ff1b007388 */ /* 0x000fe80000000800 */
[----:B------:R-:W-:Y:S04]  /*09f0*/  STS [R27], RZ ;  /* 0x000000ff1b007388 */ /* 0x000fe80000000800 */
[----:B------:R-:W-:Y:S04]  /*0a00*/  STS [R27+0x80], RZ ;  /* 0x000080ff1b007388 */ /* 0x000fe80000000800 */
[----:B------:R-:W-:Y:S04]  /*0a10*/  STS [R27+0x100], RZ ;  /* 0x000100ff1b007388 */ /* 0x000fe80000000800 */
[----:B------:R-:W-:Y:S04]  /*0a20*/  STS [R27+0x180], RZ ;  /* 0x000180ff1b007388 */ /* 0x000fe80000000800 */
[----:B------:R-:W-:Y:S04]  /*0a30*/  STS [R27+0x200], RZ ;  /* 0x000200ff1b007388 */ /* 0x000fe80000000800 */
[----:B------:R-:W-:Y:S04]  /*0a40*/  STS [R27+0x280], RZ ;  /* 0x000280ff1b007388 */ /* 0x000fe80000000800 */
[----:B------:R-:W-:Y:S04]  /*0a50*/  STS [R27+0x300], RZ ;  /* 0x000300ff1b007388 */ /* 0x000fe80000000800 */
[----:B------:R0:W-:Y:S02]  /*0a60*/  STS [R27+0x380], RZ ;  /* 0x000380ff1b007388 */ /* 0x0001e40000000800 */
[----:B0-----:R-:W-:Y:S01]  /*0a70*/  VIADD R27, R27, 0x800 ;  /* 0x000008001b1b7836 */ /* 0x001fe20000000000 */
[----:B------:R-:W-:Y:S06]  /*0a80*/  @P0 BRA `(.L_x_6) ;  /* 0xfffffffc00ac0947 */ /* 0x000fec000383ffff */
.L_x_5:
[----:B------:R-:W-:Y:S05]  /*0a90*/  BSYNC.RECONVERGENT B0 ;  /* 0x0000000000007941 */ /* 0x000fea0003800200 */
.L_x_4:
[----:B------:R-:W-:Y:S01]  /*0aa0*/  BSSY.RECONVERGENT B0, `(.L_x_7) ;  /* 0x0000026000007945 */ /* 0x000fe20003800200 */
[----:B------:R-:W-:-:S03]  /*0ab0*/  IMAD.IADD R22, R0, 0x1, R21 ;  /* 0x0000000100167824 */ /* 0x000fc600078e0215 */
[----:B------:R-:W-:Y:S05]  /*0ac0*/  @!P1 BRA `(.L_x_8) ;  /* 0x00000000008c9947 */ /* 0x000fea0003800000 */
[----:B------:R-:W-:Y:S01]  /*0ad0*/  ISETP.GE.U32.AND P0, PT, R24, 0x8, PT ;  /* 0x000000081800780c */ /* 0x000fe20003f06070 */
[----:B------:R-:W-:Y:S01]  /*0ae0*/  BSSY.RECONVERGENT B1, `(.L_x_9) ;  /* 0x000000e000017945 */ /* 0x000fe20003800200 */
[----:B------:R-:W-:-:S04]  /*0af0*/  LOP3.LUT R26, R23, 0x7, RZ, 0xc0, !PT ;  /* 0x00000007171a7812 */ /* 0x000fc800078ec0ff */
[----:B------:R-:W-:-:S07]  /*0b00*/  ISETP.NE.AND P1, PT, R26, RZ, PT ;  /* 0x000000ff1a00720c */ /* 0x000fce0003f25270 */
[----:B------:R-:W-:Y:S06]  /*0b10*/  @!P0 BRA `(.L_x_10) ;  /* 0x0000000000288947 */ /* 0x000fec0003800000 */
[C---:B------:R-:W-:Y:S02]  /*0b20*/  IMAD R24, R25.reuse, 0x4, R22 ;  /* 0x0000000419187824 */ /* 0x040fe400078e0216 */
[----:B------:R-:W-:-:S03]  /*0b30*/  VIADD R25, R25, 0x100 ;  /* 0x0000010019197836 */ /* 0x000fc60000000000 */
[----:B------:R0:W-:Y:S04]  /*0b40*/  STS [R24], RZ ;  /* 0x000000ff18007388 */ /* 0x0001e80000000800 */
[----:B------:R0:W-:Y:S04]  /*0b50*/  STS [R24+0x80], RZ ;  /* 0x000080ff18007388 */ /* 0x0001e80000000800 */
[----:B------:R0:W-:Y:S04]  /*0b60*/  STS [R24+0x100], RZ ;  /* 0x000100ff18007388 */ /* 0x0001e80000000800 */
[----:B------:R0:W-:Y:S04]  /*0b70*/  STS [R24+0x180], RZ ;  /* 0x000180ff18007388 */ /* 0x0001e80000000800 */
[----:B------:R0:W-:Y:S04]  /*0b80*/  STS [R24+0x200], RZ ;  /* 0x000200ff18007388 */ /* 0x0001e80000000800 */
[----:B------:R0:W-:Y:S04]  /*0b90*/  STS [R24+0x280], RZ ;  /* 0x000280ff18007388 */ /* 0x0001e80000000800 */
[----:B------:R0:W-:Y:S04]  /*0ba0*/  STS [R24+0x300], RZ ;  /* 0x000300ff18007388 */ /* 0x0001e80000000800 */
[----:B------:R0:W-:Y:S02]  /*0bb0*/  STS [R24+0x380], RZ ;  /* 0x000380ff18007388 */ /* 0x0001e40000000800 */
.L_x_10:
[----:B------:R-:W-:Y:S05]  /*0bc0*/  BSYNC.RECONVERGENT B1 ;  /* 0x0000000000017941 */ /* 0x000fea0003800200 */
.L_x_9:
[----:B------:R-:W-:Y:S05]  /*0bd0*/  @!P1 BRA `(.L_x_8) ;  /* 0x0000000000489947 */ /* 0x000fea0003800000 */
[----:B------:R-:W-:Y:S02]  /*0be0*/  ISETP.GE.U32.AND P0, PT, R26, 0x4, PT ;  /* 0x000000041a00780c */ /* 0x000fe40003f06070 */
[----:B------:R-:W-:-:S04]  /*0bf0*/  LOP3.LUT R23, R23, 0x3, RZ, 0xc0, !PT ;  /* 0x0000000317177812 */ /* 0x000fc800078ec0ff */
[----:B------:R-:W-:-:S07]  /*0c00*/  ISETP.NE.AND P1, PT, R23, RZ, PT ;  /* 0x000000ff1700720c */ /* 0x000fce0003f25270 */
[C---:B------:R-:W-:Y:S02]  /*0c10*/  @P0 IMAD R22, R25.reuse, 0x4, R22 ;  /* 0x0000000419160824 */ /* 0x040fe400078e0216 */
[----:B------:R-:W-:-:S03]  /*0c20*/  @P0 VIADD R25, R25, 0x80 ;  /* 0x0000008019190836 */ /* 0x000fc60000000000 */
[----:B------:R1:W-:Y:S04]  /*0c30*/  @P0 STS [R22], RZ ;  /* 0x000000ff16000388 */ /* 0x0003e80000000800 */
[----:B------:R1:W-:Y:S04]  /*0c40*/  @P0 STS [R22+0x80], RZ ;  /* 0x000080ff16000388 */ /* 0x0003e80000000800 */
[----:B------:R1:W-:Y:S04]  /*0c50*/  @P0 STS [R22+0x100], RZ ;  /* 0x000100ff16000388 */ /* 0x0003e80000000800 */
[----:B------:R1:W-:Y:S01]  /*0c60*/  @P0 STS [R22+0x180], RZ ;  /* 0x000180ff16000388 */ /* 0x0003e20000000800 */
[----:B------:R-:W-:Y:S05]  /*0c70*/  @!P1 BRA `(.L_x_8) ;  /* 0x0000000000209947 */ /* 0x000fea0003800000 */
[----:B------:R-:W-:Y:S02]  /*0c80*/  IMAD R21, R25, 0x4, R21 ;  /* 0x0000000419157824 */ /* 0x000fe400078e0215 */
[----:B------:R-:W-:Y:S02]  /*0c90*/  IMAD.MOV R23, RZ, RZ, -R23 ;  /* 0x000000ffff177224 */ /* 0x000fe400078e0a17 */
[----:B------:R-:W-:-:S07]  /*0ca0*/  IMAD.IADD R21, R0, 0x1, R21 ;  /* 0x0000000100157824 */ /* 0x000fce00078e0215 */
.L_x_11:
[----:B------:R-:W-:Y:S01]  /*0cb0*/  VIADD R23, R23, 0x1 ;  /* 0x0000000117177836 */ /* 0x000fe20000000000 */
[----:B------:R2:W-:Y:S04]  /*0cc0*/  STS [R21], RZ ;  /* 0x000000ff15007388 */ /* 0x0005e80000000800 */
[----:B------:R-:W-:Y:S01]  /*0cd0*/  ISETP.NE.AND P0, PT, R23, RZ, PT ;  /* 0x000000ff1700720c */ /* 0x000fe20003f05270 */
[----:B--2---:R-:W-:-:S12]  /*0ce0*/  VIADD R21, R21, 0x80 ;  /* 0x0000008015157836 */ /* 0x004fd80000000000 */
[----:B------:R-:W-:Y:S05]  /*0cf0*/  @P0 BRA `(.L_x_11) ;  /* 0xfffffffc00ec0947 */ /* 0x000fea000383ffff */
.L_x_8:
[----:B------:R-:W-:Y:S05]  /*0d00*/  BSYNC.RECONVERGENT B0 ;  /* 0x0000000000007941 */ /* 0x000fea0003800200 */
.L_x_7:
[----:B------:R-:W2:Y:S01]  /*0d10*/  LDCU UR5, c[0x0][0x3c4] ;  /* 0x00007880ff0577ac */ /* 0x000ea20008000800 */
[C---:B------:R-:W-:Y:S01]  /*0d20*/  ISETP.GT.U32.AND P2, PT, R37.reuse, 0xff, PT ;  /* 0x000000ff2500780c */ /* 0x040fe20003f44070 */
[C---:B------:R-:W-:Y:S01]  /*0d30*/  IMAD.SHL.U32 R23, R37.reuse, 0x20, RZ ;  /* 0x0000002025177824 */ /* 0x040fe200078e00ff */
[----:B------:R-:W3:Y:S01]  /*0d40*/  LDC.64 R38, c[0x0][0x380] ;  /* 0x0000e000ff267b82 */ /* 0x000ee20000000a00 */
[----:B------:R-:W-:Y:S01]  /*0d50*/  BSSY.RECONVERGENT B0, `(.L_x_12) ;  /* 0x0000071000007945 */ /* 0x000fe20003800200 */
[----:B0-----:R-:W-:Y:S01]  /*0d60*/  P2R R24, PR, RZ, 0x4 ;  /* 0x00000004ff187803 */ /* 0x001fe20000000000 */
[----:B------:R-:W-:Y:S01]  /*0d70*/  IMAD R21, R37, 0x4, R0 ;  /* 0x0000000425157824 */ /* 0x000fe200078e0200 */
[----:B------:R-:W-:Y:S01]  /*0d80*/  LOP3.LUT R25, R23, 0x7c00, RZ, 0xc0, !PT ;  /* 0x00007c0017197812 */ /* 0x000fe200078ec0ff */
[----:B-1----:R-:W-:Y:S02]  /*0d90*/  IMAD.MOV.U32 R22, RZ, RZ, RZ ;  /* 0x000000ffff167224 */ /* 0x002fe400078e00ff */
[----:B------:R0:W-:Y:S02]  /*0da0*/  STL [R1], R24 ;  /* 0x0000001801007387 */ /* 0x0001e40000100800 */
[----:B------:R-:W-:Y:S01]  /*0db0*/  IMAD.IADD R62, R0, 0x1, R25 ;  /* 0x00000001003e7824 */ /* 0x000fe200078e0219 */
[----:B--2--5:R-:W-:-:S02]  /*0dc0*/  SHF.R.U32.HI R23, RZ, UR5, R4 ;  /* 0x00000005ff177c19 */ /* 0x024fc40008011604 */
[----:B0-----:R-:W-:Y:S02]  /*0dd0*/  SHF.R.U32.HI R24, RZ, UR5, R5 ;  /* 0x00000005ff187c19 */ /* 0x001fe40008011605 */
[----:B------:R-:W-:Y:S02]  /*0de0*/  SHF.R.U32.HI R26, RZ, UR5, R6 ;  /* 0x00000005ff1a7c19 */ /* 0x000fe40008011606 */
[----:B------:R-:W-:Y:S02]  /*0df0*/  SHF.R.U32.HI R27, RZ, UR5, R7 ;  /* 0x00000005ff1b7c19 */ /* 0x000fe40008011607 */
[----:B------:R-:W-:Y:S02]  /*0e00*/  SHF.R.U32.HI R28, RZ, UR5, R8 ;  /* 0x00000005ff1c7c19 */ /* 0x000fe40008011608 */
[----:B------:R-:W-:Y:S02]  /*0e10*/  LOP3.LUT R23, R23, UR4, RZ, 0x30, !PT ;  /* 0x0000000417177c12 */ /* 0x000fe4000f8e30ff */
[----:B------:R-:W-:-:S02]  /*0e20*/  SHF.R.U32.HI R29, RZ, UR5, R9 ;  /* 0x00000005ff1d7c19 */ /* 0x000fc40008011609 */
[----:B------:R-:W-:Y:S01]  /*0e30*/  LOP3.LUT R24, R24, UR4, RZ, 0x30, !PT ;  /* 0x0000000418187c12 */ /* 0x000fe2000f8e30ff */
[----:B------:R-:W-:Y:S01]  /*0e40*/  IMAD R46, R23, 0x4, R62 ;  /* 0x00000004172e7824 */ /* 0x000fe200078e023e */
[----:B------:R-:W-:Y:S01]  /*0e50*/  SHF.R.U32.HI R30, RZ, UR5, R10 ;  /* 0x00000005ff1e7c19 */ /* 0x000fe2000801160a */
[----:B------:R-:W-:Y:S01]  /*0e60*/  NOP ;  /* 0x0000000000007918 */ /* 0x000fe20000000000 */
[----:B------:R-:W-:Y:S01]  /*0e70*/  LOP3.LUT R25, R26, UR4, RZ, 0x30, !PT ;  /* 0x000000041a197c12 */ /* 0x000fe2000f8e30ff */
[--C-:B------:R-:W-:Y:S01]  /*0e80*/  IMAD R47, R24, 0x4, R62.reuse ;  /* 0x00000004182f7824 */ /* 0x100fe200078e023e */
[----:B------:R-:W-:Y:S01]  /*0e90*/  SHF.R.U32.HI R31, RZ, UR5, R11 ;  /* 0x00000005ff1f7c19 */ /* 0x000fe2000801160b */
[----:B------:R0:W-:Y:S01]  /*0ea0*/  ATOMS.POPC.INC.32 RZ, [R46+URZ] ;  /* 0x000000002eff7f8c */ /* 0x0001e2000d8000ff */
[----:B------:R-:W-:Y:S01]  /*0eb0*/  LOP3.LUT R26, R27, UR4, RZ, 0x30, !PT ;  /* 0x000000041b1a7c12 */ /* 0x000fe2000f8e30ff */
[----:B------:R-:W-:Y:S01]  /*0ec0*/  IMAD R48, R25, 0x4, R62 ;  /* 0x0000000419307824 */ /* 0x000fe200078e023e */
[----:B------:R-:W-:Y:S01]  /*0ed0*/  SHF.R.U32.HI R32, RZ, UR5, R12 ;  /* 0x00000005ff207c19 */ /* 0x000fe2000801160c */
[----:B------:R0:W-:Y:S01]  /*0ee0*/  ATOMS.POPC.INC.32 RZ, [R47+URZ] ;  /* 0x000000002fff7f8c */ /* 0x0001e2000d8000ff */
        /* <DEDUP_REMOVED lines=34> */
[----:B------:R-:W-:Y:S01]  /*1110*/  LOP3.LUT R42, R42, UR4, RZ, 0x30, !PT ;  /* 0x000000042a2a7c12 */ /* 0x000fe2000f8e30ff */
[----:B------:R0:W-:Y:S01]  /*1120*/  ATOMS.POPC.INC.32 RZ, [R56+URZ] ;  /* 0x0000000038ff7f8c */ /* 0x0001e2000d8000ff */
[----:B------:R-:W-:Y:S01]  /*1130*/  LOP3.LUT R43, R43, UR4, RZ, 0x30, !PT ;  /* 0x000000042b2b7c12 */ /* 0x000fe2000f8e30ff */
[--C-:B------:R-:W-:Y:S01]  /*1140*/  IMAD R58, R35, 0x4, R62.reuse ;  /* 0x00000004233a7824 */ /* 0x100fe200078e023e */
[----:B------:R-:W-:Y:S01]  /*1150*/  LOP3.LUT R44, R44, UR4, RZ, 0x30, !PT ;  /* 0x000000042c2c7c12 */ /* 0x000fe2000f8e30ff */
[--C-:B------:R-:W-:Y:S01]  /*1160*/  IMAD R59, R42, 0x4, R62.reuse ;  /* 0x000000042a3b7824 */ /* 0x100fe200078e023e */
[----:B------:R-:W-:Y:S01]  /*1170*/  LOP3.LUT R45, R45, UR4, RZ, 0x30, !PT ;  /* 0x000000042d2d7c12 */ /* 0x000fe2000f8e30ff */
[--C-:B------:R-:W-:Y:S01]  /*1180*/  IMAD R60, R43, 0x4, R62.reuse ;  /* 0x000000042b3c7824 */ /* 0x100fe200078e023e */
[----:B------:R0:W-:Y:S01]  /*1190*/  ATOMS.POPC.INC.32 RZ, [R57+URZ] ;  /* 0x0000000039ff7f8c */ /* 0x0001e2000d8000ff */
[----:B------:R-:W-:-:S02]  /*11a0*/  IMAD R61, R44, 0x4, R62 ;  /* 0x000000042c3d7824 */ /* 0x000fc400078e023e */
[----:B------:R-:W-:Y:S01]  /*11b0*/  IMAD R62, R45, 0x4, R62 ;  /* 0x000000042d3e7824 */ /* 0x000fe200078e023e */
[----:B------:R0:W-:Y:S04]  /*11c0*/  ATOMS.POPC.INC.32 RZ, [R58+URZ] ;  /* 0x000000003aff7f8c */ /* 0x0001e8000d8000ff */
[----:B------:R0:W-:Y:S04]  /*11d0*/  ATOMS.POPC.INC.32 RZ, [R59+URZ] ;  /* 0x000000003bff7f8c */ /* 0x0001e8000d8000ff */
[----:B------:R0:W-:Y:S04]  /*11e0*/  ATOMS.POPC.INC.32 RZ, [R60+URZ] ;  /* 0x000000003cff7f8c */ /* 0x0001e8000d8000ff */
[----:B------:R0:W-:Y:S04]  /*11f0*/  ATOMS.POPC.INC.32 RZ, [R61+URZ] ;  /* 0x000000003dff7f8c */ /* 0x0001e8000d8000ff */
[----:B------:R0:W-:Y:S01]  /*1200*/  ATOMS.POPC.INC.32 RZ, [R62+URZ] ;  /* 0x000000003eff7f8c */ /* 0x0001e2000d8000ff */
[----:B------:R-:W-:Y:S06]  /*1210*/  BAR.SYNC.DEFER_BLOCKING 0x0 ;  /* 0x0000000000007b1d */ /* 0x000fec0000010000 */
[----:B---3--:R-:W-:Y:S05]  /*1220*/  @P2 BRA `(.L_x_13) ;  /* 0x00000000008c2947 */ /* 0x008fea0003800000 */
[----:B------:R-:W-:Y:S04]  /*1230*/  LDS R72, [R21] ;  /* 0x0000000015487984 */ /* 0x000fe80000000800 */
[----:B------:R-:W1:Y:S04]  /*1240*/  LDS R73, [R21+0x400] ;  /* 0x0004000015497984 */ /* 0x000e680000000800 */
[----:B------:R-:W2:Y:S04]  /*1250*/  LDS R75, [R21+0x800] ;  /* 0x00080000154b7984 */ /* 0x000ea80000000800 */
[----:B------:R-:W3:Y:S04]  /*1260*/  LDS R77, [R21+0xc00] ;  /* 0x000c0000154d7984 */ /* 0x000ee80000000800 */
[----:B------:R-:W4:Y:S04]  /*1270*/  LDS R71, [R21+0x1000] ;  /* 0x0010000015477984 */ /* 0x000f280000000800 */
[----:B------:R-:W5:Y:S04]  /*1280*/  LDS R70, [R21+0x1400] ;  /* 0x0014000015467984 */ /* 0x000f680000000800 */
[----:B------:R-:W0:Y:S04]  /*1290*/  LDS R40, [R21+0x1800] ;  /* 0x0018000015287984 */ /* 0x000e280000000800 */
[----:B------:R-:W0:Y:S04]  /*12a0*/  LDS R69, [R21+0x1c00] ;  /* 0x001c000015457984 */ /* 0x000e280000000800 */
[----:B------:R-:W0:Y:S04]  /*12b0*/  LDS R68, [R21+0x2000] ;  /* 0x0020000015447984 */ /* 0x000e280000000800 */
[----:B------:R-:W0:Y:S04]  /*12c0*/  LDS R67, [R21+0x2400] ;  /* 0x0024000015437984 */ /* 0x000e280000000800 */
[----:B------:R-:W0:Y:S01]  /*12d0*/  LDS R65, [R21+0x2800] ;  /* 0x0028000015417984 */ /* 0x000e220000000800 */
[----:B-1----:R-:W-:-:S03]  /*12e0*/  IMAD.IADD R74, R72, 0x1, R73 ;  /* 0x00000001484a7824 */ /* 0x002fc600078e0249 */
[----:B------:R1:W-:Y:S01]  /*12f0*/  STS [R21+0x400], R72 ;  /* 0x0004004815007388 */ /* 0x0003e20000000800 */
[----:B--2---:R-:W-:-:S03]  /*1300*/  IMAD.IADD R66, R74, 0x1, R75 ;  /* 0x000000014a427824 */ /* 0x004fc600078e024b */
[----:B------:R-:W-:Y:S01]  /*1310*/  STS [R21+0x800], R74 ;  /* 0x0008004a15007388 */ /* 0x000fe20000000800 */
[----:B---3--:R-:W-:-:S03]  /*1320*/  IMAD.IADD R22, R66, 0x1, R77 ;  /* 0x0000000142167824 */ /* 0x008fc600078e024d */
[----:B------:R-:W-:Y:S01]  /*1330*/  STS [R21+0xc00], R66 ;  /* 0x000c004215007388 */ /* 0x000fe20000000800 */
[----:B----4-:R-:W-:-:S03]  /*1340*/  IMAD.IADD R71, R22, 0x1, R71 ;  /* 0x0000000116477824 */ /* 0x010fc600078e0247 */
[----:B------:R-:W-:Y:S01]  /*1350*/  STS [R21], RZ ;  /* 0x000000ff15007388 */ /* 0x000fe20000000800 */
[----:B-----5:R-:W-:-:S03]  /*1360*/  IMAD.IADD R73, R71, 0x1, R70 ;  /* 0x0000000147497824 */ /* 0x020fc600078e0246 */
[----:B------:R-:W-:Y:S01]  /*1370*/  STS [R21+0x1400], R71 ;  /* 0x0014004715007388 */ /* 0x000fe20000000800 */
[----:B0-----:R-:W-:-:S03]  /*1380*/  IMAD.IADD R40, R73, 0x1, R40 ;  /* 0x0000000149287824 */ /* 0x001fc600078e0228 */
[----:B------:R-:W0:Y:S01]  /*1390*/  LDS R70, [R21+0x2c00] ;  /* 0x002c000015467984 */ /* 0x000e220000000800 */
[----:B------:R-:W-:-:S03]  /*13a0*/  IMAD.IADD R69, R40, 0x1, R69 ;  /* 0x0000000128457824 */ /* 0x000fc600078e0245 */
[----:B------:R-:W-:Y:S01]  /*13b0*/  STS [R21+0x1800], R73 ;  /* 0x0018004915007388 */ /* 0x000fe20000000800 */
[----:B------:R-:W-:-:S03]  /*13c0*/  IMAD.IADD R68, R69, 0x1, R68 ;  /* 0x0000000145447824 */ /* 0x000fc600078e0244 */
[----:B------:R-:W-:Y:S01]  /*13d0*/  STS [R21+0x1c00], R40 ;  /* 0x001c002815007388 */ /* 0x000fe20000000800 */
[----:B-1----:R-:W-:-:S03]  /*13e0*/  IMAD.IADD R72, R68, 0x1, R67 ;  /* 0x0000000144487824 */ /* 0x002fc600078e0243 */
[----:B------:R-:W-:Y:S01]  /*13f0*/  STS [R21+0x2000], R69 ;  /* 0x0020004515007388 */ /* 0x000fe20000000800 */
[----:B------:R-:W-:-:S03]  /*1400*/  IMAD.IADD R65, R72, 0x1, R65 ;  /* 0x0000000148417824 */ /* 0x000fc600078e0241 */
[----:B------:R-:W-:Y:S04]  /*1410*/  STS [R21+0x2400], R68 ;  /* 0x0024004415007388 */ /* 0x000fe80000000800 */
[----:B------:R-:W-:Y:S04]  /*1420*/  STS [R21+0x2800], R72 ;  /* 0x0028004815007388 */ /* 0x000fe80000000800 */
[----:B------:R-:W-:Y:S04]  /*1430*/  STS [R21+0x2c00], R65 ;  /* 0x002c004115007388 */ /* 0x000fe80000000800 */
[----:B------:R0:W-:Y:S02]  /*1440*/  STS [R21+0x1000], R22 ;  /* 0x0010001615007388 */ /* 0x0001e40000000800 */
[----:B0-----:R-:W-:-:S07]  /*1450*/  IMAD.IADD R22, R65, 0x1, R70 ;  /* 0x0000000141167824 */ /* 0x001fce00078e0246 */
.L_x_13:
[----:B------:R-:W-:Y:S05]  /*1460*/  BSYNC.RECONVERGENT B0 ;  /* 0x0000000000007941 */ /* 0x000fea0003800200 */
.L_x_12:
[----:B------:R-:W-:Y:S01]  /*1470*/  ISETP.NE.AND P0, PT, R22, 0x1980, PT ;  /* 0x000019801600780c */ /* 0x000fe20003f05270 */
[----:B------:R-:W-:Y:S01]  /*1480*/  IMAD R65, R2, 0x100, R37 ;  /* 0x0000010002417824 */ /* 0x000fe200078e0225 */
[----:B------:R-:W1:Y:S02]  /*1490*/  LDCU.64 UR6, c[0x0][0x3b8] ;  /* 0x00007700ff0677ac */ /* 0x000e640008000a00 */
[----:B------:R-:W-:Y:S01]  /*14a0*/  ISETP.LT.U32.AND P0, PT, R37, 0x100, !P0 ;  /* 0x000001002500780c */ /* 0x000fe20004701070 */
[----:B------:R-:W-:Y:S01]  /*14b0*/  IMAD.WIDE R38, R65, 0x4, R38 ;  /* 0x0000000441267825 */ /* 0x000fe200078e0226 */
[----:B------:R-:W-:-:S05]  /*14c0*/  @!P2 LOP3.LUT R65, R22, 0x40000000, RZ, 0xfc, !PT ;  /* 0x400000001641a812 */ /* 0x000fca00078efcff */
[----:B------:R2:W-:Y:S06]  /*14d0*/  @!P2 STG.E.STRONG.SYS desc[UR8][R38.64], R65 ;  /* 0x000000412600a986 */ /* 0x0005ec000c115908 */
[----:B------:R-:W-:Y:S06]  /*14e0*/  BAR.RED.OR.DEFER_BLOCKING 0x0, P0 ;  /* 0x0000000000007b1d */ /* 0x000fec0000014800 */
[----:B------:R-:W3:Y:S01]  /*14f0*/  B2R.RESULT RZ, P0 ;  /* 0x0000000000ff731c */ /* 0x000ee20000004000 */
[----:B-1----:R-:W-:-:S04]  /*1500*/  LEA R40, P1, R41, UR6, 0x2 ;  /* 0x0000000629287c11 */ /* 0x002fc8000f8210ff */
[----:B------:R-:W-:Y:S01]  /*1510*/  LEA.HI.X R41, R41, UR7, R64, 0x2, P1 ;  /* 0x0000000729297c11 */ /* 0x000fe200088f1440 */
[----:B--23--:R-:W-:Y:S08]  /*1520*/  @!P0 BRA `(.L_x_14) ;  /* 0x0000001000ac8947 */ /* 0x00cff00003800000 */
[----:B------:R-:W1:Y:S01]  /*1530*/  LDC.64 R24, c[0x0][0x390] ;  /* 0x0000e400ff187b82 */ /* 0x000e620000000a00 */
[----:B------:R-:W-:Y:S01]  /*1540*/  BSSY B1, `(.L_x_15) ;  /* 0x0000030000017945 */ /* 0x000fe20003800000 */
[----:B------:R-:W-:-:S06]  /*1550*/  IMAD R31, R37, 0x8, R0 ;  /* 0x00000008251f7824 */ /* 0x000fcc00078e0200 */
[----:B------:R-:W2:Y:S01]  /*1560*/  LDC.64 R26, c[0x0][0x398] ;  /* 0x0000e600ff1a7b82 */ /* 0x000ea20000000a00 */
[----:B-1----:R-:W-:Y:S01]  /*1570*/  IMAD.WIDE.U32 R24, R37, 0x8, R24 ;  /* 0x0000000825187825 */ /* 0x002fe200078e0018 */
[----:B------:R-:W-:Y:S06]  /*1580*/  @P2 BRA `(.L_x_16) ;  /* 0x0000000000ac2947 */ /* 0x000fec0003800000 */
[----:B--2---:R-:W-:-:S06]  /*1590*/  IMAD.WIDE.U32 R26, R37, 0x8, R26 ;  /* 0x00000008251a7825 */ /* 0x004fcc00078e001a */
[----:B------:R-:W2:Y:S01]  /*15a0*/  LDG.E.64 R26, desc[UR8][R26.64] ;  /* 0x000000081a1a7981 */ /* 0x000ea2000c1e1b00 */
[----:B------:R-:W-:Y:S01]  /*15b0*/  ISETP.GT.U32.AND P0, PT, R37, R23, PT ;  /* 0x000000172500720c */ /* 0x000fe20003f04070 */
[----:B------:R-:W-:-:S03]  /*15c0*/  IMAD.MOV.U32 R21, RZ, RZ, R22 ;  /* 0x000000ffff157224 */ /* 0x000fc600078e0016 */
[----:B------:R-:W-:-:S04]  /*15d0*/  SEL R29, RZ, 0x1980, !P0 ;  /* 0x00001980ff1d7807 */ /* 0x000fc80004000000 */
[----:B--2---:R-:W-:-:S04]  /*15e0*/  IADD3 R28, P0, PT, R26, -R29, RZ ;  /* 0x8000001d1a1c7210 */ /* 0x004fc80007f1e0ff */
[----:B------:R-:W-:Y:S02]  /*15f0*/  IADD3.X R29, PT, PT, R27, -0x1, RZ, P0, !PT ;  /* 0xffffffff1b1d7810 */ /* 0x000fe400007fe4ff */
[----:B------:R-:W-:-:S03]  /*1600*/  ISETP.GE.AND P0, PT, R2, 0x1, PT ;  /* 0x000000010200780c */ /* 0x000fc60003f06270 */
[----:B------:R1:W-:Y:S10]  /*1610*/  STS.64 [R31+0x6600], R28 ;  /* 0x0066001c1f007388 */ /* 0x0003f40000000a00 */
[----:B------:R-:W-:Y:S05]  /*1620*/  @!P0 BRA `(.L_x_17) ;  /* 0x00000000006c8947 */ /* 0x000fea0003800000 */
[----:B------:R-:W-:Y:S01]  /*1630*/  BSSY B0, `(.L_x_18) ;  /* 0x0000019000007945 */ /* 0x000fe20003800000 */
[----:B------:R-:W-:Y:S02]  /*1640*/  IMAD.MOV.U32 R0, RZ, RZ, -0x1 ;  /* 0xffffffffff007424 */ /* 0x000fe400078e00ff */
[----:B-1----:R-:W-:Y:S02]  /*1650*/  IMAD.MOV.U32 R28, RZ, RZ, R2 ;  /* 0x000000ffff1c7224 */ /* 0x002fe400078e0002 */
[----:B------:R-:W-:-:S07]  /*1660*/  IMAD.MOV.U32 R21, RZ, RZ, R22 ;  /* 0x000000ffff157224 */ /* 0x000fce00078e0016 */
.L_x_22:
[----:B------:R-:W1:Y:S01]  /*1670*/  LDC.64 R26, c[0x0][0x380] ;  /* 0x0000e000ff1a7b82 */ /* 0x000e620000000a00 */
[----:B------:R-:W-:Y:S01]  /*1680*/  VIADD R33, R28, 0xffffffff ;  /* 0xffffffff1c217836 */ /* 0x000fe20000000000 */
[----:B------:R-:W-:Y:S03]  /*1690*/  BSSY B2, `(.L_x_19) ;  /* 0x0000008000027945 */ /* 0x000fe60003800000 */
[----:B------:R-:W-:-:S04]  /*16a0*/  IMAD R29, R33, 0x100, R37 ;  /* 0x00000100211d7824 */ /* 0x000fc800078e0225 */
[----:B-1----:R-:W-:-:S07]  /*16b0*/  IMAD.WIDE R26, R29, 0x4, R26 ;  /* 0x000000041d1a7825 */ /* 0x002fce00078e021a */
.L_x_20:
[----:B------:R-:W-:Y:S05]  /*16c0*/  YIELD ;  /* 0x0000000000007946 */ /* 0x000fea0003800000 */
[----:B------:R1:W-:Y:S06]  /*16d0*/  MEMBAR.SC.CTA ;  /* 0x0000000000007992 */ /* 0x0003ec0000000000 */
[----:B-1----:R-:W2:Y:S02]  /*16e0*/  LDG.E.STRONG.SYS R29, desc[UR8][R26.64] ;  /* 0x000000081a1d7981 */ /* 0x002ea4000c1f5900 */
[----:B--2---:R-:W-:-:S13]  /*16f0*/  ISETP.NE.AND P0, PT, R29, RZ, PT ;  /* 0x000000ff1d00720c */ /* 0x004fda0003f05270 */
[----:B------:R-:W-:Y:S05]  /*1700*/  @!P0 BRA `(.L_x_20) ;  /* 0xfffffffc00ec8947 */ /* 0x000fea000383ffff */
[----:B------:R-:W-:Y:S05]  /*1710*/  BSYNC B2 ;  /* 0x0000000000027941 */ /* 0x000fea0003800000 */
.L_x_19:
[----:B------:R-:W-:Y:S01]  /*1720*/  BSSY.RECONVERGENT B2, `(.L_x_21) ;  /* 0x0000006000027945 */ /* 0x000fe20003800200 */
[C---:B------:R-:W-:Y:S02]  /*1730*/  ISETP.GT.AND P0, PT, R29.reuse, -0x1, PT ;  /* 0xffffffff1d00780c */ /* 0x040fe40003f04270 */
[----:B------:R-:W-:Y:S01]  /*1740*/  LOP3.LUT R26, R29, 0x3fffffff, RZ, 0xc0, !PT ;  /* 0x3fffffff1d1a7812 */ /* 0x000fe200078ec0ff */
[----:B------:R-:W-:Y:S05]  /*1750*/  WARPSYNC.EXCLUSIVE R0 ;  /* 0x0000000000007348 */ /* 0x000fea0003a00000 */
[----:B------:R-:W-:-:S05]  /*1760*/  IMAD.IADD R21, R26, 0x1, R21 ;  /* 0x000000011a157824 */ /* 0x000fca00078e0215 */
[----:B------:R-:W-:-:S07]  /*1770*/  VOTE.ANY R0, PT, P0 ;  /* 0x0000000000007806 */ /* 0x000fce00000e0100 */
[----:B------:R-:W-:Y:S05]  /*1780*/  BSYNC.RECONVERGENT B2 ;  /* 0x0000000000027941 */ /* 0x000fea0003800200 */
.L_x_21:
[----:B------:R-:W-:Y:S01]  /*1790*/  ISETP.GT.U32.AND P1, PT, R28, 0x1, PT ;  /* 0x000000011c00780c */ /* 0x000fe20003f24070 */
[----:B------:R-:W-:-:S12]  /*17a0*/  IMAD.MOV.U32 R28, RZ, RZ, R33 ;  /* 0x000000ffff1c7224 */ /* 0x000fd800078e0021 */
[----:B------:R-:W-:Y:S05]  /*17b0*/  @P0 BRA P1, `(.L_x_22) ;  /* 0xfffffffc00ac0947 */ /* 0x000fea000083ffff */
[----:B------:R-:W-:Y:S05]  /*17c0*/  BSYNC B0 ;  /* 0x0000000000007941 */ /* 0x000fea0003800000 */
.L_x_18:
[----:B------:R2:W3:Y:S02]  /*17d0*/  LDS.64 R28, [R31+0x6600] ;  /* 0x006600001f1c7984 */ /* 0x0004e40000000a00 */
.L_x_17:
[C---:B------:R-:W-:Y:S01]  /*17e0*/  IMAD.IADD R27, R21.reuse, 0x1, -R22 ;  /* 0x00000001151b7824 */ /* 0x040fe200078e0a16 */
[----:B------:R-:W-:-:S04]  /*17f0*/  LOP3.LUT R21, R21, 0x80000000, RZ, 0xfc, !PT ;  /* 0x8000000015157812 */ /* 0x000fc800078efcff */
[C---:B---3--:R-:W-:Y:S01]  /*1800*/  IADD3 R26, P0, PT, R27.reuse, R28, RZ ;  /* 0x0000001c1b1a7210 */ /* 0x048fe20007f1e0ff */
[----:B------:R3:W-:Y:S03]  /*1810*/  STG.E.STRONG.SYS desc[UR8][R38.64], R21 ;  /* 0x0000001526007986 */ /* 0x0007e6000c115908 */
[----:B------:R-:W-:-:S05]  /*1820*/  LEA.HI.X.SX32 R27, R27, R29, 0x1, P0 ;  /* 0x0000001d1b1b7211 */ /* 0x000fca00000f0eff */
[----:B------:R3:W-:Y:S04]  /*1830*/  STS.64 [R31+0x6600], R26 ;  /* 0x0066001a1f007388 */ /* 0x0007e80000000a00 */
.L_x_16:
[----:B------:R-:W-:Y:S05]  /*1840*/  BSYNC B1 ;  /* 0x0000000000017941 */ /* 0x000fea0003800000 */
.L_x_15:
[----:B--23--:R-:W2:Y:S01]  /*1850*/  LDC.64 R26, c[0x0][0x390] ;  /* 0x0000e400ff1a7b82 */ /* 0x00cea20000000a00 */
[----:B------:R-:W-:Y:S05]  /*1860*/  WARPSYNC.ALL ;  /* 0x0000000000007948 */ /* 0x000fea0003800000 */
[----:B------:R-:W-:Y:S02]  /*1870*/  UMOV UR5, 0x400 ;  /* 0x0000040000057882 */ /* 0x000fe40000000000 */
[----:B------:R-:W3:Y:S08]  /*1880*/  LDC R21, c[0x0][0x3c0] ;  /* 0x0000f000ff157b82 */ /* 0x000ef00000000800 */
[----:B------:R-:W4:Y:S01]  /*1890*/  S2UR UR6, SR_CgaCtaId ;  /* 0x00000000000679c3 */ /* 0x000f220000008800 */
[----:B--2---:R-:W-:-:S02]  /*18a0*/  ISETP.EQ.U32.AND P1, PT, R26, RZ, PT ;  /* 0x000000ff1a00720c */ /* 0x004fc40003f22070 */
[----:B---3--:R-:W-:-:S04]  /*18b0*/  ISETP.GE.AND P0, PT, R63, R21, PT ;  /* 0x000000153f00720c */ /* 0x008fc80003f06270 */
[----:B------:R-:W-:-:S04]  /*18c0*/  ISETP.EQ.OR.EX P0, PT, R27, RZ, !P0, P1 ;  /* 0x000000ff1b00720c */ /* 0x000fc80004702710 */
[----:B------:R-:W-:Y:S01]  /*18d0*/  ISETP.GT.U32.OR P0, PT, R37, 0xff, P0 ;  /* 0x000000ff2500780c */ /* 0x000fe20000704470 */
[----:B----4-:R-:W-:-:S12]  /*18e0*/  ULEA UR5, UR6, UR5, 0x18 ;  /* 0x0000000506057291 */ /* 0x010fd8000f8ec0ff */
[----:B------:R-:W2:Y:S01]  /*18f0*/  @!P0 LDS.64 R26, [R31+0x6600] ;  /* 0x006600001f1a8984 */ /* 0x000ea20000000a00 */
[----:B------:R-:W-:Y:S02]  /*1900*/  @!P0 ISETP.GT.U32.AND P1, PT, R37, R23, PT ;  /* 0x000000172500820c */ /* 0x000fe40003f24070 */
[----:B------:R-:W-:Y:S02]  /*1910*/  LEA R23, R23, UR5, 0x3 ;  /* 0x0000000517177c11 */ /* 0x000fe4000f8e18ff */
[----:B-1----:R-:W-:-:S04]  /*1920*/  @!P0 SEL R29, RZ, 0x1980, !P1 ;  /* 0x00001980ff1d8807 */ /* 0x002fc80004800000 */
[--C-:B--2---:R-:W-:Y:S02]  /*1930*/  @!P0 IADD3 R26, P1, P2, R26, R29, R22.reuse ;  /* 0x0000001d1a1a8210 */ /* 0x104fe40007a3e016 */
[----:B------:R-:W-:-:S04]  /*1940*/  @!P0 SHF.R.S32.HI R29, RZ, 0x1f, R22 ;  /* 0x0000001fff1d8819 */ /* 0x000fc80000011416 */
[----:B------:R-:W-:-:S05]  /*1950*/  @!P0 IADD3.X R27, PT, PT, R27, RZ, R29, P1, P2 ;  /* 0x000000ff1b1b8210 */ /* 0x000fca0000fe441d */
[----:B------:R1:W-:Y:S01]  /*1960*/  @!P0 STG.E.64 desc[UR8][R24.64], R26 ;  /* 0x0000001a18008986 */ /* 0x0003e2000c101b08 */
[----:B------:R-:W-:Y:S01]  /*1970*/  BAR.SYNC.DEFER_BLOCKING 0x0 ;  /* 0x0000000000007b1d */ /* 0x000fe20000010000 */
[----:B------:R-:W-:-:S05]  /*1980*/  ISETP.GT.AND P0, PT, R63, R21, PT ;  /* 0x000000153f00720c */ /* 0x000fca0003f04270 */
[----:B------:R-:W2:Y:S08]  /*1990*/  LDS.64 R22, [R23+0x6600] ;  /* 0x0066000017167984 */ /* 0x000eb00000000a00 */
[----:B-1----:R-:W-:Y:S05]  /*19a0*/  @P0 BRA `(.L_x_23) ;  /* 0x00000000005c0947 */ /* 0x002fea0003800000 */
[----:B------:R-:W1:Y:S01]  /*19b0*/  LDCU.64 UR4, c[0x0][0x3a0] ;  /* 0x00007400ff0477ac */ /* 0x000e620008000a00 */
[----:B--2---:R-:W-:-:S05]  /*19c0*/  IADD3 R0, P1, PT, R3, R22, RZ ;  /* 0x0000001603007210 */ /* 0x004fca0007f3e0ff */
[----:B------:R-:W-:Y:S01]  /*19d0*/  IMAD.X R25, RZ, RZ, R23, P1 ;  /* 0x000000ffff197224 */ /* 0x000fe200008e0617 */
[----:B-1----:R-:W-:-:S04]  /*19e0*/  LEA R22, P1, R0, UR4, 0x2 ;  /* 0x0000000400167c11 */ /* 0x002fc8000f8210ff */
[----:B------:R-:W-:-:S05]  /*19f0*/  LEA.HI.X R23, R0, UR5, R25, 0x2, P1 ;  /* 0x0000000500177c11 */ /* 0x000fca00088f1419 */
[----:B------:R2:W-:Y:S04]  /*1a00*/  STG.E desc[UR8][R22.64], R4 ;  /* 0x0000000416007986 */ /* 0x0005e8000c101908 */
        /* <DEDUP_REMOVED lines=15> */
[----:B------:R2:W-:Y:S01]  /*1b00*/  STG.E desc[UR8][R22.64+0x800], R20 ;  /* 0x0008001416007986 */ /* 0x0005e2000c101908 */
[----:B------:R-:W-:Y:S05]  /*1b10*/  BRA `(.L_x_24) ;  /* 0x0000000000e07947 */ /* 0x000fea0003800000 */
.L_x_23:
[----:B------:R-:W1:Y:S01]  /*1b20*/  LDCU.64 UR4, c[0x0][0x3a0] ;  /* 0x00007400ff0477ac */ /* 0x000e620008000a00 */
[----:B------:R-:W-:Y:S01]  /*1b30*/  IMAD R24, R2, -0x1980, R21 ;  /* 0xffffe68002187824 */ /* 0x000fe200078e0215 */
[C---:B--2---:R-:W-:Y:S01]  /*1b40*/  IADD3 R0, P1, PT, R3.reuse, R22, RZ ;  /* 0x0000001603007210 */ /* 0x044fe20007f3e0ff */
[C---:B------:R-:W-:Y:S02]  /*1b50*/  VIADD R27, R3.reuse, 0x20 ;  /* 0x00000020031b7836 */ /* 0x040fe40000000000 */
[C---:B------:R-:W-:Y:S01]  /*1b60*/  VIADD R29, R3.reuse, 0x40 ;  /* 0x00000040031d7836 */ /* 0x040fe20000000000 */
[-C--:B------:R-:W-:Y:S01]  /*1b70*/  ISETP.GE.AND P5, PT, R3, R24.reuse, PT ;  /* 0x000000180300720c */ /* 0x080fe20003fa6270 */
[----:B------:R-:W-:Y:S01]  /*1b80*/  IMAD.X R25, RZ, RZ, R23, P1 ;  /* 0x000000ffff197224 */ /* 0x000fe200008e0617 */
[-C--:B------:R-:W-:Y:S01]  /*1b90*/  ISETP.GE.AND P4, PT, R27, R24.reuse, PT ;  /* 0x000000181b00720c */ /* 0x080fe20003f86270 */
[----:B------:R-:W-:Y:S01]  /*1ba0*/  VIADD R27, R3, 0x60 ;  /* 0x00000060031b7836 */ /* 0x000fe20000000000 */
[----:B------:R-:W-:Y:S01]  /*1bb0*/  ISETP.GE.AND P3, PT, R29, R24, PT ;  /* 0x000000181d00720c */ /* 0x000fe20003f66270 */
[----:B------:R-:W-:-:S02]  /*1bc0*/  VIADD R29, R3, 0x80 ;  /* 0x00000080031d7836 */ /* 0x000fc40000000000 */
[----:B------:R-:W-:Y:S01]  /*1bd0*/  VIADD R31, R3, 0xa0 ;  /* 0x000000a0031f7836 */ /* 0x000fe20000000000 */
[-C--:B------:R-:W-:Y:S01]  /*1be0*/  ISETP.GE.AND P2, PT, R27, R24.reuse, PT ;  /* 0x000000181b00720c */ /* 0x080fe20003f46270 */
[----:B------:R-:W-:Y:S01]  /*1bf0*/  VIADD R27, R3, 0xc0 ;  /* 0x000000c0031b7836 */ /* 0x000fe20000000000 */
[C---:B-1----:R-:W-:Y:S02]  /*1c00*/  LEA R22, P1, R0.reuse, UR4, 0x2 ;  /* 0x0000000400167c11 */ /* 0x042fe4000f8210ff */
[-C--:B------:R-:W-:Y:S02]  /*1c10*/  ISETP.GE.AND P6, PT, R31, R24.reuse, PT ;  /* 0x000000181f00720c */ /* 0x080fe40003fc6270 */
[----:B------:R-:W-:Y:S02]  /*1c20*/  LEA.HI.X R23, R0, UR5, R25, 0x2, P1 ;  /* 0x0000000500177c11 */ /* 0x000fe400088f1419 */
[----:B------:R-:W-:Y:S01]  /*1c30*/  ISETP.GE.AND P1, PT, R29, R24, PT ;  /* 0x000000181d00720c */ /* 0x000fe20003f26270 */
[----:B------:R-:W-:-:S02]  /*1c40*/  VIADD R29, R3, 0xe0 ;  /* 0x000000e0031d7836 */ /* 0x000fc40000000000 */
[----:B------:R-:W-:Y:S01]  /*1c50*/  @!P5 STG.E desc[UR8][R22.64], R4 ;  /* 0x000000041600d986 */ /* 0x000fe2000c101908 */
[-C--:B------:R-:W-:Y:S01]  /*1c60*/  ISETP.GE.AND P5, PT, R27, R24.reuse, PT ;  /* 0x000000181b00720c */ /* 0x080fe20003fa6270 */
[----:B------:R-:W-:Y:S02]  /*1c70*/  VIADD R27, R3, 0x100 ;  /* 0x00000100031b7836 */ /* 0x000fe40000000000 */
[----:B------:R1:W-:Y:S01]  /*1c80*/  @!P4 STG.E desc[UR8][R22.64+0x80], R5 ;  /* 0x000080051600c986 */ /* 0x0003e2000c101908 */
[-C--:B------:R-:W-:Y:S01]  /*1c90*/  ISETP.GE.AND P4, PT, R29, R24.reuse, PT ;  /* 0x000000181d00720c */ /* 0x080fe20003f86270 */
[----:B------:R-:W-:Y:S02]  /*1ca0*/  VIADD R29, R3, 0x120 ;  /* 0x00000120031d7836 */ /* 0x000fe40000000000 */
[----:B------:R-:W-:Y:S01]  /*1cb0*/  @!P3 STG.E desc[UR8][R22.64+0x100], R6 ;  /* 0x000100061600b986 */ /* 0x000fe2000c101908 */
[----:B------:R-:W-:Y:S01]  /*1cc0*/  ISETP.GE.AND P3, PT, R27, R24, PT ;  /* 0x000000181b00720c */ /* 0x000fe20003f66270 */
[----:B------:R-:W-:-:S02]  /*1cd0*/  VIADD R27, R3, 0x140 ;  /* 0x00000140031b7836 */ /* 0x000fc40000000000 */
[----:B------:R2:W-:Y:S01]  /*1ce0*/  @!P2 STG.E desc[UR8][R22.64+0x180], R7 ;  /* 0x000180071600a986 */ /* 0x0005e2000c101908 */
[-C--:B------:R-:W-:Y:S01]  /*1cf0*/  ISETP.GE.AND P2, PT, R29, R24.reuse, PT ;  /* 0x000000181d00720c */ /* 0x080fe20003f46270 */
[C---:B------:R-:W-:Y:S02]  /*1d00*/  VIADD R29, R3.reuse, 0x160 ;  /* 0x00000160031d7836 */ /* 0x040fe40000000000 */
[----:B-1----:R-:W-:Y:S01]  /*1d10*/  VIADD R5, R3, 0x180 ;  /* 0x0000018003057836 */ /* 0x002fe20000000000 */
[----:B------:R1:W-:Y:S01]  /*1d20*/  @!P1 STG.E desc[UR8][R22.64+0x200], R8 ;  /* 0x0002000816009986 */ /* 0x0003e2000c101908 */
[-C--:B------:R-:W-:Y:S01]  /*1d30*/  ISETP.GE.AND P1, PT, R27, R24.reuse, PT ;  /* 0x000000181b00720c */ /* 0x080fe20003f26270 */
[----:B------:R-:W-:Y:S02]  /*1d40*/  VIADD R27, R3, 0x1a0 ;  /* 0x000001a0031b7836 */ /* 0x000fe40000000000 */
[----:B------:R1:W-:Y:S01]  /*1d50*/  @!P5 STG.E desc[UR8][R22.64+0x300], R10 ;  /* 0x0003000a1600d986 */ /* 0x0003e2000c101908 */
[----:B------:R-:W-:Y:S01]  /*1d60*/  ISETP.GE.AND P5, PT, R5, R24, PT ;  /* 0x000000180500720c */ /* 0x000fe20003fa6270 */
[----:B------:R-:W-:-:S02]  /*1d70*/  VIADD R5, R3, 0x1c0 ;  /* 0x000001c003057836 */ /* 0x000fc40000000000 */
[----:B------:R1:W-:Y:S01]  /*1d80*/  @!P3 STG.E desc[UR8][R22.64+0x400], R12 ;  /* 0x0004000c1600b986 */ /* 0x0003e2000c101908 */
[----:B--2---:R-:W-:Y:S02]  /*1d90*/  VIADD R7, R3, 0x1e0 ;  /* 0x000001e003077836 */ /* 0x004fe40000000000 */
[-C--:B------:R-:W-:Y:S01]  /*1da0*/  ISETP.GE.AND P3, PT, R5, R24.reuse, PT ;  /* 0x000000180500720c */ /* 0x080fe20003f66270 */
[----:B------:R-:W-:Y:S01]  /*1db0*/  VIADD R5, R3, 0x200 ;  /* 0x0000020003057836 */ /* 0x000fe20000000000 */
[----:B------:R1:W-:Y:S01]  /*1dc0*/  @!P6 STG.E desc[UR8][R22.64+0x280], R9 ;  /* 0x000280091600e986 */ /* 0x0003e2000c101908 */
[----:B------:R-:W-:-:S03]  /*1dd0*/  ISETP.GE.AND P6, PT, R29, R24, PT ;  /* 0x000000181d00720c */ /* 0x000fc60003fc6270 */
[----:B------:R1:W-:Y:S01]  /*1de0*/  @!P4 STG.E desc[UR8][R22.64+0x380], R11 ;  /* 0x0003800b1600c986 */ /* 0x0003e2000c101908 */
[----:B------:R-:W-:-:S03]  /*1df0*/  ISETP.GE.AND P4, PT, R27, R24, PT ;  /* 0x000000181b00720c */ /* 0x000fc60003f86270 */
[----:B------:R1:W-:Y:S01]  /*1e00*/  @!P2 STG.E desc[UR8][R22.64+0x480], R13 ;  /* 0x0004800d1600a986 */ /* 0x0003e2000c101908 */
[----:B------:R-:W-:-:S03]  /*1e10*/  ISETP.GE.AND P2, PT, R7, R24, PT ;  /* 0x000000180700720c */ /* 0x000fc60003f46270 */
[----:B------:R1:W-:Y:S01]  /*1e20*/  @!P1 STG.E desc[UR8][R22.64+0x500], R14 ;  /* 0x0005000e16009986 */ /* 0x0003e2000c101908 */
[----:B------:R-:W-:-:S03]  /*1e30*/  ISETP.GE.AND P1, PT, R5, R24, PT ;  /* 0x000000180500720c */ /* 0x000fc60003f26270 */
[----:B------:R1:W-:Y:S04]  /*1e40*/  @!P6 STG.E desc[UR8][R22.64+0x580], R15 ;  /* 0x0005800f1600e986 */ /* 0x0003e8000c101908 */
[----:B------:R1:W-:Y:S04]  /*1e50*/  @!P5 STG.E desc[UR8][R22.64+0x600], R16 ;  /* 0x000600101600d986 */ /* 0x0003e8000c101908 */
[----:B------:R1:W-:Y:S04]  /*1e60*/  @!P4 STG.E desc[UR8][R22.64+0x680], R17 ;  /* 0x000680111600c986 */ /* 0x0003e8000c101908 */
[----:B------:R1:W-:Y:S04]  /*1e70*/  @!P3 STG.E desc[UR8][R22.64+0x700], R18 ;  /* 0x000700121600b986 */ /* 0x0003e8000c101908 */
[----:B------:R1:W-:Y:S04]  /*1e80*/  @!P2 STG.E desc[UR8][R22.64+0x780], R19 ;  /* 0x000780131600a986 */ /* 0x0003e8000c101908 */
[----:B------:R1:W-:Y:S02]  /*1e90*/  @!P1 STG.E desc[UR8][R22.64+0x800], R20 ;  /* 0x0008001416009986 */ /* 0x0003e4000c101908 */
.L_x_24:
[----:B------:R-:W-:Y:S05]  /*1ea0*/  @P0 BRA `(.L_x_25) ;  /* 0x0000000000480947 */ /* 0x000fea0003800000 */
[----:B------:R3:W5:Y:S04]  /*1eb0*/  LDG.E R45, desc[UR8][R40.64+0x800] ;  /* 0x00080008282d7981 */ /* 0x000768000c1e1900 */
[----:B--2---:R3:W5:Y:S04]  /*1ec0*/  LDG.E R7, desc[UR8][R40.64] ;  /* 0x0000000828077981 */ /* 0x004768000c1e1900 */
[----:B-1----:R3:W5:Y:S04]  /*1ed0*/  LDG.E R9, desc[UR8][R40.64+0x80] ;  /* 0x0000800828097981 */ /* 0x002768000c1e1900 */
        /* <DEDUP_REMOVED lines=15> */
.L_x_25:
[----:B--2---:R-:W-:Y:S02]  /*1fd0*/  IMAD R4, R2, -0x1980, R21 ;  /* 0xffffe68002047824 */ /* 0x004fe400078e0215 */
[C---:B------:R-:W-:Y:S02]  /*1fe0*/  VIADD R5, R3.reuse, 0x20 ;  /* 0x0000002003057836 */ /* 0x040fe40000000000 */
[C---:B0-----:R-:W-:Y:S01]  /*1ff0*/  VIADD R47, R3.reuse, 0x40 ;  /* 0x00000040032f7836 */ /* 0x041fe20000000000 */
[CC--:B------:R-:W-:Y:S01]  /*2000*/  ISETP.GE.AND P5, PT, R3.reuse, R4.reuse, PT ;  /* 0x000000040300720c */ /* 0x0c0fe20003fa6270 */
[----:B------:R-:W-:Y:S01]  /*2010*/  VIADD R49, R3, 0x80 ;  /* 0x0000008003317836 */ /* 0x000fe20000000000 */
[-C--:B------:R-:W-:Y:S01]  /*2020*/  ISETP.GE.AND P4, PT, R5, R4.reuse, PT ;  /* 0x000000040500720c */ /* 0x080fe20003f86270 */
[----:B------:R-:W-:Y:S01]  /*2030*/  VIADD R5, R3, 0x60 ;  /* 0x0000006003057836 */ /* 0x000fe20000000000 */
[-C--:B------:R-:W-:Y:S01]  /*2040*/  ISETP.GE.AND P3, PT, R47, R4.reuse, PT ;  /* 0x000000042f00720c */ /* 0x080fe20003f66270 */
[----:B------:R-:W-:Y:S01]  /*2050*/  VIADD R47, R3, 0xa0 ;  /* 0x000000a0032f7836 */ /* 0x000fe20000000000 */
[----:B------:R-:W-:-:S02]  /*2060*/  ISETP.GE.AND P1, PT, R49, R4, PT ;  /* 0x000000043100720c */ /* 0x000fc40003f26270 */
[-C--:B------:R-:W-:Y:S01]  /*2070*/  ISETP.GE.AND P2, PT, R5, R4.reuse, PT ;  /* 0x000000040500720c */ /* 0x080fe20003f46270 */
[----:B------:R-:W-:Y:S01]  /*2080*/  VIADD R5, R3, 0xc0 ;  /* 0x000000c003057836 */ /* 0x000fe20000000000 */
[-C--:B------:R-:W-:Y:S01]  /*2090*/  ISETP.GE.AND P6, PT, R47, R4.reuse, PT ;  /* 0x000000042f00720c */ /* 0x080fe20003fc6270 */
[----:B------:R-:W-:Y:S02]  /*20a0*/  VIADD R47, R3, 0xe0 ;  /* 0x000000e0032f7836 */ /* 0x000fe40000000000 */
[----:B------:R2:W5:Y:S01]  /*20b0*/  @!P5 LDG.E R7, desc[UR8][R40.64] ;  /* 0x000000082807d981 */ /* 0x000562000c1e1900 */
[-C--:B------:R-:W-:Y:S01]  /*20c0*/  ISETP.GE.AND P5, PT, R5, R4.reuse, PT ;  /* 0x000000040500720c */ /* 0x080fe20003fa6270 */
[----:B------:R-:W-:Y:S02]  /*20d0*/  VIADD R5, R3, 0x100 ;  /* 0x0000010003057836 */ /* 0x000fe40000000000 */
[----:B-1----:R2:W5:Y:S01]  /*20e0*/  @!P4 LDG.E R9, desc[UR8][R40.64+0x80] ;  /* 0x000080082809c981 */ /* 0x002562000c1e1900 */
[----:B------:R-:W-:Y:S01]  /*20f0*/  ISETP.GE.AND P4, PT, R47, R4, PT ;  /* 0x000000042f00720c */ /* 0x000fe20003f86270 */
[----:B------:R-:W-:-:S02]  /*2100*/  VIADD R47, R3, 0x120 ;  /* 0x00000120032f7836 */ /* 0x000fc40000000000 */
[----:B------:R2:W5:Y:S01]  /*2110*/  @!P3 LDG.E R11, desc[UR8][R40.64+0x100] ;  /* 0x00010008280bb981 */ /* 0x000562000c1e1900 */
[-C--:B------:R-:W-:Y:S01]  /*2120*/  ISETP.GE.AND P3, PT, R5, R4.reuse, PT ;  /* 0x000000040500720c */ /* 0x080fe20003f66270 */
[----:B------:R-:W-:Y:S02]  /*2130*/  VIADD R5, R3, 0x140 ;  /* 0x0000014003057836 */ /* 0x000fe40000000000 */
[----:B------:R2:W5:Y:S01]  /*2140*/  @!P2 LDG.E R13, desc[UR8][R40.64+0x180] ;  /* 0x00018008280da981 */ /* 0x000562000c1e1900 */
[-C--:B------:R-:W-:Y:S01]  /*2150*/  ISETP.GE.AND P2, PT, R47, R4.reuse, PT ;  /* 0x000000042f00720c */ /* 0x080fe20003f46270 */
[----:B------:R-:W-:Y:S02]  /*2160*/  VIADD R47, R3, 0x160 ;  /* 0x00000160032f7836 */ /* 0x000fe40000000000 */
[----:B------:R2:W5:Y:S01]  /*2170*/  @!P1 LDG.E R15, desc[UR8][R40.64+0x200] ;  /* 0x00020008280f9981 */ /* 0x000562000c1e1900 */
        /* <DEDUP_REMOVED lines=15> */
[----:B------:R-:W-:-:S03]  /*2270*/  ISETP.GE.AND P2, PT, R47, R4, PT ;  /* 0x000000042f00720c */ /* 0x000fc60003f46270 */
[----:B------:R2:W5:Y:S01]  /*2280*/  @!P1 LDG.E R31, desc[UR8][R40.64+0x500] ;  /* 0x00050008281f9981 */ /* 0x000562000c1e1900 */
[----:B------:R-:W-:-:S03]  /*2290*/  ISETP.GE.AND P1, PT, R5, R4, PT ;  /* 0x000000040500720c */ /* 0x000fc60003f26270 */
[----:B------:R2:W5:Y:S04]  /*22a0*/  @!P6 LDG.E R33, desc[UR8][R40.64+0x580] ;  /* 0x000580082821e981 */ /* 0x000568000c1e1900 */
[----:B------:R2:W5:Y:S04]  /*22b0*/  @!P5 LDG.E R35, desc[UR8][R40.64+0x600] ;  /* 0x000600082823d981 */ /* 0x000568000c1e1900 */
[----:B------:R2:W5:Y:S04]  /*22c0*/  @!P4 LDG.E R37, desc[UR8][R40.64+0x680] ;  /* 0x000680082825c981 */ /* 0x000568000c1e1900 */
[----:B------:R2:W5:Y:S04]  /*22d0*/  @!P3 LDG.E R39, desc[UR8][R40.64+0x700] ;  /* 0x000700082827b981 */ /* 0x000568000c1e1900 */
[----:B------:R2:W5:Y:S04]  /*22e0*/  @!P2 LDG.E R43, desc[UR8][R40.64+0x780] ;  /* 0x00078008282ba981 */ /* 0x000568000c1e1900 */
[----:B------:R2:W5:Y:S02]  /*22f0*/  @!P1 LDG.E R45, desc[UR8][R40.64+0x800] ;  /* 0x00080008282d9981 */ /* 0x000564000c1e1900 */
.L_x_26:
[----:B------:R-:W-:Y:S05]  /*2300*/  @P0 BRA `(.L_x_27) ;  /* 0x0000000000540947 */ /* 0x000fea0003800000 */
[----:B------:R-:W1:Y:S02]  /*2310*/  LDCU.64 UR4, c[0x0][0x3b0] ;  /* 0x00007600ff0477ac */ /* 0x000e640008000a00 */
[----:B-1----:R-:W-:-:S04]  /*2320*/  LEA R2, P0, R0, UR4, 0x2 ;  /* 0x0000000400027c11 */ /* 0x002fc8000f8010ff */
[----:B------:R-:W-:-:S05]  /*2330*/  LEA.HI.X R3, R0, UR5, R25, 0x2, P0 ;  /* 0x0000000500037c11 */ /* 0x000fca00080f1419 */
[----:B-----5:R-:W-:Y:S04]  /*2340*/  STG.E desc[UR8][R2.64], R7 ;  /* 0x0000000702007986 */ /* 0x020fe8000c101908 */
[----:B------:R-:W-:Y:S04]  /*2350*/  STG.E desc[UR8][R2.64+0x80], R9 ;  /* 0x0000800902007986 */ /* 0x000fe8000c101908 */
        /* <DEDUP_REMOVED lines=14> */
[----:B------:R-:W-:Y:S01]  /*2440*/  STG.E desc[UR8][R2.64+0x800], R45 ;  /* 0x0008002d02007986 */ /* 0x000fe2000c101908 */
[----:B------:R-:W-:Y:S05]  /*2450*/  EXIT ;  /* 0x000000000000794d */ /* 0x000fea0003800000 */
.L_x_27:
[----:B------:R-:W1:Y:S01]  /*2460*/  LDCU.64 UR4, c[0x0][0x3b0] ;  /* 0x00007600ff0477ac */ /* 0x000e620008000a00 */
[----:B------:R-:W-:Y:S02]  /*2470*/  IMAD R2, R2, -0x1980, R21 ;  /* 0xffffe68002027824 */ /* 0x000fe400078e0215 */
[C---:B------:R-:W-:Y:S02]  /*2480*/  VIADD R21, R3.reuse, 0x40 ;  /* 0x0000004003157836 */ /* 0x040fe40000000000 */
[C---:B------:R-:W-:Y:S01]  /*2490*/  VIADD R5, R3.reuse, 0x20 ;  /* 0x0000002003057836 */ /* 0x040fe20000000000 */
[CC--:B------:R-:W-:Y:S01]  /*24a0*/  ISETP.GE.AND P3, PT, R3.reuse, R2.reuse, PT ;  /* 0x000000020300720c */ /* 0x0c0fe20003f66270 */
[----:B--23--:R-:W-:Y:S01]  /*24b0*/  VIADD R41, R3, 0x60 ;  /* 0x0000006003297836 */ /* 0x00cfe20000000000 */
[-C--:B------:R-:W-:Y:S01]  /*24c0*/  ISETP.GE.AND P1, PT, R21, R2.reuse, PT ;  /* 0x000000021500720c */ /* 0x080fe20003f26270 */
[----:B------:R-:W-:Y:S01]  /*24d0*/  VIADD R21, R3, 0x80 ;  /* 0x0000008003157836 */ /* 0x000fe20000000000 */
[-C--:B------:R-:W-:Y:S01]  /*24e0*/  ISETP.GE.AND P2, PT, R5, R2.reuse, PT ;  /* 0x000000020500720c */ /* 0x080fe20003f46270 */
[----:B0-----:R-:W-:Y:S01]  /*24f0*/  VIADD R47, R3, 0xc0 ;  /* 0x000000c0032f7836 */ /* 0x001fe20000000000 */
[-C--:B------:R-:W-:Y:S01]  /*2500*/  ISETP.GE.AND P0, PT, R41, R2.reuse, PT ;  /* 0x000000022900720c */ /* 0x080fe20003f06270 */
[----:B------:R-:W-:Y:S01]  /*2510*/  VIADD R41, R3, 0xa0 ;  /* 0x000000a003297836 */ /* 0x000fe20000000000 */
[----:B------:R-:W-:Y:S01]  /*2520*/  ISETP.GE.AND P6, PT, R21, R2, PT ;  /* 0x000000021500720c */ /* 0x000fe20003fc6270 */
[----:B------:R-:W-:Y:S01]  /*2530*/  VIADD R21, R3, 0xe0 ;  /* 0x000000e003157836 */ /* 0x000fe20000000000 */
[----:B-1----:R-:W-:-:S02]  /*2540*/  LEA R4, P4, R0, UR4, 0x2 ;  /* 0x0000000400047c11 */ /* 0x002fc4000f8810ff */
[-C--:B------:R-:W-:Y:S02]  /*2550*/  ISETP.GE.AND P5, PT, R41, R2.reuse, PT ;  /* 0x000000022900720c */ /* 0x080fe40003fa6270 */
[----:B------:R-:W-:Y:S01]  /*2560*/  LEA.HI.X R5, R0, UR5, R25, 0x2, P4 ;  /* 0x0000000500057c11 */ /* 0x000fe2000a0f1419 */
[----:B------:R-:W-:Y:S01]  /*2570*/  VIADD R25, R3, 0x100 ;  /* 0x0000010003197836 */ /* 0x000fe20000000000 */
[----:B------:R-:W-:-:S03]  /*2580*/  ISETP.GE.AND P4, PT, R47, R2, PT ;  /* 0x000000022f00720c */ /* 0x000fc60003f86270 */
[----:B-----5:R0:W-:Y:S01]  /*2590*/  @!P3 STG.E desc[UR8][R4.64], R7 ;  /* 0x000000070400b986 */ /* 0x0201e2000c101908 */
[-C--:B------:R-:W-:Y:S01]  /*25a0*/  ISETP.GE.AND P3, PT, R21, R2.reuse, PT ;  /* 0x000000021500720c */ /* 0x080fe20003f66270 */
[----:B------:R-:W-:Y:S02]  /*25b0*/  VIADD R21, R3, 0x120 ;  /* 0x0000012003157836 */ /* 0x000fe40000000000 */
[----:B------:R1:W-:Y:S01]  /*25c0*/  @!P2 STG.E desc[UR8][R4.64+0x80], R9 ;  /* 0x000080090400a986 */ /* 0x0003e2000c101908 */
[-C--:B------:R-:W-:Y:S01]  /*25d0*/  ISETP.GE.AND P2, PT, R25, R2.reuse, PT ;  /* 0x000000021900720c */ /* 0x080fe20003f46270 */
[----:B------:R-:W-:Y:S02]  /*25e0*/  VIADD R25, R3, 0x140 ;  /* 0x0000014003197836 */ /* 0x000fe40000000000 */
[----:B------:R2:W-:Y:S01]  /*25f0*/  @!P1 STG.E desc[UR8][R4.64+0x100], R11 ;  /* 0x0001000b04009986 */ /* 0x0005e2000c101908 */
[----:B------:R-:W-:Y:S01]  /*2600*/  ISETP.GE.AND P1, PT, R21, R2, PT ;  /* 0x000000021500720c */ /* 0x000fe20003f26270 */
[----:B------:R-:W-:-:S02]  /*2610*/  VIADD R21, R3, 0x160 ;  /* 0x0000016003157836 */ /* 0x000fc40000000000 */
[C---:B0-----:R-:W-:Y:S01]  /*2620*/  VIADD R7, R3.reuse, 0x180 ;  /* 0x0000018003077836 */ /* 0x041fe20000000000 */
[----:B------:R2:W-:Y:S01]  /*2630*/  @!P5 STG.E desc[UR8][R4.64+0x280], R17 ;  /* 0x000280110400d986 */ /* 0x0005e2000c101908 */
[----:B-1----:R-:W-:-:S03]  /*2640*/  VIADD R9, R3, 0x1a0 ;  /* 0x000001a003097836 */ /* 0x002fc60000000000 */
[----:B------:R2:W-:Y:S01]  /*2650*/  @!P4 STG.E desc[UR8][R4.64+0x300], R19 ;  /* 0x000300130400c986 */ /* 0x0005e2000c101908 */
[-C--:B------:R-:W-:Y:S01]  /*2660*/  ISETP.GE.AND P5, PT, R7, R2.reuse, PT ;  /* 0x000000020700720c */ /* 0x080fe20003fa6270 */
[----:B------:R-:W-:Y:S01]  /*2670*/  VIADD R7, R3, 0x1c0 ;  /* 0x000001c003077836 */ /* 0x000fe20000000000 */
[-C--:B------:R-:W-:Y:S01]  /*2680*/  ISETP.GE.AND P4, PT, R9, R2.reuse, PT ;  /* 0x000000020900720c */ /* 0x080fe20003f86270 */
[C---:B------:R-:W-:Y:S01]  /*2690*/  VIADD R9, R3.reuse, 0x1e0 ;  /* 0x000001e003097836 */ /* 0x040fe20000000000 */
[----:B------:R2:W-:Y:S01]  /*26a0*/  @!P0 STG.E desc[UR8][R4.64+0x180], R13 ;  /* 0x0001800d04008986 */ /* 0x0005e2000c101908 */
[----:B------:R-:W-:Y:S01]  /*26b0*/  VIADD R3, R3, 0x200 ;  /* 0x0000020003037836 */ /* 0x000fe20000000000 */
[-C--:B------:R-:W-:Y:S02]  /*26c0*/  ISETP.GE.AND P0, PT, R25, R2.reuse, PT ;  /* 0x000000021900720c */ /* 0x080fe40003f06270 */
        /* <DEDUP_REMOVED lines=13> */
[----:B------:R2:W-:Y:S01]  /*27a0*/  @!P2 STG.E desc[UR8][R4.64+0x780], R43 ;  /* 0x0007802b0400a986 */ /* 0x0005e2000c101908 */
[----:B------:R-:W-:Y:S05]  /*27b0*/  @P1 EXIT ;  /* 0x000000000000194d */ /* 0x000fea0003800000 */
[----:B------:R-:W-:Y:S01]  /*27c0*/  STG.E desc[UR8][R4.64+0x800], R45 ;  /* 0x0008002d04007986 */ /* 0x000fe2000c101908 */
[----:B------:R-:W-:Y:S05]  /*27d0*/  EXIT ;  /* 0x000000000000794d */ /* 0x000fea0003800000 */
.L_x_14:
[----:B------:R-:W-:Y:S01]  /*27e0*/  IMAD.MOV.U32 R36, RZ, RZ, RZ ;  /* 0x000000ffff247224 */ /* 0x000fe200078e00ff */
[C---:B------:R-:W-:Y:S01]  /*27f0*/  ISETP.GT.U32.AND P0, PT, R37.reuse, 0x1f, PT ;  /* 0x0000001f2500780c */ /* 0x040fe20003f04070 */
[----:B------:R-:W-:Y:S05]  /*2800*/  WARPSYNC.ALL ;  /* 0x0000000000007948 */ /* 0x000fea0003800000 */
[----:B------:R-:W-:-:S04]  /*2810*/  IMAD.HI.U32 R39, R37, 0x15555556, R36 ;  /* 0x1555555625277827 */ /* 0x000fc800078e0024 */
[----:B------:R-:W-:-:S05]  /*2820*/  IMAD R39, R39, 0x4, R0 ;  /* 0x0000000427277824 */ /* 0x000fca00078e0200 */
[----:B------:R1:W-:Y:S01]  /*2830*/  STS [R39+0x3410], R22 ;  /* 0x0034101627007388 */ /* 0x0003e20000000800 */
[----:B------:R-:W-:Y:S06]  /*2840*/  BAR.SYNC.DEFER_BLOCKING 0x0 ;  /* 0x0000000000007b1d */ /* 0x000fec0000010000 */
[----:B------:R-:W-:Y:S05]  /*2850*/  @P0 BRA `(.L_x_28) ;  /* 0x0000000000e00947 */ /* 0x000fea0003800000 */
[----:B------:R-:W-:Y:S01]  /*2860*/  IMAD R38, R37, 0x34, R0 ;  /* 0x0000003425267824 */ /* 0x000fe200078e0200 */
[----:B------:R-:W-:-:S04]  /*2870*/  UMOV UR5, 0xffffffff ;  /* 0xffffffff00057882 */ /* 0x000fc80000000000 */
[----:B------:R-:W-:Y:S04]  /*2880*/  LDS R73, [R38+0x3410] ;  /* 0x0034100026497984 */ /* 0x000fe80000000800 */
[----:B------:R-:W-:Y:S04]  /*2890*/  LDS R72, [R38+0x3414] ;  /* 0x0034140026487984 */ /* 0x000fe80000000800 */
[----:B------:R-:W2:Y:S04]  /*28a0*/  LDS R71, [R38+0x3418] ;  /* 0x0034180026477984 */ /* 0x000ea80000000800 */
[----:B------:R-:W-:Y:S04]  /*28b0*/  LDS R70, [R38+0x341c] ;  /* 0x00341c0026467984 */ /* 0x000fe80000000800 */
[----:B------:R-:W3:Y:S04]  /*28c0*/  LDS R69, [R38+0x3420] ;  /* 0x0034200026457984 */ /* 0x000ee80000000800 */
[----:B------:R-:W-:Y:S04]  /*28d0*/  LDS R68, [R38+0x3424] ;  /* 0x0034240026447984 */ /* 0x000fe80000000800 */
[----:B------:R-:W4:Y:S04]  /*28e0*/  LDS R67, [R38+0x3428] ;  /* 0x0034280026437984 */ /* 0x000f280000000800 */
[----:B------:R-:W-:Y:S04]  /*28f0*/  LDS R66, [R38+0x342c] ;  /* 0x00342c0026427984 */ /* 0x000fe80000000800 */
[----:B------:R-:W5:Y:S04]  /*2900*/  LDS R65, [R38+0x3430] ;  /* 0x0034300026417984 */ /* 0x000f680000000800 */
[----:B------:R-:W-:Y:S04]  /*2910*/  LDS R64, [R38+0x3434] ;  /* 0x0034340026407984 */ /* 0x000fe80000000800 */
[----:B------:R-:W0:Y:S04]  /*2920*/  LDS R63, [R38+0x3438] ;  /* 0x00343800263f7984 */ /* 0x000e280000000800 */
[----:B-1----:R-:W1:Y:S01]  /*2930*/  LDS R39, [R38+0x343c] ;  /* 0x00343c0026277984 */ /* 0x002e620000000800 */
[----:B--2---:R-:W-:-:S04]  /*2940*/  IADD3 R74, PT, PT, R71, R72, R73 ;  /* 0x00000048474a7210 */ /* 0x004fc80007ffe049 */
[----:B---3--:R-:W-:-:S04]  /*2950*/  IADD3 R74, PT, PT, R69, R74, R70 ;  /* 0x0000004a454a7210 */ /* 0x008fc80007ffe046 */
[----:B----4-:R-:W-:-:S04]  /*2960*/  IADD3 R74, PT, PT, R67, R74, R68 ;  /* 0x0000004a434a7210 */ /* 0x010fc80007ffe044 */
[----:B-----5:R-:W-:-:S04]  /*2970*/  IADD3 R74, PT, PT, R65, R74, R66 ;  /* 0x0000004a414a7210 */ /* 0x020fc80007ffe042 */
[----:B0-----:R-:W-:-:S05]  /*2980*/  IADD3 R74, PT, PT, R63, R74, R64 ;  /* 0x0000004a3f4a7210 */ /* 0x001fca0007ffe040 */
[----:B-1----:R-:W-:Y:S01]  /*2990*/  IMAD.IADD R39, R39, 0x1, R74 ;  /* 0x0000000127277824 */ /* 0x002fe200078e024a */
[----:B------:R-:W-:Y:S06]  /*29a0*/  BRA.DIV UR5, `(.L_x_29) ;  /* 0x0000007205447947 */ /* 0x000fec000b800000 */
[----:B------:R-:W0:Y:S02]  /*29b0*/  SHFL.UP P0, R77, R39, 0x1, RZ ;  /* 0x04200000274d7989 */ /* 0x000e2400000000ff */
[----:B0-----:R-:W-:-:S05]  /*29c0*/  @P0 IMAD.IADD R77, R39, 0x1, R77 ;  /* 0x00000001274d0824 */ /* 0x001fca00078e024d */
[----:B------:R-:W0:Y:S02]  /*29d0*/  SHFL.UP P0, R74, R77, 0x2, RZ ;  /* 0x044000004d4a7989 */ /* 0x000e2400000000ff */
[----:B0-----:R-:W-:-:S05]  /*29e0*/  @P0 IMAD.IADD R74, R77, 0x1, R74 ;  /* 0x000000014d4a0824 */ /* 0x001fca00078e024a */
[----:B------:R-:W0:Y:S02]  /*29f0*/  SHFL.UP P0, R77, R74, 0x4, RZ ;  /* 0x048000004a4d7989 */ /* 0x000e2400000000ff */
[----:B0-----:R-:W-:-:S05]  /*2a00*/  @P0 IMAD.IADD R77, R74, 0x1, R77 ;  /* 0x000000014a4d0824 */ /* 0x001fca00078e024d */
[----:B------:R-:W0:Y:S02]  /*2a10*/  SHFL.UP P0, R74, R77, 0x8, RZ ;  /* 0x050000004d4a7989 */ /* 0x000e2400000000ff */
[----:B0-----:R-:W-:-:S05]  /*2a20*/  @P0 IMAD.IADD R74, R77, 0x1, R74 ;  /* 0x000000014d4a0824 */ /* 0x001fca00078e024a */
[----:B------:R0:W1:Y:S02]  /*2a30*/  SHFL.UP P0, R38, R74, 0x10, RZ ;  /* 0x060000004a267989 */ /* 0x00006400000000ff */
.L_x_118:
[----:B-1----:R-:W-:-:S04]  /*2a40*/  @P0 IMAD.IADD R38, R74, 0x1, R38 ;  /* 0x000000014a260824 */ /* 0x002fc800078e0226 */
[----:B------:R-:W-:Y:S02]  /*2a50*/  IMAD.IADD R38, R38, 0x1, -R39 ;  /* 0x0000000126267824 */ /* 0x000fe400078e0a27 */
[----:B------:R-:W-:Y:S02]  /*2a60*/  IMAD R39, R37, 0x34, R0 ;  /* 0x0000003425277824 */ /* 0x000fe400078e0200 */
[----:B------:R-:W-:-:S03]  /*2a70*/  IMAD.IADD R73, R73, 0x1, R38 ;  /* 0x0000000149497824 */ /* 0x000fc600078e0226 */
[----:B------:R1:W-:Y:S01]  /*2a80*/  STS [R39+0x3410], R38 ;  /* 0x0034102627007388 */ /* 0x0003e20000000800 */
        /* <DEDUP_REMOVED lines=18> */
[----:B-1----:R-:W-:-:S03]  /*2bb0*/  IMAD.IADD R38, R63, 0x1, R64 ;  /* 0x000000013f267824 */ /* 0x002fc600078e0240 */
[----:B------:R2:W-:Y:S04]  /*2bc0*/  STS [R39+0x3438], R64 ;  /* 0x0034384027007388 */ /* 0x0005e80000000800 */
[----:B------:R2:W-:Y:S02]  /*2bd0*/  STS [R39+0x343c], R38 ;  /* 0x00343c2627007388 */ /* 0x0005e40000000800 */
.L_x_28:
[----:B--2---:R-:W2:Y:S01]  /*2be0*/  LDL R71, [R1] ;  /* 0x0000000001477983 */ /* 0x004ea20000100800 */
[----:B------:R-:W-:Y:S05]  /*2bf0*/  WARPSYNC.ALL ;  /* 0x0000000000007948 */ /* 0x000fea0003800000 */
[----:B------:R-:W-:Y:S01]  /*2c00*/  IMAD.MOV.U32 R38, RZ, RZ, RZ ;  /* 0x000000ffff267224 */ /* 0x000fe200078e00ff */
[----:B------:R-:W-:Y:S01]  /*2c10*/  BSSY.RECONVERGENT B0, `(.L_x_30) ;  /* 0x000002c000007945 */ /* 0x000fe20003800200 */
[----:B-1----:R-:W-:Y:S02]  /*2c20*/  IMAD.MOV.U32 R39, RZ, RZ, R37 ;  /* 0x000000ffff277224 */ /* 0x002fe400078e0025 */
[----:B------:R-:W-:-:S04]  /*2c30*/  IMAD.HI.U32 R39, R37, 0x15555556, R38 ;  /* 0x1555555625277827 */ /* 0x000fc800078e0026 */
[----:B------:R-:W-:Y:S01]  /*2c40*/  IMAD R39, R39, 0x4, R0 ;  /* 0x0000000427277824 */ /* 0x000fe200078e0200 */
[----:B------:R-:W-:Y:S06]  /*2c50*/  BAR.SYNC.DEFER_BLOCKING 0x0 ;  /* 0x0000000000007b1d */ /* 0x000fec0000010000 */
[----:B------:R-:W1:Y:S01]  /*2c60*/  LDS R39, [R39+0x3410] ;  /* 0x0034100027277984 */ /* 0x000e620000000800 */
[----:B--2---:R-:W-:-:S13]  /*2c70*/  ISETP.NE.AND P0, PT, R71, RZ, PT ;  /* 0x000000ff4700720c */ /* 0x004fda0003f05270 */
[----:B-1----:R-:W-:Y:S05]  /*2c80*/  @P0 BRA `(.L_x_31) ;  /* 0x0000000000900947 */ /* 0x002fea0003800000 */
[----:B------:R-:W1:Y:S04]  /*2c90*/  LDS R65, [R21] ;  /* 0x0000000015417984 */ /* 0x000e680000000800 */
[----:B------:R-:W2:Y:S04]  /*2ca0*/  LDS R67, [R21+0x400] ;  /* 0x0004000015437984 */ /* 0x000ea80000000800 */
[----:B------:R-:W3:Y:S04]  /*2cb0*/  LDS R69, [R21+0x800] ;  /* 0x0008000015457984 */ /* 0x000ee80000000800 */
[----:B------:R-:W4:Y:S04]  /*2cc0*/  LDS R63, [R21+0xc00] ;  /* 0x000c0000153f7984 */ /* 0x000f280000000800 */
[----:B------:R-:W5:Y:S04]  /*2cd0*/  LDS R76, [R21+0x1000] ;  /* 0x00100000154c7984 */ /* 0x000f680000000800 */
[----:B------:R-:W5:Y:S04]  /*2ce0*/  LDS R72, [R21+0x1400] ;  /* 0x0014000015487984 */ /* 0x000f680000000800 */
[----:B0-----:R-:W0:Y:S04]  /*2cf0*/  LDS R74, [R21+0x1800] ;  /* 0x00180000154a7984 */ /* 0x001e280000000800 */
[----:B------:R-:W0:Y:S04]  /*2d00*/  LDS R70, [R21+0x1c00] ;  /* 0x001c000015467984 */ /* 0x000e280000000800 */
[----:B------:R-:W0:Y:S04]  /*2d10*/  LDS R38, [R21+0x2000] ;  /* 0x0020000015267984 */ /* 0x000e280000000800 */
[----:B------:R-:W0:Y:S04]  /*2d20*/  LDS R68, [R21+0x2400] ;  /* 0x0024000015447984 */ /* 0x000e280000000800 */
[----:B------:R-:W0:Y:S01]  /*2d30*/  LDS R66, [R21+0x2800] ;  /* 0x0028000015427984 */ /* 0x000e220000000800 */
[----:B-1----:R-:W-:-:S03]  /*2d40*/  IMAD.IADD R65, R39, 0x1, R65 ;  /* 0x0000000127417824 */ /* 0x002fc600078e0241 */
[----:B------:R-:W1:Y:S01]  /*2d50*/  LDS R64, [R21+0x2c00] ;  /* 0x002c000015407984 */ /* 0x000e620000000800 */
[C---:B--2---:R-:W-:Y:S02]  /*2d60*/  IMAD.IADD R67, R39.reuse, 0x1, R67 ;  /* 0x0000000127437824 */ /* 0x044fe400078e0243 */
[C---:B---3--:R-:W-:Y:S01]  /*2d70*/  IMAD.IADD R69, R39.reuse, 0x1, R69 ;  /* 0x0000000127457824 */ /* 0x048fe200078e0245 */
[----:B------:R2:W-:Y:S01]  /*2d80*/  STS [R21], R65 ;  /* 0x0000004115007388 */ /* 0x0005e20000000800 */
[----:B----4-:R-:W-:-:S03]  /*2d90*/  IMAD.IADD R63, R39, 0x1, R63 ;  /* 0x00000001273f7824 */ /* 0x010fc600078e023f */
[----:B------:R2:W-:Y:S01]  /*2da0*/  STS [R21+0x400], R67 ;  /* 0x0004004315007388 */ /* 0x0005e20000000800 */
[----:B-----5:R-:W-:-:S03]  /*2db0*/  IMAD.IADD R76, R39, 0x1, R76 ;  /* 0x00000001274c7824 */ /* 0x020fc600078e024c */
[----:B------:R2:W-:Y:S01]  /*2dc0*/  STS [R21+0x800], R69 ;  /* 0x0008004515007388 */ /* 0x0005e20000000800 */
[----:B------:R-:W-:-:S03]  /*2dd0*/  IMAD.IADD R72, R39, 0x1, R72 ;  /* 0x0000000127487824 */ /* 0x000fc600078e0248 */
[----:B------:R2:W-:Y:S01]  /*2de0*/  STS [R21+0xc00], R63 ;  /* 0x000c003f15007388 */ /* 0x0005e20000000800 */
[----:B0-----:R-:W-:-:S03]  /*2df0*/  IMAD.IADD R74, R39, 0x1, R74 ;  /* 0x00000001274a7824 */ /* 0x001fc600078e024a */
        /* <DEDUP_REMOVED lines=11> */
[----:B------:R2:W-:Y:S04]  /*2eb0*/  STS [R21+0x2800], R66 ;  /* 0x0028004215007388 */ /* 0x0005e80000000800 */
[----:B------:R2:W-:Y:S02]  /*2ec0*/  STS [R21+0x2c00], R64 ;  /* 0x002c004015007388 */ /* 0x0005e40000000800 */
.L_x_31:
[----:B------:R-:W-:Y:S05]  /*2ed0*/  BSYNC.RECONVERGENT B0 ;  /* 0x0000000000007941 */ /* 0x000fea0003800200 */
.L_x_30:
[----:B------:R-:W-:Y:S01]  /*2ee0*/  BAR.SYNC.DEFER_BLOCKING 0x0 ;  /* 0x0000000000007b1d */ /* 0x000fe20000010000 */
[----:B------:R-:W-:-:S05]  /*2ef0*/  R2P PR, R23, 0x7f ;  /* 0x0000007f17007804 */ /* 0x000fca0000000000 */
[----:B------:R-:W-:Y:S01]  /*2f00*/  BSSY.RECONVERGENT B0, `(.L_x_32) ;  /* 0x0000022000007945 */ /* 0x000fe20003800200 */
[----:B--2---:R-:W1:Y:S07]  /*2f10*/  S2R R72, SR_LANEID ;  /* 0x0000000000487919 */ /* 0x004e6e0000000000 */
[----:B------:R-:W-:Y:S02]  /*2f20*/  VOTE.ANY R38, PT, P0 ;  /* 0x0000000000267806 */ /* 0x000fe400000e0100 */
[----:B------:R-:W-:-:S02]  /*2f30*/  VOTE.ANY R63, PT, P1 ;  /* 0x00000000003f7806 */ /* 0x000fc400008e0100 */
[----:B------:R-:W-:Y:S02]  /*2f40*/  @!P0 LOP3.LUT R38, RZ, R38, RZ, 0x33, !PT ;  /* 0x00000026ff268212 */ /* 0x000fe400078e33ff */
[----:B------:R-:W-:Y:S02]  /*2f50*/  VOTE.ANY R65, PT, P2 ;  /* 0x0000000000417806 */ /* 0x000fe400010e0100 */
[----:B------:R-:W-:Y:S02]  /*2f60*/  @!P1 LOP3.LUT R63, RZ, R63, RZ, 0x33, !PT ;  /* 0x0000003fff3f9212 */ /* 0x000fe400078e33ff */
[----:B------:R-:W-:Y:S02]  /*2f70*/  VOTE.ANY R67, PT, P3 ;  /* 0x0000000000437806 */ /* 0x000fe400018e0100 */
[----:B------:R-:W-:Y:S02]  /*2f80*/  @!P2 LOP3.LUT R65, RZ, R65, RZ, 0x33, !PT ;  /* 0x00000041ff41a212 */ /* 0x000fe400078e33ff */
[----:B------:R-:W-:-:S02]  /*2f90*/  LOP3.LUT R38, R63, R38, RZ, 0xc0, !PT ;  /* 0x000000263f267212 */ /* 0x000fc400078ec0ff */
[----:B------:R-:W-:Y:S02]  /*2fa0*/  @!P3 LOP3.LUT R67, RZ, R67, RZ, 0x33, !PT ;  /* 0x00000043ff43b212 */ /* 0x000fe400078e33ff */
[----:B------:R-:W-:Y:S02]  /*2fb0*/  LOP3.LUT R38, R65, R38, RZ, 0xc0, !PT ;  /* 0x0000002641267212 */ /* 0x000fe400078ec0ff */
[----:B------:R-:W-:Y:S02]  /*2fc0*/  VOTE.ANY R63, PT, P4 ;  /* 0x00000000003f7806 */ /* 0x000fe400020e0100 */
[----:B------:R-:W-:Y:S02]  /*2fd0*/  LOP3.LUT P0, RZ, R23, 0x80, RZ, 0xc0, !PT ;  /* 0x0000008017ff7812 */ /* 0x000fe4000780c0ff */
[----:B------:R-:W-:Y:S02]  /*2fe0*/  LOP3.LUT R38, R67, R38, RZ, 0xc0, !PT ;  /* 0x0000002643267212 */ /* 0x000fe400078ec0ff */
[----:B------:R-:W-:-:S02]  /*2ff0*/  @!P4 LOP3.LUT R63, RZ, R63, RZ, 0x33, !PT ;  /* 0x0000003fff3fc212 */ /* 0x000fc400078e33ff */
[----:B------:R-:W-:Y:S02]  /*3000*/  VOTE.ANY R23, PT, P5 ;  /* 0x0000000000177806 */ /* 0x000fe400028e0100 */
[----:B------:R-:W-:Y:S02]  /*3010*/  LOP3.LUT R38, R63, R38, RZ, 0xc0, !PT ;  /* 0x000000263f267212 */ /* 0x000fe400078ec0ff */
[----:B------:R-:W-:Y:S02]  /*3020*/  @!P5 LOP3.LUT R23, RZ, R23, RZ, 0x33, !PT ;  /* 0x00000017ff17d212 */ /* 0x000fe400078e33ff */
[----:B------:R-:W-:Y:S02]  /*3030*/  VOTE.ANY R64, PT, P6 ;  /* 0x0000000000407806 */ /* 0x000fe400030e0100 */
[----:B------:R-:W-:Y:S02]  /*3040*/  LOP3.LUT R23, R23, R38, RZ, 0xc0, !PT ;  /* 0x0000002617177212 */ /* 0x000fe400078ec0ff */
[----:B------:R-:W2:Y:S01]  /*3050*/  S2R R38, SR_LEMASK ;  /* 0x0000000000267919 */ /* 0x000ea20000003a00 */
[----:B------:R-:W-:-:S02]  /*3060*/  VOTE.ANY R66, PT, P0 ;  /* 0x0000000000427806 */ /* 0x000fc400000e0100 */
[----:B------:R-:W-:Y:S02]  /*3070*/  @!P6 LOP3.LUT R64, RZ, R64, RZ, 0x33, !PT ;  /* 0x00000040ff40e212 */ /* 0x000fe400078e33ff */
[----:B------:R-:W-:Y:S02]  /*3080*/  @!P0 LOP3.LUT R66, RZ, R66, RZ, 0x33, !PT ;  /* 0x00000042ff428212 */ /* 0x000fe400078e33ff */
[----:B------:R-:W-:Y:S01]  /*3090*/  LOP3.LUT R23, R64, R23, RZ, 0xc0, !PT ;  /* 0x0000001740177212 */ /* 0x000fe200078ec0ff */
[----:B------:R-:W-:-:S03]  /*30a0*/  IMAD.MOV.U32 R64, RZ, RZ, RZ ;  /* 0x000000ffff407224 */ /* 0x000fc600078e00ff */
[----:B------:R-:W-:-:S04]  /*30b0*/  LOP3.LUT R65, R66, R23, RZ, 0xc0, !PT ;  /* 0x0000001742417212 */ /* 0x000fc800078ec0ff */
[----:B------:R-:W1:Y:S02]  /*30c0*/  FLO.U32 R63, R65 ;  /* 0x00000041003f7300 */ /* 0x000e6400000e0000 */
[----:B-1----:R-:W-:Y:S02]  /*30d0*/  ISETP.NE.AND P0, PT, R72, R63, PT ;  /* 0x0000003f4800720c */ /* 0x002fe40003f05270 */
[----:B--2---:R-:W-:-:S06]  /*30e0*/  LOP3.LUT R23, R38, R65, RZ, 0xc0, !PT ;  /* 0x0000004126177212 */ /* 0x004fcc00078ec0ff */
[----:B------:R-:W1:Y:S05]  /*30f0*/  POPC R23, R23 ;  /* 0x0000001700177309 */ /* 0x000e6a0000000000 */
[----:B------:R-:W-:Y:S05]  /*3100*/  @P0 BRA `(.L_x_33) ;  /* 0x0000000000040947 */ /* 0x000fea0003800000 */
[----:B-1----:R2:W3:Y:S02]  /*3110*/  ATOMS.ADD R64, [R46], R23 ;  /* 0x000000172e40738c */ /* 0x0024e40000000000 */
.L_x_33:
[----:B------:R-:W-:Y:S05]  /*3120*/  BSYNC.RECONVERGENT B0 ;  /* 0x0000000000007941 */ /* 0x000fea0003800200 */
.L_x_32:
[----:B------:R-:W-:Y:S01]  /*3130*/  R2P PR, R24, 0x7f ;  /* 0x0000007f18007804 */ /* 0x000fe20000000000 */
[----:B------:R-:W-:Y:S01]  /*3140*/  BSSY.RECONVERGENT B0, `(.L_x_34) ;  /* 0x0000021000007945 */ /* 0x000fe20003800200 */
[----:B------:R-:W-:-:S11]  /*3150*/  IMAD.MOV.U32 R66, RZ, RZ, RZ ;  /* 0x000000ffff427224 */ /* 0x000fd600078e00ff */
[----:B0-2---:R-:W-:Y:S02]  /*3160*/  VOTE.ANY R46, PT, P0 ;  /* 0x00000000002e7806 */ /* 0x005fe400000e0100 */
[----:B------:R-:W-:Y:S02]  /*3170*/  VOTE.ANY R65, PT, P1 ;  /* 0x0000000000417806 */ /* 0x000fe400008e0100 */
[----:B------:R-:W-:Y:S02]  /*3180*/  @!P0 LOP3.LUT R46, RZ, R46, RZ, 0x33, !PT ;  /* 0x0000002eff2e8212 */ /* 0x000fe400078e33ff */
[----:B------:R-:W-:Y:S02]  /*3190*/  VOTE.ANY R67, PT, P2 ;  /* 0x0000000000437806 */ /* 0x000fe400010e0100 */
[----:B------:R-:W-:Y:S02]  /*31a0*/  @!P1 LOP3.LUT R65, RZ, R65, RZ, 0x33, !PT ;  /* 0x00000041ff419212 */ /* 0x000fe400078e33ff */
[----:B------:R-:W-:-:S02]  /*31b0*/  @!P2 LOP3.LUT R67, RZ, R67, RZ, 0x33, !PT ;  /* 0x00000043ff43a212 */ /* 0x000fc400078e33ff */
[----:B------:R-:W-:Y:S02]  /*31c0*/  LOP3.LUT R46, R65, R46, RZ, 0xc0, !PT ;  /* 0x0000002e412e7212 */ /* 0x000fe400078ec0ff */
[----:B------:R-:W-:Y:S02]  /*31d0*/  VOTE.ANY R65, PT, P3 ;  /* 0x0000000000417806 */ /* 0x000fe400018e0100 */
[----:B------:R-:W-:Y:S02]  /*31e0*/  LOP3.LUT R46, R67, R46, RZ, 0xc0, !PT ;  /* 0x0000002e432e7212 */ /* 0x000fe400078ec0ff */
[----:B------:R-:W-:Y:S02]  /*31f0*/  LOP3.LUT P0, RZ, R24, 0x80, RZ, 0xc0, !PT ;  /* 0x0000008018ff7812 */ /* 0x000fe4000780c0ff */
[----:B------:R-:W-:Y:S02]  /*3200*/  VOTE.ANY R67, PT, P4 ;  /* 0x0000000000437806 */ /* 0x000fe400020e0100 */
[----:B------:R-:W-:-:S02]  /*3210*/  @!P3 LOP3.LUT R65, RZ, R65, RZ, 0x33, !PT ;  /* 0x00000041ff41b212 */ /* 0x000fc400078e33ff */
[----:B------:R-:W-:Y:S02]  /*3220*/  @!P4 LOP3.LUT R67, RZ, R67, RZ, 0x33, !PT ;  /* 0x00000043ff43c212 */ /* 0x000fe400078e33ff */
[----:B------:R-:W-:Y:S02]  /*3230*/  LOP3.LUT R46, R65, R46, RZ, 0xc0, !PT ;  /* 0x0000002e412e7212 */ /* 0x000fe400078ec0ff */
[----:B------:R-:W-:Y:S02]  /*3240*/  VOTE.ANY R65, PT, P5 ;  /* 0x0000000000417806 */ /* 0x000fe400028e0100 */
[----:B------:R-:W-:Y:S02]  /*3250*/  LOP3.LUT R46, R67, R46, RZ, 0xc0, !PT ;  /* 0x0000002e432e7212 */ /* 0x000fe400078ec0ff */
[----:B------:R-:W-:Y:S02]  /*3260*/  VOTE.ANY R67, PT, P6 ;  /* 0x0000000000437806 */ /* 0x000fe400030e0100 */
[----:B------:R-:W-:-:S02]  /*3270*/  @!P5 LOP3.LUT R65, RZ, R65, RZ, 0x33, !PT ;  /* 0x00000041ff41d212 */ /* 0x000fc400078e33ff */
[----:B------:R-:W-:Y:S02]  /*3280*/  VOTE.ANY R69, PT, P0 ;  /* 0x0000000000457806 */ /* 0x000fe400000e0100 */
[----:B------:R-:W-:Y:S02]  /*3290*/  @!P6 LOP3.LUT R67, RZ, R67, RZ, 0x33, !PT ;  /* 0x00000043ff43e212 */ /* 0x000fe400078e33ff */
[----:B------:R-:W-:Y:S02]  /*32a0*/  LOP3.LUT R46, R65, R46, RZ, 0xc0, !PT ;  /* 0x0000002e412e7212 */ /* 0x000fe400078ec0ff */
[----:B------:R-:W-:Y:S02]  /*32b0*/  @!P0 LOP3.LUT R69, RZ, R69, RZ, 0x33, !PT ;  /* 0x00000045ff458212 */ /* 0x000fe400078e33ff */
[----:B------:R-:W-:-:S04]  /*32c0*/  LOP3.LUT R46, R67, R46, RZ, 0xc0, !PT ;  /* 0x0000002e432e7212 */ /* 0x000fc800078ec0ff */
[----:B------:R-:W-:Y:S02]  /*32d0*/  LOP3.LUT R69, R69, R46, RZ, 0xc0, !PT ;  /* 0x0000002e45457212 */ /* 0x000fe400078ec0ff */
[----:B---3--:R0:W2:Y:S02]  /*32e0*/  SHFL.IDX PT, R46, R64, R63, 0x1f ;  /* 0x00001f3f402e7589 */ /* 0x0080a400000e0000 */
[----:B------:R-:W3:Y:S01]  /*32f0*/  FLO.U32 R65, R69 ;  /* 0x0000004500417300 */ /* 0x000ee200000e0000 */
[----:B------:R-:W-:-:S07]  /*3300*/  LOP3.LUT R24, R38, R69, RZ, 0xc0, !PT ;  /* 0x0000004526187212 */ /* 0x000fce00078ec0ff */
[----:B------:R-:W4:Y:S01]  /*3310*/  POPC R24, R24 ;  /* 0x0000001800187309 */ /* 0x000f220000000000 */
[----:B---3--:R-:W-:-:S13]  /*3320*/  ISETP.NE.AND P0, PT, R72, R65, PT ;  /* 0x000000414800720c */ /* 0x008fda0003f05270 */
[----:B0-2-4-:R-:W-:Y:S05]  /*3330*/  @P0 BRA `(.L_x_35) ;  /* 0x0000000000040947 */ /* 0x015fea0003800000 */
[----:B------:R0:W2:Y:S02]  /*3340*/  ATOMS.ADD R66, [R47], R24 ;  /* 0x000000182f42738c */ /* 0x0000a40000000000 */
.L_x_35:
[----:B------:R-:W-:Y:S05]  /*3350*/  BSYNC.RECONVERGENT B0 ;  /* 0x0000000000007941 */ /* 0x000fea0003800200 */
.L_x_34:
[----:B------:R-:W-:Y:S01]  /*3360*/  R2P PR, R25, 0x7f ;  /* 0x0000007f19007804 */ /* 0x000fe20000000000 */
[----:B------:R-:W-:-:S12]  /*3370*/  BSSY.RECONVERGENT B0, `(.L_x_36) ;  /* 0x0000021000007945 */ /* 0x000fd80003800200 */
[----:B0-----:R-:W-:Y:S02]  /*3380*/  VOTE.ANY R47, PT, P0 ;  /* 0x00000000002f7806 */ /* 0x001fe400000e0100 */
        /* <DEDUP_REMOVED lines=19> */
[----:B------:R-:W-:Y:S01]  /*34c0*/  LOP3.LUT R47, R64, R47, RZ, 0xc0, !PT ;  /* 0x0000002f402f7212 */ /* 0x000fe200078ec0ff */
[----:B------:R-:W-:Y:S01]  /*34d0*/  IMAD.MOV.U32 R64, RZ, RZ, RZ ;  /* 0x000000ffff407224 */ /* 0x000fe200078e00ff */
[----:B------:R-:W-:Y:S02]  /*34e0*/  @!P0 LOP3.LUT R70, RZ, R70, RZ, 0x33, !PT ;  /* 0x00000046ff468212 */ /* 0x000fe400078e33ff */
[----:B------:R-:W-:-:S04]  /*34f0*/  LOP3.LUT R47, R68, R47, RZ, 0xc0, !PT ;  /* 0x0000002f442f7212 */ /* 0x000fc800078ec0ff */
[----:B------:R-:W-:Y:S02]  /*3500*/  LOP3.LUT R67, R70, R47, RZ, 0xc0, !PT ;  /* 0x0000002f46437212 */ /* 0x000fe400078ec0ff */
[----:B--2---:R0:W2:Y:S02]  /*3510*/  SHFL.IDX PT, R47, R66, R65, 0x1f ;  /* 0x00001f41422f7589 */ /* 0x0040a400000e0000 */
[----:B------:R-:W3:Y:S01]  /*3520*/  FLO.U32 R63, R67 ;  /* 0x00000043003f7300 */ /* 0x000ee200000e0000 */
[----:B------:R-:W-:-:S07]  /*3530*/  LOP3.LUT R25, R38, R67, RZ, 0xc0, !PT ;  /* 0x0000004326197212 */ /* 0x000fce00078ec0ff */
[----:B------:R-:W4:Y:S01]  /*3540*/  POPC R25, R25 ;  /* 0x0000001900197309 */ /* 0x000f220000000000 */
[----:B---3--:R-:W-:-:S13]  /*3550*/  ISETP.NE.AND P0, PT, R72, R63, PT ;  /* 0x0000003f4800720c */ /* 0x008fda0003f05270 */
[----:B0-2-4-:R-:W-:Y:S05]  /*3560*/  @P0 BRA `(.L_x_37) ;  /* 0x0000000000040947 */ /* 0x015fea0003800000 */
[----:B------:R0:W2:Y:S02]  /*3570*/  ATOMS.ADD R64, [R48], R25 ;  /* 0x000000193040738c */ /* 0x0000a40000000000 */
.L_x_37:
[----:B------:R-:W-:Y:S05]  /*3580*/  BSYNC.RECONVERGENT B0 ;  /* 0x0000000000007941 */ /* 0x000fea0003800200 */
.L_x_36:
[----:B------:R-:W-:Y:S01]  /*3590*/  R2P PR, R26, 0x7f ;  /* 0x0000007f1a007804 */ /* 0x000fe20000000000 */
[----:B------:R-:W-:Y:S01]  /*35a0*/  BSSY.RECONVERGENT B0, `(.L_x_38) ;  /* 0x0000021000007945 */ /* 0x000fe20003800200 */
[----:B------:R-:W-:-:S11]  /*35b0*/  IMAD.MOV.U32 R66, RZ, RZ, RZ ;  /* 0x000000ffff427224 */ /* 0x000fd600078e00ff */
        /* <DEDUP_REMOVED lines=31> */
.L_x_39:
[----:B------:R-:W-:Y:S05]  /*37b0*/  BSYNC.RECONVERGENT B0 ;  /* 0x0000000000007941 */ /* 0x000fea0003800200 */
.L_x_38:
        /* <DEDUP_REMOVED lines=34> */
.L_x_41:
[----:B------:R-:W-:Y:S05]  /*39e0*/  BSYNC.RECONVERGENT B0 ;  /* 0x0000000000007941 */ /* 0x000fea0003800200 */
.L_x_40:
        /* <DEDUP_REMOVED lines=34> */
.L_x_43:
[----:B------:R-:W-:Y:S05]  /*3c10*/  BSYNC.RECONVERGENT B0 ;  /* 0x0000000000007941 */ /* 0x000fea0003800200 */
.L_x_42:
        /* <DEDUP_REMOVED lines=12> */
[----:B------:R-:W-:Y:S01]  /*3ce0*/  VOTE.ANY R68, PT, P4 ;  /* 0x0000000000447806 */ /* 0x000fe200020e0100 */
[----:B--2---:R0:W2:Y:S01]  /*3cf0*/  SHFL.IDX PT, R29, R66, R65, 0x1f ;  /* 0x00001f41421d7589 */ /* 0x0040a200000e0000 */
        /* <DEDUP_REMOVED lines=13> */
[----:B------:R-:W-:-:S04]  /*3dd0*/  LOP3.LUT R67, R70, R51, RZ, 0xc0, !PT ;  /* 0x0000003346437212 */ /* 0x000fc800078ec0ff */
[----:B------:R-:W3:Y:S01]  /*3de0*/  FLO.U32 R63, R67 ;  /* 0x00000043003f7300 */ /* 0x000ee200000e0000 */
[----:B------:R-:W-:-:S07]  /*3df0*/  LOP3.LUT R51, R38, R67, RZ, 0xc0, !PT ;  /* 0x0000004326337212 */ /* 0x000fce00078ec0ff */
[----:B------:R-:W4:Y:S01]  /*3e00*/  POPC R51, R51 ;  /* 0x0000003300337309 */ /* 0x000f220000000000 */
[----:B---3--:R-:W-:-:S13]  /*3e10*/  ISETP.NE.AND P0, PT, R72, R63, PT ;  /* 0x0000003f4800720c */ /* 0x008fda0003f05270 */
[----:B0-2-4-:R-:W-:Y:S05]  /*3e20*/  @P0 BRA `(.L_x_45) ;  /* 0x0000000000040947 */ /* 0x015fea0003800000 */
[----:B------:R0:W2:Y:S02]  /*3e30*/  ATOMS.ADD R64, [R52], R51 ;  /* 0x000000333440738c */ /* 0x0000a40000000000 */
.L_x_45:
[----:B------:R-:W-:Y:S05]  /*3e40*/  BSYNC.RECONVERGENT B0 ;  /* 0x0000000000007941 */ /* 0x000fea0003800200 */
.L_x_44:
        /* <DEDUP_REMOVED lines=34> */
.L_x_47:
[----:B------:R-:W-:Y:S05]  /*4070*/  BSYNC.RECONVERGENT B0 ;  /* 0x0000000000007941 */ /* 0x000fea0003800200 */
.L_x_46:
        /* <DEDUP_REMOVED lines=34> */
.L_x_49:
[----:B------:R-:W-:Y:S05]  /*42a0*/  BSYNC.RECONVERGENT B0 ;  /* 0x0000000000007941 */ /* 0x000fea0003800200 */
.L_x_48:
        /* <DEDUP_REMOVED lines=34> */
.L_x_51:
[----:B------:R-:W-:Y:S05]  /*44d0*/  BSYNC.RECONVERGENT B0 ;  /* 0x0000000000007941 */ /* 0x000fea0003800200 */
.L_x_50:
        /* <DEDUP_REMOVED lines=34> */
.L_x_53:
[----:B------:R-:W-:Y:S05]  /*4700*/  BSYNC.RECONVERGENT B0 ;  /* 0x0000000000007941 */ /* 0x000fea0003800200 */
.L_x_52:
        /* <DEDUP_REMOVED lines=34> */
.L_x_55:
[----:B------:R-:W-:Y:S05]  /*4930*/  BSYNC.RECONVERGENT B0 ;  /* 0x0000000000007941 */ /* 0x000fea0003800200 */
.L_x_54:
        /* <DEDUP_REMOVED lines=34> */
.L_x_57:
[----:B------:R-:W-:Y:S05]  /*4b60*/  BSYNC.RECONVERGENT B0 ;  /* 0x0000000000007941 */ /* 0x000fea0003800200 */
.L_x_56:
[----:B------:R-:W-:Y:S01]  /*4b70*/  R2P PR, R42, 0x7f ;  /* 0x0000007f2a007804 */ /* 0x000fe20000000000 */
[----:B--2---:R2:W3:Y:S01]  /*4b80*/  SHFL.IDX PT, R64, R64, R63, 0x1f ;  /* 0x00001f3f40407589 */ /* 0x0044e200000e0000 */
[----:B------:R-:W-:Y:S11]  /*4b90*/  BSSY.RECONVERGENT B0, `(.L_x_58) ;  /* 0x0000020000007945 */ /* 0x000ff60003800200 */
[----:B0-----:R-:W-:-:S02]  /*4ba0*/  VOTE.ANY R58, PT, P0 ;  /* 0x00000000003a7806 */ /* 0x001fc400000e0100 */
[----:B------:R-:W-:Y:S02]  /*4bb0*/  VOTE.ANY R65, PT, P1 ;  /* 0x0000000000417806 */ /* 0x000fe400008e0100 */
[----:B------:R-:W-:Y:S02]  /*4bc0*/  @!P0 LOP3.LUT R58, RZ, R58, RZ, 0x33, !PT ;  /* 0x0000003aff3a8212 */ /* 0x000fe400078e33ff */
[----:B------:R-:W-:Y:S02]  /*4bd0*/  VOTE.ANY R67, PT, P2 ;  /* 0x0000000000437806 */ /* 0x000fe400010e0100 */
[----:B------:R-:W-:Y:S02]  /*4be0*/  @!P1 LOP3.LUT R65, RZ, R65, RZ, 0x33, !PT ;  /* 0x00000041ff419212 */ /* 0x000fe400078e33ff */
[----:B------:R-:W-:Y:S02]  /*4bf0*/  @!P2 LOP3.LUT R67, RZ, R67, RZ, 0x33, !PT ;  /* 0x00000043ff43a212 */ /* 0x000fe400078e33ff */
[----:B------:R-:W-:-:S02]  /*4c00*/  LOP3.LUT R58, R65, R58, RZ, 0xc0, !PT ;  /* 0x0000003a413a7212 */ /* 0x000fc400078ec0ff */
[----:B------:R-:W-:Y:S02]  /*4c10*/  VOTE.ANY R65, PT, P3 ;  /* 0x0000000000417806 */ /* 0x000fe400018e0100 */
[----:B------:R-:W-:Y:S02]  /*4c20*/  LOP3.LUT R58, R67, R58, RZ, 0xc0, !PT ;  /* 0x0000003a433a7212 */ /* 0x000fe400078ec0ff */
[----:B------:R-:W-:Y:S02]  /*4c30*/  LOP3.LUT P0, RZ, R42, 0x80, RZ, 0xc0, !PT ;  /* 0x000000802aff7812 */ /* 0x000fe4000780c0ff */
[----:B------:R-:W-:Y:S02]  /*4c40*/  VOTE.ANY R67, PT, P4 ;  /* 0x0000000000437806 */ /* 0x000fe400020e0100 */
[----:B------:R-:W-:Y:S02]  /*4c50*/  @!P3 LOP3.LUT R65, RZ, R65, RZ, 0x33, !PT ;  /* 0x00000041ff41b212 */ /* 0x000fe400078e33ff */
[----:B------:R-:W-:-:S02]  /*4c60*/  @!P4 LOP3.LUT R67, RZ, R67, RZ, 0x33, !PT ;  /* 0x00000043ff43c212 */ /* 0x000fc400078e33ff */
[----:B------:R-:W-:Y:S02]  /*4c70*/  LOP3.LUT R58, R65, R58, RZ, 0xc0, !PT ;  /* 0x0000003a413a7212 */ /* 0x000fe400078ec0ff */
[----:B------:R-:W-:Y:S02]  /*4c80*/  VOTE.ANY R65, PT, P5 ;  /* 0x0000000000417806 */ /* 0x000fe400028e0100 */
[----:B------:R-:W-:Y:S02]  /*4c90*/  LOP3.LUT R58, R67, R58, RZ, 0xc0, !PT ;  /* 0x0000003a433a7212 */ /* 0x000fe400078ec0ff */
[----:B------:R-:W-:Y:S02]  /*4ca0*/  VOTE.ANY R67, PT, P6 ;  /* 0x0000000000437806 */ /* 0x000fe400030e0100 */
[----:B------:R-:W-:Y:S02]  /*4cb0*/  @!P5 LOP3.LUT R65, RZ, R65, RZ, 0x33, !PT ;  /* 0x00000041ff41d212 */ /* 0x000fe400078e33ff */
[----:B------:R-:W-:-:S02]  /*4cc0*/  VOTE.ANY R69, PT, P0 ;  /* 0x0000000000457806 */ /* 0x000fc400000e0100 */
[----:B------:R-:W-:Y:S02]  /*4cd0*/  @!P6 LOP3.LUT R67, RZ, R67, RZ, 0x33, !PT ;  /* 0x00000043ff43e212 */ /* 0x000fe400078e33ff */
[----:B------:R-:W-:Y:S01]  /*4ce0*/  LOP3.LUT R58, R65, R58, RZ, 0xc0, !PT ;  /* 0x0000003a413a7212 */ /* 0x000fe200078ec0ff */
[----:B------:R-:W-:Y:S01]  /*4cf0*/  IMAD.MOV.U32 R65, RZ, RZ, RZ ;  /* 0x000000ffff417224 */ /* 0x000fe200078e00ff */
[----:B------:R-:W-:Y:S02]  /*4d00*/  @!P0 LOP3.LUT R69, RZ, R69, RZ, 0x33, !PT ;  /* 0x00000045ff458212 */ /* 0x000fe400078e33ff */
[----:B------:R-:W-:-:S04]  /*4d10*/  LOP3.LUT R58, R67, R58, RZ, 0xc0, !PT ;  /* 0x0000003a433a7212 */ /* 0x000fc800078ec0ff */
[----:B------:R-:W-:-:S04]  /*4d20*/  LOP3.LUT R69, R69, R58, RZ, 0xc0, !PT ;  /* 0x0000003a45457212 */ /* 0x000fc800078ec0ff */
[----:B------:R-:W0:Y:S01]  /*4d30*/  FLO.U32 R58, R69 ;  /* 0x00000045003a7300 */ /* 0x000e2200000e0000 */
[----:B------:R-:W-:-:S07]  /*4d40*/  LOP3.LUT R42, R38, R69, RZ, 0xc0, !PT ;  /* 0x00000045262a7212 */ /* 0x000fce00078ec0ff */
[----:B------:R-:W4:Y:S01]  /*4d50*/  POPC R42, R42 ;  /* 0x0000002a002a7309 */ /* 0x000f220000000000 */
[----:B0-----:R-:W-:-:S13]  /*4d60*/  ISETP.NE.AND P0, PT, R72, R58, PT ;  /* 0x0000003a4800720c */ /* 0x001fda0003f05270 */
[----:B--234-:R-:W-:Y:S05]  /*4d70*/  @P0 BRA `(.L_x_59) ;  /* 0x0000000000040947 */ /* 0x01cfea0003800000 */
[----:B------:R0:W2:Y:S02]  /*4d80*/  ATOMS.ADD R65, [R59], R42 ;  /* 0x0000002a3b41738c */ /* 0x0000a40000000000 */
.L_x_59:
[----:B------:R-:W-:Y:S05]  /*4d90*/  BSYNC.RECONVERGENT B0 ;  /* 0x0000000000007941 */ /* 0x000fea0003800200 */
.L_x_58:
        /* <DEDUP_REMOVED lines=34> */
.L_x_61:
[----:B------:R-:W-:Y:S05]  /*4fc0*/  BSYNC.RECONVERGENT B0 ;  /* 0x0000000000007941 */ /* 0x000fea0003800200 */
.L_x_60:
[----:B------:R-:W-:Y:S01]  /*4fd0*/  R2P PR, R44, 0x7f ;  /* 0x0000007f2c007804 */ /* 0x000fe20000000000 */
[----:B--2---:R2:W3:Y:S01]  /*4fe0*/  SHFL.IDX PT, R66, R66, R59, 0x1f ;  /* 0x00001f3b42427589 */ /* 0x0044e200000e0000 */
[----:B------:R-:W-:Y:S11]  /*4ff0*/  BSSY.RECONVERGENT B0, `(.L_x_62) ;  /* 0x0000020000007945 */ /* 0x000ff60003800200 */
[----:B------:R-:W-:-:S02]  /*5000*/  VOTE.ANY R58, PT, P0 ;  /* 0x00000000003a7806 */ /* 0x000fc400000e0100 */
        /* <DEDUP_REMOVED lines=24> */
[----:B------:R-:W4:Y:S01]  /*5190*/  FLO.U32 R58, R69 ;  /* 0x00000045003a7300 */ /* 0x000f2200000e0000 */
[----:B------:R-:W-:-:S07]  /*51a0*/  LOP3.LUT R44, R38, R69, RZ, 0xc0, !PT ;  /* 0x00000045262c7212 */ /* 0x000fce00078ec0ff */
[----:B------:R-:W0:Y:S01]  /*51b0*/  POPC R44, R44 ;  /* 0x0000002c002c7309 */ /* 0x000e220000000000 */
[----:B----4-:R-:W-:-:S13]  /*51c0*/  ISETP.NE.AND P0, PT, R72, R58, PT ;  /* 0x0000003a4800720c */ /* 0x010fda0003f05270 */
[----:B0-23--:R-:W-:Y:S05]  /*51d0*/  @P0 BRA `(.L_x_63) ;  /* 0x0000000000040947 */ /* 0x00dfea0003800000 */
[----:B------:R0:W2:Y:S02]  /*51e0*/  ATOMS.ADD R63, [R61], R44 ;  /* 0x0000002c3d3f738c */ /* 0x0000a40000000000 */
.L_x_63:
[----:B------:R-:W-:Y:S05]  /*51f0*/  BSYNC.RECONVERGENT B0 ;  /* 0x0000000000007941 */ /* 0x000fea0003800200 */
.L_x_62:
        /* <DEDUP_REMOVED lines=28> */
[----:B0-----:R-:W0:Y:S01]  /*53c0*/  FLO.U32 R61, R59 ;  /* 0x0000003b003d7300 */ /* 0x001e2200000e0000 */
[----:B------:R-:W-:-:S07]  /*53d0*/  LOP3.LUT R38, R38, R59, RZ, 0xc0, !PT ;  /* 0x0000003b26267212 */ /* 0x000fce00078ec0ff */
[----:B------:R2:W4:Y:S01]  /*53e0*/  POPC R45, R38 ;  /* 0x00000026002d7309 */ /* 0x0005220000000000 */
[----:B0-----:R-:W-:-:S13]  /*53f0*/  ISETP.NE.AND P0, PT, R72, R61, PT ;  /* 0x0000003d4800720c */ /* 0x001fda0003f05270 */
[----:B--234-:R-:W-:Y:S05]  /*5400*/  @P0 BRA `(.L_x_65) ;  /* 0x0000000000040947 */ /* 0x01cfea0003800000 */
[----:B------:R0:W2:Y:S02]  /*5410*/  ATOMS.ADD R60, [R62], R45 ;  /* 0x0000002d3e3c738c */ /* 0x0000a40000000000 */
.L_x_65:
[----:B------:R-:W-:Y:S05]  /*5420*/  BSYNC.RECONVERGENT B0 ;  /* 0x0000000000007941 */ /* 0x000fea0003800200 */
.L_x_64:
[----:B------:R-:W-:Y:S01]  /*5430*/  BAR.SYNC.DEFER_BLOCKING 0x0 ;  /* 0x0000000000007b1d */ /* 0x000fe20000010000 */
[----:B-1----:R-:W-:Y:S01]  /*5440*/  IMAD.IADD R23, R23, 0x1, R46 ;  /* 0x0000000117177824 */ /* 0x002fe200078e022e */
[----:B------:R-:W-:Y:S01]  /*5450*/  ISETP.NE.AND P0, PT, R71, RZ, PT ;  /* 0x000000ff4700720c */ /* 0x000fe20003f05270 */
[----:B------:R-:W-:Y:S02]  /*5460*/  IMAD.IADD R47, R24, 0x1, R47 ;  /* 0x00000001182f7824 */ /* 0x000fe400078e022f */
[----:B------:R-:W-:Y:S01]  /*5470*/  IMAD.IADD R25, R25, 0x1, R48 ;  /* 0x0000000119197824 */ /* 0x000fe200078e0230 */
[----:B------:R-:W-:Y:S01]  /*5480*/  BSSY B1, `(.L_x_66) ;  /* 0x0000063000017945 */ /* 0x000fe20003800000 */
[----:B------:R-:W-:Y:S01]  /*5490*/  IMAD.IADD R49, R26, 0x1, R49 ;  /* 0x000000011a317824 */ /* 0x000fe200078e0231 */
[----:B--2---:R1:W2:Y:S01]  /*54a0*/  SHFL.IDX PT, R38, R60, R61, 0x1f ;  /* 0x00001f3d3c267589 */ /* 0x0042a200000e0000 */
[----:B------:R-:W-:Y:S02]  /*54b0*/  IMAD.IADD R27, R27, 0x1, R50 ;  /* 0x000000011b1b7824 */ /* 0x000fe400078e0232 */
[----:B------:R-:W-:-:S02]  /*54c0*/  IMAD R23, R23, 0x4, R0 ;  /* 0x0000000417177824 */ /* 0x000fc400078e0200 */
[----:B------:R-:W-:Y:S02]  /*54d0*/  IMAD.IADD R59, R28, 0x1, R29 ;  /* 0x000000011c3b7824 */ /* 0x000fe400078e021d */
[----:B------:R-:W-:Y:S02]  /*54e0*/  IMAD R24, R47, 0x4, R0 ;  /* 0x000000042f187824 */ /* 0x000fe400078e0200 */
[----:B------:R-:W-:Y:S02]  /*54f0*/  IMAD.IADD R51, R51, 0x1, R52 ;  /* 0x0000000133337824 */ /* 0x000fe400078e0234 */
[--C-:B------:R-:W-:Y:S02]  /*5500*/  IMAD R29, R25, 0x4, R0.reuse ;  /* 0x00000004191d7824 */ /* 0x100fe400078e0200 */
[----:B------:R-:W-:Y:S02]  /*5510*/  IMAD.IADD R53, R30, 0x1, R53 ;  /* 0x000000011e357824 */ /* 0x000fe400078e0235 */
[----:B------:R-:W-:Y:S01]  /*5520*/  IMAD R28, R49, 0x4, R0 ;  /* 0x00000004311c7824 */ /* 0x000fe200078e0200 */
[----:B------:R3:W-:Y:S01]  /*5530*/  STS [R23+-0x4], R4 ;  /* 0xfffffc0417007388 */ /* 0x0007e20000000800 */
[----:B------:R-:W-:-:S02]  /*5540*/  IMAD.IADD R31, R31, 0x1, R54 ;  /* 0x000000011f1f7824 */ /* 0x000fc400078e0236 */
[--C-:B------:R-:W-:Y:S01]  /*5550*/  IMAD R27, R27, 0x4, R0.reuse ;  /* 0x000000041b1b7824 */ /* 0x100fe200078e0200 */
[----:B------:R4:W-:Y:S01]  /*5560*/  STS [R24+-0x4], R5 ;  /* 0xfffffc0518007388 */ /* 0x0009e20000000800 */
[----:B------:R-:W-:Y:S02]  /*5570*/  IMAD.IADD R55, R32, 0x1, R55 ;  /* 0x0000000120377824 */ /* 0x000fe400078e0237 */
[----:B------:R-:W-:Y:S01]  /*5580*/  IMAD R26, R59, 0x4, R0 ;  /* 0x000000043b1a7824 */ /* 0x000fe200078e0200 */
[----:B------:R-:W-:Y:S01]  /*5590*/  STS [R29+-0x4], R6 ;  /* 0xfffffc061d007388 */ /* 0x000fe20000000800 */
[----:B-1----:R-:W-:Y:S02]  /*55a0*/  IMAD.IADD R61, R33, 0x1, R56 ;  /* 0x00000001213d7824 */ /* 0x002fe400078e0238 */
[----:B------:R-:W-:Y:S01]  /*55b0*/  IMAD R25, R51, 0x4, R0 ;  /* 0x0000000433197824 */ /* 0x000fe200078e0200 */
[----:B------:R1:W-:Y:S01]  /*55c0*/  STS [R28+-0x4], R7 ;  /* 0xfffffc071c007388 */ /* 0x0003e20000000800 */
[----:B------:R-:W-:-:S02]  /*55d0*/  IMAD.IADD R57, R34, 0x1, R57 ;  /* 0x0000000122397824 */ /* 0x000fc400078e0239 */
[----:B---3--:R-:W-:Y:S01]  /*55e0*/  IMAD R4, R53, 0x4, R0 ;  /* 0x0000000435047824 */ /* 0x008fe200078e0200 */
[----:B------:R-:W-:Y:S01]  /*55f0*/  STS [R27+-0x4], R8 ;  /* 0xfffffc081b007388 */ /* 0x000fe20000000800 */
[----:B------:R-:W-:Y:S02]  /*5600*/  IMAD.IADD R35, R35, 0x1, R64 ;  /* 0x0000000123237824 */ /* 0x000fe400078e0240 */
[--C-:B----4-:R-:W-:Y:S01]  /*5610*/  IMAD R5, R31, 0x4, R0.reuse ;  /* 0x000000041f057824 */ /* 0x110fe200078e0200 */
[----:B------:R3:W-:Y:S01]  /*5620*/  STS [R26+-0x4], R9 ;  /* 0xfffffc091a007388 */ /* 0x0007e20000000800 */
        /* <DEDUP_REMOVED lines=8> */
[----:B------:R4:W-:Y:S01]  /*56b0*/  STS [R5+-0x4], R12 ;  /* 0xfffffc0c05007388 */ /* 0x0009e20000000800 */
[----:B--2---:R-:W-:Y:S02]  /*56c0*/  IMAD.IADD R33, R45, 0x1, R38 ;  /* 0x000000012d217824 */ /* 0x004fe400078e0226 */
[--C-:B-1----:R-:W-:Y:S01]  /*56d0*/  IMAD R7, R35, 0x4, R0.reuse ;  /* 0x0000000423077824 */ /* 0x102fe200078e0200 */
[----:B------:R4:W-:Y:S01]  /*56e0*/  STS [R30+-0x4], R13 ;  /* 0xfffffc0d1e007388 */ /* 0x0009e20000000800 */
[----:B------:R-:W-:-:S02]  /*56f0*/  IMAD R6, R65, 0x4, R0 ;  /* 0x0000000441067824 */ /* 0x000fc400078e0200 */
[--C-:B---3--:R-:W-:Y:S01]  /*5700*/  IMAD R9, R43, 0x4, R0.reuse ;  /* 0x000000042b097824 */ /* 0x108fe200078e0200 */
[----:B------:R4:W-:Y:S01]  /*5710*/  STS [R31+-0x4], R14 ;  /* 0xfffffc0e1f007388 */ /* 0x0009e20000000800 */
[--C-:B------:R-:W-:Y:S02]  /*5720*/  IMAD R8, R63, 0x4, R0.reuse ;  /* 0x000000043f087824 */ /* 0x100fe400078e0200 */
[--C-:B------:R-:W-:Y:S01]  /*5730*/  IMAD R33, R33, 0x4, R0.reuse ;  /* 0x0000000421217824 */ /* 0x100fe200078e0200 */
[----:B------:R4:W-:Y:S01]  /*5740*/  STS [R32+-0x4], R15 ;  /* 0xfffffc0f20007388 */ /* 0x0009e20000000800 */
[----:B------:R-:W-:-:S03]  /*5750*/  IMAD R35, R37, 0x8, R0 ;  /* 0x0000000825237824 */ /* 0x000fc600078e0200 */
[----:B------:R4:W-:Y:S04]  /*5760*/  STS [R7+-0x4], R16 ;  /* 0xfffffc1007007388 */ /* 0x0009e80000000800 */
[----:B------:R4:W-:Y:S04]  /*5770*/  STS [R6+-0x4], R17 ;  /* 0xfffffc1106007388 */ /* 0x0009e80000000800 */
[----:B------:R4:W-:Y:S04]  /*5780*/  STS [R9+-0x4], R18 ;  /* 0xfffffc1209007388 */ /* 0x0009e80000000800 */
[----:B------:R4:W-:Y:S04]  /*5790*/  STS [R8+-0x4], R19 ;  /* 0xfffffc1308007388 */ /* 0x0009e80000000800 */
[----:B------:R4:W-:Y:S01]  /*57a0*/  STS [R33+-0x4], R20 ;  /* 0xfffffc1421007388 */ /* 0x0009e20000000800 */
[----:B------:R-:W-:Y:S05]  /*57b0*/  @P0 BRA `(.L_x_67) ;  /* 0x0000000000bc0947 */ /* 0x000fea0003800000 */
[----:B------:R-:W4:Y:S02]  /*57c0*/  LDCU.64 UR6, c[0x0][0x398] ;  /* 0x00007300ff0677ac */ /* 0x000f240008000a00 */
[----:B----4-:R-:W-:-:S04]  /*57d0*/  LEA R12, P0, R37, UR6, 0x3 ;  /* 0x00000006250c7c11 */ /* 0x010fc8000f8018ff */
[----:B------:R-:W-:-:S05]  /*57e0*/  LEA.HI.X R13, R37, UR7, RZ, 0x3, P0 ;  /* 0x00000007250d7c11 */ /* 0x000fca00080f1cff */
[----:B------:R-:W2:Y:S01]  /*57f0*/  LDG.E.64 R10, desc[UR8][R12.64] ;  /* 0x000000080c0a7981 */ /* 0x000ea2000c1e1b00 */
[----:B------:R-:W-:Y:S02]  /*5800*/  SHF.R.S32.HI R15, RZ, 0x1f, R39 ;  /* 0x0000001fff0f7819 */ /* 0x000fe40000011427 */
[----:B--2---:R-:W-:-:S05]  /*5810*/  IADD3 R10, P0, PT, -R39, R10, RZ ;  /* 0x0000000a270a7210 */ /* 0x004fca0007f1e1ff */
[----:B------:R-:W-:Y:S01]  /*5820*/  IMAD.X R11, R11, 0x1, ~R15, P0 ;  /* 0x000000010b0b7824 */ /* 0x000fe200000e0e0f */
[----:B------:R-:W-:Y:S01]  /*5830*/  ISETP.GE.AND P0, PT, R2, 0x1, PT ;  /* 0x000000010200780c */ /* 0x000fe20003f06270 */
[----:B------:R-:W-:-:S03]  /*5840*/  IMAD.MOV.U32 R15, RZ, RZ, R22 ;  /* 0x000000ffff0f7224 */ /* 0x000fc600078e0016 */
[----:B------:R1:W-:Y:S09]  /*5850*/  STS.64 [R35+0x6600], R10 ;  /* 0x0066000a23007388 */ /* 0x0003f20000000a00 */
[----:B------:R-:W-:Y:S05]  /*5860*/  @!P0 BRA `(.L_x_68) ;  /* 0x00000000006c8947 */ /* 0x000fea0003800000 */
[----:B------:R-:W-:Y:S01]  /*5870*/  BSSY B0, `(.L_x_69) ;  /* 0x0000019000007945 */ /* 0x000fe20003800000 */
[----:B------:R-:W-:Y:S02]  /*5880*/  IMAD.MOV.U32 R12, RZ, RZ, -0x1 ;  /* 0xffffffffff0c7424 */ /* 0x000fe400078e00ff */
[----:B------:R-:W-:Y:S02]  /*5890*/  IMAD.MOV.U32 R13, RZ, RZ, R2 ;  /* 0x000000ffff0d7224 */ /* 0x000fe400078e0002 */
[----:B------:R-:W-:-:S07]  /*58a0*/  IMAD.MOV.U32 R15, RZ, RZ, R22 ;  /* 0x000000ffff0f7224 */ /* 0x000fce00078e0016 */
.L_x_73:
[----:B-1----:R-:W1:Y:S01]  /*58b0*/  LDC.64 R10, c[0x0][0x380] ;  /* 0x0000e000ff0a7b82 */ /* 0x002e620000000a00 */
[----:B------:R-:W-:Y:S01]  /*58c0*/  VIADD R19, R13, 0xffffffff ;  /* 0xffffffff0d137836 */ /* 0x000fe20000000000 */
[----:B------:R-:W-:Y:S03]  /*58d0*/  BSSY B2, `(.L_x_70) ;  /* 0x0000008000027945 */ /* 0x000fe60003800000 */
[----:B------:R-:W-:-:S04]  /*58e0*/  IMAD R17, R19, 0x100, R37 ;  /* 0x0000010013117824 */ /* 0x000fc800078e0225 */
[----:B-1----:R-:W-:-:S07]  /*58f0*/  IMAD.WIDE R10, R17, 0x4, R10 ;  /* 0x00000004110a7825 */ /* 0x002fce00078e020a */
.L_x_71:
[----:B------:R-:W-:Y:S05]  /*5900*/  YIELD ;  /* 0x0000000000007946 */ /* 0x000fea0003800000 */
[----:B------:R1:W-:Y:S06]  /*5910*/  MEMBAR.SC.CTA ;  /* 0x0000000000007992 */ /* 0x0003ec0000000000 */
[----:B-1----:R-:W2:Y:S02]  /*5920*/  LDG.E.STRONG.SYS R14, desc[UR8][R10.64] ;  /* 0x000000080a0e7981 */ /* 0x002ea4000c1f5900 */
[----:B--2---:R-:W-:-:S13]  /*5930*/  ISETP.NE.AND P0, PT, R14, RZ, PT ;  /* 0x000000ff0e00720c */ /* 0x004fda0003f05270 */
[----:B------:R-:W-:Y:S05]  /*5940*/  @!P0 BRA `(.L_x_71) ;  /* 0xfffffffc00ec8947 */ /* 0x000fea000383ffff */
[----:B------:R-:W-:Y:S05]  /*5950*/  BSYNC B2 ;  /* 0x0000000000027941 */ /* 0x000fea0003800000 */
.L_x_70:
[----:B------:R-:W-:Y:S01]  /*5960*/  BSSY.RECONVERGENT B2, `(.L_x_72) ;  /* 0x0000006000027945 */ /* 0x000fe20003800200 */
[C---:B------:R-:W-:Y:S02]  /*5970*/  ISETP.GT.AND P0, PT, R14.reuse, -0x1, PT ;  /* 0xffffffff0e00780c */ /* 0x040fe40003f04270 */
[----:B------:R-:W-:Y:S01]  /*5980*/  LOP3.LUT R14, R14, 0x3fffffff, RZ, 0xc0, !PT ;  /* 0x3fffffff0e0e7812 */ /* 0x000fe200078ec0ff */
[----:B------:R-:W-:Y:S05]  /*5990*/  WARPSYNC.EXCLUSIVE R12 ;  /* 0x000000000c007348 */ /* 0x000fea0003a00000 */
[----:B------:R-:W-:-:S05]  /*59a0*/  IMAD.IADD R15, R14, 0x1, R15 ;  /* 0x000000010e0f7824 */ /* 0x000fca00078e020f */
[----:B------:R-:W-:-:S07]  /*59b0*/  VOTE.ANY R12, PT, P0 ;  /* 0x00000000000c7806 */ /* 0x000fce00000e0100 */
[----:B------:R-:W-:Y:S05]  /*59c0*/  BSYNC.RECONVERGENT B2 ;  /* 0x0000000000027941 */ /* 0x000fea0003800200 */
.L_x_72:
[----:B------:R-:W-:Y:S01]  /*59d0*/  ISETP.GT.U32.AND P1, PT, R13, 0x1, PT ;  /* 0x000000010d00780c */ /* 0x000fe20003f24070 */
[----:B------:R-:W-:-:S12]  /*59e0*/  IMAD.MOV.U32 R13, RZ, RZ, R19 ;  /* 0x000000ffff0d7224 */ /* 0x000fd800078e0013 */
[----:B------:R-:W-:Y:S05]  /*59f0*/  @P0 BRA P1, `(.L_x_73) ;  /* 0xfffffffc00ac0947 */ /* 0x000fea000083ffff */
[----:B------:R-:W-:Y:S05]  /*5a00*/  BSYNC B0 ;  /* 0x0000000000007941 */ /* 0x000fea0003800000 */
.L_x_69:
[----:B------:R2:W3:Y:S02]  /*5a10*/  LDS.64 R10, [R35+0x6600] ;  /* 0x00660000230a7984 */ /* 0x0004e40000000a00 */
.L_x_68:
[----:B------:R-:W4:Y:S01]  /*5a20*/  LDC.64 R12, c[0x0][0x380] ;  /* 0x0000e000ff0c7b82 */ /* 0x000f220000000a00 */
[C---:B------:R-:W-:Y:S01]  /*5a30*/  IMAD.IADD R17, R15.reuse, 0x1, -R22 ;  /* 0x000000010f117824 */ /* 0x040fe200078e0a16 */
[----:B------:R-:W-:Y:S01]  /*5a40*/  LOP3.LUT R15, R15, 0x80000000, RZ, 0xfc, !PT ;  /* 0x800000000f0f7812 */ /* 0x000fe200078efcff */
[----:B------:R-:W-:-:S03]  /*5a50*/  IMAD R19, R2, 0x100, R37 ;  /* 0x0000010002137824 */ /* 0x000fc600078e0225 */
[----:B-1-3--:R-:W-:-:S04]  /*5a60*/  IADD3 R10, P0, PT, R17, R10, RZ ;  /* 0x0000000a110a7210 */ /* 0x00afc80007f1e0ff */
[----:B------:R-:W-:-:S05]  /*5a70*/  LEA.HI.X.SX32 R11, R17, R11, 0x1, P0 ;  /* 0x0000000b110b7211 */ /* 0x000fca00000f0eff */
[----:B------:R1:W-:Y:S01]  /*5a80*/  STS.64 [R35+0x6600], R10 ;  /* 0x0066000a23007388 */ /* 0x0003e20000000a00 */
[----:B----4-:R-:W-:-:S05]  /*5a90*/  IMAD.WIDE R12, R19, 0x4, R12 ;  /* 0x00000004130c7825 */ /* 0x010fca00078e020c */
[----:B------:R1:W-:Y:S02]  /*5aa0*/  STG.E.STRONG.SYS desc[UR8][R12.64], R15 ;  /* 0x0000000f0c007986 */ /* 0x0003e4000c115908 */
.L_x_67:
[----:B------:R-:W-:Y:S05]  /*5ab0*/  BSYNC B1 ;  /* 0x0000000000017941 */ /* 0x000fea0003800000 */
.L_x_66:
[----:B-1--4-:R-:W1:Y:S01]  /*5ac0*/  LDC.64 R14, c[0x0][0x390] ;  /* 0x0000e400ff0e7b82 */ /* 0x012e620000000a00 */
[----:B------:R-:W-:-:S04]  /*5ad0*/  IMAD R10, R2, 0x1980, RZ ;  /* 0x00001980020a7824 */ /* 0x000fc800078e02ff */
[----:B------:R-:W-:-:S03]  /*5ae0*/  VIADD R10, R10, 0x1980 ;  /* 0x000019800a0a7836 */ /* 0x000fc60000000000 */
[----:B------:R-:W3:Y:S01]  /*5af0*/  LDC R11, c[0x0][0x3c0] ;  /* 0x0000f000ff0b7b82 */ /* 0x000ee20000000800 */
[----:B-1----:R-:W-:Y:S02]  /*5b00*/  ISETP.EQ.U32.AND P1, PT, R14, RZ, PT ;  /* 0x000000ff0e00720c */ /* 0x002fe40003f22070 */
[----:B---3--:R-:W-:-:S04]  /*5b10*/  ISETP.GE.AND P0, PT, R10, R11, PT ;  /* 0x0000000b0a00720c */ /* 0x008fc80003f06270 */
[----:B------:R-:W-:-:S04]  /*5b20*/  ISETP.EQ.OR.EX P0, PT, R15, RZ, !P0, P1 ;  /* 0x000000ff0f00720c */ /* 0x000fc80004702710 */
[----:B------:R-:W-:-:S13]  /*5b30*/  ISETP.GT.U32.OR P0, PT, R37, 0xff, P0 ;  /* 0x000000ff2500780c */ /* 0x000fda0000704470 */
[----:B------:R-:W-:Y:S05]  /*5b40*/  @P0 BRA `(.L_x_74) ;  /* 0x0000000000200947 */ /* 0x000fea0003800000 */
[----:B------:R-:W1:Y:S01]  /*5b50*/  LDS.64 R12, [R35+0x6600] ;  /* 0x00660000230c7984 */ /* 0x000e620000000a00 */
[C---:B------:R-:W-:Y:S02]  /*5b60*/  LEA R14, P2, R37.reuse, R14, 0x3 ;  /* 0x0000000e250e7211 */ /* 0x040fe400078418ff */
[--C-:B------:R-:W-:Y:S02]  /*5b70*/  SHF.R.S32.HI R17, RZ, 0x1f, R22.reuse ;  /* 0x0000001fff117819 */ /* 0x100fe40000011416 */
[----:B------:R-:W-:Y:S02]  /*5b80*/  LEA.HI.X R15, R37, R15, RZ, 0x3, P2 ;  /* 0x0000000f250f7211 */ /* 0x000fe400010f1cff */
[----:B-1----:R-:W-:Y:S02]  /*5b90*/  IADD3 R12, P0, P1, R12, R39, R22 ;  /* 0x000000270c0c7210 */ /* 0x002fe4000791e016 */
[----:B------:R-:W-:-:S04]  /*5ba0*/  SHF.R.S32.HI R39, RZ, 0x1f, R39 ;  /* 0x0000001fff277819 */ /* 0x000fc80000011427 */
[----:B------:R-:W-:-:S05]  /*5bb0*/  IADD3.X R13, PT, PT, R13, R39, R17, P0, P1 ;  /* 0x000000270d0d7210 */ /* 0x000fca00007e2411 */
[----:B------:R1:W-:Y:S02]  /*5bc0*/  STG.E.64 desc[UR8][R14.64], R12 ;  /* 0x0000000c0e007986 */ /* 0x0003e4000c101b08 */
.L_x_74:
[----:B------:R-:W-:Y:S01]  /*5bd0*/  ISETP.GT.AND P0, PT, R10, R11, PT ;  /* 0x0000000b0a00720c */ /* 0x000fe20003f04270 */
[----:B------:R-:W-:Y:S05]  /*5be0*/  WARPSYNC.ALL ;  /* 0x0000000000007948 */ /* 0x000fea0003800000 */
[----:B------:R-:W-:Y:S07]  /*5bf0*/  BAR.SYNC.DEFER_BLOCKING 0x0 ;  /* 0x0000000000007b1d */ /* 0x000fee0000010000 */
[----:B------:R-:W-:Y:S05]  /*5c00*/  @P0 BRA `(.L_x_75) ;  /* 0x0000000800f80947 */ /* 0x000fea0003800000 */
[----:B------:R-:W3:Y:S01]  /*5c10*/  LDS R19, [R21] ;  /* 0x0000000015137984 */ /* 0x000ee20000000800 */
[----:B------:R-:W3:Y:S01]  /*5c20*/  LDCU UR5, c[0x0][0x3c4] ;  /* 0x00007880ff0577ac */ /* 0x000ee20008000800 */
[----:B------:R-:W4:Y:S01]  /*5c30*/  LDCU.64 UR6, c[0x0][0x3a0] ;  /* 0x00007400ff0677ac */ /* 0x000f220008000a00 */
[----:B---3--:R-:W-:-:S04]  /*5c40*/  SHF.R.U32.HI R10, RZ, UR5, R19 ;  /* 0x00000005ff0a7c19 */ /* 0x008fc80008011613 */
[----:B-1----:R-:W-:-:S05]  /*5c50*/  LOP3.LUT R13, R10, UR4, RZ, 0x30, !PT ;  /* 0x000000040a0d7c12 */ /* 0x002fca000f8e30ff */
[----:B------:R-:W-:-:S06]  /*5c60*/  IMAD R12, R13, 0x8, R0 ;  /* 0x000000080d0c7824 */ /* 0x000fcc00078e0200 */
[----:B------:R-:W1:Y:S02]  /*5c70*/  LDS.64 R12, [R12+0x6600] ;  /* 0x006600000c0c7984 */ /* 0x000e640000000a00 */
[----:B-1----:R-:W-:-:S05]  /*5c80*/  IADD3 R10, P1, PT, R12, R37, RZ ;  /* 0x000000250c0a7210 */ /* 0x002fca0007f3e0ff */
[----:B------:R-:W-:Y:S01]  /*5c90*/  IMAD.X R13, RZ, RZ, R13, P1 ;  /* 0x000000ffff0d7224 */ /* 0x000fe200008e060d */
[----:B----4-:R-:W-:-:S04]  /*5ca0*/  LEA R14, P1, R10, UR6, 0x2 ;  /* 0x000000060a0e7c11 */ /* 0x010fc8000f8210ff */
[----:B------:R-:W-:-:S05]  /*5cb0*/  LEA.HI.X R15, R10, UR7, R13, 0x2, P1 ;  /* 0x000000070a0f7c11 */ /* 0x000fca00088f140d */
[----:B------:R-:W-:Y:S01]  /*5cc0*/  STG.E desc[UR8][R14.64], R19 ;  /* 0x000000130e007986 */ /* 0x000fe2000c101908 */
[----:B------:R-:W-:-:S03]  /*5cd0*/  NOP ;  /* 0x0000000000007918 */ /* 0x000fc60000000000 */
[----:B--2---:R-:W1:Y:S02]  /*5ce0*/  LDS R35, [R21+0x600] ;  /* 0x0006000015237984 */ /* 0x004e640000000800 */
[----:B-1----:R-:W-:-:S04]  /*5cf0*/  SHF.R.U32.HI R10, RZ, UR5, R35 ;  /* 0x00000005ff0a7c19 */ /* 0x002fc80008011623 */
[----:B------:R-:W-:-:S05]  /*5d00*/  LOP3.LUT R13, R10, UR4, RZ, 0x30, !PT ;  /* 0x000000040a0d7c12 */ /* 0x000fca000f8e30ff */
[----:B------:R-:W-:-:S06]  /*5d10*/  IMAD R12, R13, 0x8, R0 ;  /* 0x000000080d0c7824 */ /* 0x000fcc00078e0200 */
[----:B------:R-:W1:Y:S02]  /*5d20*/  LDS.64 R12, [R12+0x6600] ;  /* 0x006600000c0c7984 */ /* 0x000e640000000a00 */
[----:B-1----:R-:W-:-:S05]  /*5d30*/  IADD3 R10, P1, PT, R12, R37, RZ ;  /* 0x000000250c0a7210 */ /* 0x002fca0007f3e0ff */
[----:B------:R-:W-:Y:S01]  /*5d40*/  IMAD.X R13, RZ, RZ, R13, P1 ;  /* 0x000000ffff0d7224 */ /* 0x000fe200008e060d */
[----:B------:R-:W-:-:S04]  /*5d50*/  LEA R16, P1, R10, UR6, 0x2 ;  /* 0x000000060a107c11 */ /* 0x000fc8000f8210ff */
[----:B------:R-:W-:-:S05]  /*5d60*/  LEA.HI.X R17, R10, UR7, R13, 0x2, P1 ;  /* 0x000000070a117c11 */ /* 0x000fca00088f140d */
[----:B------:R-:W-:Y:S01]  /*5d70*/  STG.E desc[UR8][R16.64+0x600], R35 ;  /* 0x0006002310007986 */ /* 0x000fe2000c101908 */
[----:B------:R-:W-:-:S03]  /*5d80*/  NOP ;  /* 0x0000000000007918 */ /* 0x000fc60000000000 */
[----:B------:R-:W1:Y:S02]  /*5d90*/  LDS R19, [R21+0xc00] ;  /* 0x000c000015137984 */ /* 0x000e640000000800 */
[----:B-1----:R-:W-:-:S04]  /*5da0*/  SHF.R.U32.HI R10, RZ, UR5, R19 ;  /* 0x00000005ff0a7c19 */ /* 0x002fc80008011613 */
[----:B------:R-:W-:-:S05]  /*5db0*/  LOP3.LUT R13, R10, UR4, RZ, 0x30, !PT ;  /* 0x000000040a0d7c12 */ /* 0x000fca000f8e30ff */
[----:B------:R-:W-:-:S05]  /*5dc0*/  IMAD R18, R13, 0x8, R0 ;  /* 0x000000080d127824 */ /* 0x000fca00078e0200 */
        /* <DEDUP_REMOVED lines=159> */
[----:B------:R1:W-:Y:S01]  /*67c0*/  STG.E desc[UR8][R12.64+0x6000], R15 ;  /* 0x0060000f0c007986 */ /* 0x0003e2000c101908 */
[----:B------:R-:W-:Y:S01]  /*67d0*/  NOP ;  /* 0x0000000000007918 */ /* 0x000fe20000000000 */
[----:B------:R-:W-:Y:S05]  /*67e0*/  BRA `(.L_x_76) ;  /* 0x0000001000c87947 */ /* 0x000fea0003800000 */
.L_x_75:
[----:B-1----:R-:W-:Y:S01]  /*67f0*/  IMAD R13, R2, -0x1980, R11 ;  /* 0xffffe680020d7824 */ /* 0x002fe200078e020b */
[----:B------:R-:W-:Y:S01]  /*6800*/  BSSY.RECONVERGENT B0, `(.L_x_77) ;  /* 0x000001a000007945 */ /* 0x000fe20003800200 */
[C---:B------:R-:W-:Y:S02]  /*6810*/  VIADD R12, R37.reuse, 0x300 ;  /* 0x00000300250c7836 */ /* 0x040fe40000000000 */
[C---:B------:R-:W-:Y:S01]  /*6820*/  VIADD R10, R37.reuse, 0x180 ;  /* 0x00000180250a7836 */ /* 0x040fe20000000000 */
[CC--:B------:R-:W-:Y:S01]  /*6830*/  ISETP.GE.AND P1, PT, R37.reuse, R13.reuse, PT ;  /* 0x0000000d2500720c */ /* 0x0c0fe20003f26270 */
[C---:B------:R-:W-:Y:S01]  /*6840*/  VIADD R14, R37.reuse, 0x480 ;  /* 0x00000480250e7836 */ /* 0x040fe20000000000 */
[-C--:B------:R-:W-:Y:S01]  /*6850*/  ISETP.GE.AND P3, PT, R12, R13.reuse, PT ;  /* 0x0000000d0c00720c */ /* 0x080fe20003f66270 */
[C---:B------:R-:W-:Y:S01]  /*6860*/  VIADD R12, R37.reuse, 0x780 ;  /* 0x00000780250c7836 */ /* 0x040fe20000000000 */
[-C--:B------:R-:W-:Y:S01]  /*6870*/  ISETP.GE.AND P2, PT, R10, R13.reuse, PT ;  /* 0x0000000d0a00720c */ /* 0x080fe20003f46270 */
[----:B------:R-:W-:Y:S01]  /*6880*/  VIADD R10, R37, 0x600 ;  /* 0x00000600250a7836 */ /* 0x000fe20000000000 */
[----:B------:R-:W-:-:S02]  /*6890*/  ISETP.GE.AND P4, PT, R14, R13, PT ;  /* 0x0000000d0e00720c */ /* 0x000fc40003f86270 */
[-C--:B------:R-:W-:Y:S01]  /*68a0*/  ISETP.GE.AND P6, PT, R12, R13.reuse, PT ;  /* 0x0000000d0c00720c */ /* 0x080fe20003fc6270 */
[----:B------:R-:W-:Y:S01]  /*68b0*/  VIADD R12, R37, 0x900 ;  /* 0x00000900250c7836 */ /* 0x000fe20000000000 */
[----:B------:R-:W-:-:S03]  /*68c0*/  ISETP.GE.AND P5, PT, R10, R13, PT ;  /* 0x0000000d0a00720c */ /* 0x000fc60003fa6270 */
[----:B------:R-:W-:Y:S10]  /*68d0*/  @P1 BRA `(.L_x_78) ;  /* 0x0000000000301947 */ /* 0x000ff40003800000 */
[----:B------:R-:W1:Y:S01]  /*68e0*/  LDS R17, [R21] ;  /* 0x0000000015117984 */ /* 0x000e620000000800 */
[----:B------:R-:W1:Y:S01]  /*68f0*/  LDCU UR5, c[0x0][0x3c4] ;  /* 0x00007880ff0577ac */ /* 0x000e620008000800 */
[----:B------:R-:W3:Y:S01]  /*6900*/  LDCU.64 UR6, c[0x0][0x3a0] ;  /* 0x00007400ff0677ac */ /* 0x000ee20008000a00 */
[----:B-1----:R-:W-:-:S04]  /*6910*/  SHF.R.U32.HI R10, RZ, UR5, R17 ;  /* 0x00000005ff0a7c19 */ /* 0x002fc80008011611 */
[----:B------:R-:W-:-:S05]  /*6920*/  LOP3.LUT R15, R10, UR4, RZ, 0x30, !PT ;  /* 0x000000040a0f7c12 */ /* 0x000fca000f8e30ff */
[----:B------:R-:W-:-:S05]  /*6930*/  IMAD R10, R15, 0x8, R0 ;  /* 0x000000080f0a7824 */ /* 0x000fca00078e0200 */
[----:B------:R-:W1:Y:S02]  /*6940*/  LDS.64 R14, [R10+0x6600] ;  /* 0x006600000a0e7984 */ /* 0x000e640000000a00 */
[----:B-1----:R-:W-:-:S05]  /*6950*/  IADD3 R16, P1, PT, R14, R37, RZ ;  /* 0x000000250e107210 */ /* 0x002fca0007f3e0ff */
[----:B------:R-:W-:Y:S01]  /*6960*/  IMAD.X R15, RZ, RZ, R15, P1 ;  /* 0x000000ffff0f7224 */ /* 0x000fe200008e060f */
[----:B---3--:R-:W-:-:S04]  /*6970*/  LEA R14, P1, R16, UR6, 0x2 ;  /* 0x00000006100e7c11 */ /* 0x008fc8000f8210ff */
[----:B------:R-:W-:-:S05]  /*6980*/  LEA.HI.X R15, R16, UR7, R15, 0x2, P1 ;  /* 0x00000007100f7c11 */ /* 0x000fca00088f140f */
[----:B------:R1:W-:Y:S04]  /*6990*/  STG.E desc[UR8][R14.64], R17 ;  /* 0x000000110e007986 */ /* 0x0003e8000c101908 */
.L_x_78:
[----:B------:R-:W-:Y:S05]  /*69a0*/  BSYNC.RECONVERGENT B0 ;  /* 0x0000000000007941 */ /* 0x000fea0003800200 */
.L_x_77:
[----:B------:R-:W-:Y:S01]  /*69b0*/  NOP ;  /* 0x0000000000007918 */ /* 0x000fe20000000000 */
[----:B------:R-:W-:Y:S01]  /*69c0*/  BSSY.RECONVERGENT B0, `(.L_x_79) ;  /* 0x0000010000007945 */ /* 0x000fe20003800200 */
[----:B------:R-:W-:Y:S01]  /*69d0*/  ISETP.GE.AND P1, PT, R12, R13, PT ;  /* 0x0000000d0c00720c */ /* 0x000fe20003f26270 */
[----:B------:R-:W-:Y:S02]  /*69e0*/  VIADD R12, R37, 0xa80 ;  /* 0x00000a80250c7836 */ /* 0x000fe40000000000 */
[----:B------:R-:W-:Y:S10]  /*69f0*/  @P2 BRA `(.L_x_80) ;  /* 0x0000000000302947 */ /* 0x000ff40003800000 */
[----:B-1----:R-:W1:Y:S01]  /*6a00*/  LDS R17, [R21+0x600] ;  /* 0x0006000015117984 */ /* 0x002e620000000800 */
        /* <DEDUP_REMOVED lines=11> */
.L_x_80:
[----:B------:R-:W-:Y:S05]  /*6ac0*/  BSYNC.RECONVERGENT B0 ;  /* 0x0000000000007941 */ /* 0x000fea0003800200 */
.L_x_79:
[----:B------:R-:W-:Y:S01]  /*6ad0*/  NOP ;  /* 0x0000000000007918 */ /* 0x000fe20000000000 */
[----:B------:R-:W-:Y:S01]  /*6ae0*/  BSSY.RECONVERGENT B0, `(.L_x_81) ;  /* 0x0000010000007945 */ /* 0x000fe20003800200 */
[----:B------:R-:W-:Y:S02]  /*6af0*/  ISETP.GE.AND P2, PT, R12, R13, PT ;  /* 0x0000000d0c00720c */ /* 0x000fe40003f46270 */
[----:B------:R-:W-:Y:S01]  /*6b00*/  LOP3.LUT R12, R37, 0xc00, RZ, 0xfc, !PT ;  /* 0x00000c00250c7812 */ /* 0x000fe200078efcff */
[----:B------:R-:W-:Y:S10]  /*6b10*/  @P3 BRA `(.L_x_82) ;  /* 0x0000000000303947 */ /* 0x000ff40003800000 */
[----:B-1-3--:R-:W1:Y:S01]  /*6b20*/  LDS R17, [R21+0xc00] ;  /* 0x000c000015117984 */ /* 0x00ae620000000800 */
        /* <DEDUP_REMOVED lines=11> */
.L_x_82:
[----:B------:R-:W-:Y:S05]  /*6be0*/  BSYNC.RECONVERGENT B0 ;  /* 0x0000000000007941 */ /* 0x000fea0003800200 */
.L_x_81:
[----:B------:R-:W-:Y:S01]  /*6bf0*/  NOP ;  /* 0x0000000000007918 */ /* 0x000fe20000000000 */
[----:B------:R-:W-:Y:S01]  /*6c00*/  BSSY.RECONVERGENT B0, `(.L_x_83) ;  /* 0x0000010000007945 */ /* 0x000fe20003800200 */
[----:B------:R-:W-:Y:S01]  /*6c10*/  ISETP.GE.AND P3, PT, R12, R13, PT ;  /* 0x0000000d0c00720c */ /* 0x000fe20003f66270 */
[----:B------:R-:W-:Y:S02]  /*6c20*/  VIADD R12, R37, 0xd80 ;  /* 0x00000d80250c7836 */ /* 0x000fe40000000000 */
[----:B------:R-:W-:Y:S10]  /*6c30*/  @P4 BRA `(.L_x_84) ;  /* 0x0000000000304947 */ /* 0x000ff40003800000 */
[----:B-1-34-:R-:W1:Y:S01]  /*6c40*/  LDS R17, [R21+0x1200] ;  /* 0x0012000015117984 */ /* 0x01ae620000000800 */
        /* <DEDUP_REMOVED lines=11> */
.L_x_84:
[----:B------:R-:W-:Y:S05]  /*6d00*/  BSYNC.RECONVERGENT B0 ;  /* 0x0000000000007941 */ /* 0x000fea0003800200 */
.L_x_83:
        /* <DEDUP_REMOVED lines=17> */
.L_x_86:
[----:B------:R-:W-:Y:S05]  /*6e20*/  BSYNC.RECONVERGENT B0 ;  /* 0x0000000000007941 */ /* 0x000fea0003800200 */
.L_x_85:
        /* <DEDUP_REMOVED lines=17> */
.L_x_88:
[----:B------:R-:W-:Y:S05]  /*6f40*/  BSYNC.RECONVERGENT B0 ;  /* 0x0000000000007941 */ /* 0x000fea0003800200 */
.L_x_87:
        /* <DEDUP_REMOVED lines=17> */
.L_x_90:
[----:B------:R-:W-:Y:S05]  /*7060*/  BSYNC.RECONVERGENT B0 ;  /* 0x0000000000007941 */ /* 0x000fea0003800200 */
.L_x_89:
        /* <DEDUP_REMOVED lines=17> */
.L_x_92:
[----:B------:R-:W-:Y:S05]  /*7180*/  BSYNC.RECONVERGENT B0 ;  /* 0x0000000000007941 */ /* 0x000fea0003800200 */
.L_x_91:
        /* <DEDUP_REMOVED lines=17> */
.L_x_94:
[----:B------:R-:W-:Y:S05]  /*72a0*/  BSYNC.RECONVERGENT B0 ;  /* 0x0000000000007941 */ /* 0x000fea0003800200 */
.L_x_93:
        /* <DEDUP_REMOVED lines=17> */
.L_x_96:
[----:B------:R-:W-:Y:S05]  /*73c0*/  BSYNC.RECONVERGENT B0 ;  /* 0x0000000000007941 */ /* 0x000fea0003800200 */
.L_x_95:
[----:B------:R-:W-:Y:S01]  /*73d0*/  NOP ;  /* 0x0000000000007918 */ /* 0x000fe20000000000 */
[----:B------:R-:W-:Y:S01]  /*73e0*/  BSSY.RECONVERGENT B0, `(.L_x_97) ;  /* 0x0000010000007945 */ /* 0x000fe20003800200 */
[----:B------:R-:W-:Y:S02]  /*73f0*/  ISETP.GE.AND P4, PT, R12, R13, PT ;  /* 0x0000000d0c00720c */ /* 0x000fe40003f86270 */
[----:B------:R-:W-:Y:S01]  /*7400*/  LOP3.LUT R12, R37, 0x1800, RZ, 0xfc, !PT ;  /* 0x00001800250c7812 */ /* 0x000fe200078efcff */
        /* <DEDUP_REMOVED lines=13> */
.L_x_98:
[----:B------:R-:W-:Y:S05]  /*74e0*/  BSYNC.RECONVERGENT B0 ;  /* 0x0000000000007941 */ /* 0x000fea0003800200 */
.L_x_97:
[----:B------:R-:W-:Y:S01]  /*74f0*/  NOP ;  /* 0x0000000000007918 */ /* 0x000fe20000000000 */
[----:B------:R-:W-:Y:S01]  /*7500*/  BSSY.RECONVERGENT B0, `(.L_x_99) ;  /* 0x000000f000007945 */ /* 0x000fe20003800200 */
[----:B------:R-:W-:-:S03]  /*7510*/  ISETP.GE.AND P5, PT, R12, R13, PT ;  /* 0x0000000d0c00720c */ /* 0x000fc60003fa6270 */
        /* <DEDUP_REMOVED lines=13> */
.L_x_100:
[----:B------:R-:W-:Y:S05]  /*75f0*/  BSYNC.RECONVERGENT B0 ;  /* 0x0000000000007941 */ /* 0x000fea0003800200 */
.L_x_99:
[----:B------:R-:W-:Y:S01]  /*7600*/  NOP ;  /* 0x0000000000007918 */ /* 0x000fe20000000000 */
[----:B------:R-:W-:Y:S04]  /*7610*/  BSSY.RECONVERGENT B0, `(.L_x_101) ;  /* 0x000000e000007945 */ /* 0x000fe80003800200 */
[----:B------:R-:W-:Y:S05]  /*7620*/  @P1 BRA `(.L_x_102) ;  /* 0x0000000000301947 */ /* 0x000fea0003800000 */
        /* <DEDUP_REMOVED lines=12> */
.L_x_102:
[----:B------:R-:W-:Y:S05]  /*76f0*/  BSYNC.RECONVERGENT B0 ;  /* 0x0000000000007941 */ /* 0x000fea0003800200 */
.L_x_101:
        /* <DEDUP_REMOVED lines=15> */
.L_x_104:
[----:B------:R-:W-:Y:S05]  /*77f0*/  BSYNC.RECONVERGENT B0 ;  /* 0x0000000000007941 */ /* 0x000fea0003800200 */
.L_x_103:
        /* <DEDUP_REMOVED lines=15> */
.L_x_106:
[----:B------:R-:W-:Y:S05]  /*78f0*/  BSYNC.RECONVERGENT B0 ;  /* 0x0000000000007941 */ /* 0x000fea0003800200 */
.L_x_105:
        /* <DEDUP_REMOVED lines=15> */
.L_x_108:
[----:B------:R-:W-:Y:S05]  /*79f0*/  BSYNC.RECONVERGENT B0 ;  /* 0x0000000000007941 */ /* 0x000fea0003800200 */
.L_x_107:
        /* <DEDUP_REMOVED lines=15> */
.L_x_110:
[----:B------:R-:W-:Y:S05]  /*7af0*/  BSYNC.RECONVERGENT B0 ;  /* 0x0000000000007941 */ /* 0x000fea0003800200 */
.L_x_109:
[----:B------:R-:W-:Y:S01]  /*7b00*/  NOP ;  /* 0x0000000000007918 */ /* 0x000fe20000000000 */
.L_x_76:
[----:B------:R0:W5:Y:S01]  /*7b10*/  @!P0 LDG.E R58, desc[UR8][R40.64] ;  /* 0x00000008283a8981 */ /* 0x000162000c1e1900 */
[----:B------:R-:W2:Y:S03]  /*7b20*/  LDCU UR5, c[0x0][0x3c4] ;  /* 0x00007880ff0577ac */ /* 0x000ea60008000800 */
[----:B------:R0:W5:Y:S04]  /*7b30*/  @!P0 LDG.E R55, desc[UR8][R40.64+0x80] ;  /* 0x0000800828378981 */ /* 0x000168000c1e1900 */
        /* <DEDUP_REMOVED lines=9> */
[----:B0-----:R0:W5:Y:S04]  /*7bd0*/  @!P0 LDG.E R45, desc[UR8][R40.64+0x580] ;  /* 0x00058008282d8981 */ /* 0x001168000c1e1900 */
[----:B------:R0:W5:Y:S04]  /*7be0*/  @!P0 LDG.E R46, desc[UR8][R40.64+0x600] ;  /* 0x00060008282e8981 */ /* 0x000168000c1e1900 */
[----:B------:R0:W5:Y:S04]  /*7bf0*/  @!P0 LDG.E R43, desc[UR8][R40.64+0x680] ;  /* 0x00068008282b8981 */ /* 0x000168000c1e1900 */
[----:B------:R0:W5:Y:S04]  /*7c00*/  @!P0 LDG.E R44, desc[UR8][R40.64+0x700] ;  /* 0x00070008282c8981 */ /* 0x000168000c1e1900 */
[----:B------:R0:W5:Y:S04]  /*7c10*/  @!P0 LDG.E R39, desc[UR8][R40.64+0x780] ;  /* 0x0007800828278981 */ /* 0x000168000c1e1900 */
[----:B------:R0:W5:Y:S04]  /*7c20*/  @!P0 LDG.E R42, desc[UR8][R40.64+0x800] ;  /* 0x00080008282a8981 */ /* 0x000168000c1e1900 */
[----:B------:R-:W0:Y:S04]  /*7c30*/  LDS R0, [R21] ;  /* 0x0000000015007984 */ /* 0x000e280000000800 */
[----:B------:R-:W0:Y:S04]  /*7c40*/  LDS R10, [R21+0x600] ;  /* 0x00060000150a7984 */ /* 0x000e280000000800 */
[----:B-1----:R-:W1:Y:S04]  /*7c50*/  LDS R12, [R21+0xc00] ;  /* 0x000c0000150c7984 */ /* 0x002e680000000800 */
[----:B------:R-:W1:Y:S04]  /*7c60*/  LDS R13, [R21+0x1200] ;  /* 0x00120000150d7984 */ /* 0x000e680000000800 */
[----:B---34-:R-:W3:Y:S04]  /*7c70*/  LDS R14, [R21+0x1800] ;  /* 0x00180000150e7984 */ /* 0x018ee80000000800 */
[----:B------:R-:W4:Y:S04]  /*7c80*/  LDS R15, [R21+0x1e00] ;  /* 0x001e0000150f7984 */ /* 0x000f280000000800 */
[----:B------:R-:W4:Y:S04]  /*7c90*/  LDS R16, [R21+0x2400] ;  /* 0x0024000015107984 */ /* 0x000f280000000800 */
[----:B------:R-:W4:Y:S04]  /*7ca0*/  LDS R17, [R21+0x2a00] ;  /* 0x002a000015117984 */ /* 0x000f280000000800 */
[----:B------:R-:W4:Y:S04]  /*7cb0*/  LDS R18, [R21+0x3000] ;  /* 0x0030000015127984 */ /* 0x000f280000000800 */
[----:B------:R-:W4:Y:S04]  /*7cc0*/  LDS R19, [R21+0x3600] ;  /* 0x0036000015137984 */ /* 0x000f280000000800 */
[----:B------:R-:W4:Y:S04]  /*7cd0*/  LDS R20, [R21+0x3c00] ;  /* 0x003c000015147984 */ /* 0x000f280000000800 */
[----:B------:R-:W4:Y:S04]  /*7ce0*/  LDS R22, [R21+0x4200] ;  /* 0x0042000015167984 */ /* 0x000f280000000800 */
[----:B------:R-:W4:Y:S04]  /*7cf0*/  LDS R34, [R21+0x4800] ;  /* 0x0048000015227984 */ /* 0x000f280000000800 */
[----:B--2---:R-:W2:Y:S04]  /*7d00*/  LDS R35, [R21+0x4e00] ;  /* 0x004e000015237984 */ /* 0x004ea80000000800 */
[----:B------:R-:W2:Y:S04]  /*7d10*/  LDS R38, [R21+0x5400] ;  /* 0x0054000015267984 */ /* 0x000ea80000000800 */
[----:B------:R-:W2:Y:S04]  /*7d20*/  LDS R57, [R21+0x5a00] ;  /* 0x005a000015397984 */ /* 0x000ea80000000800 */
[----:B------:R-:W2:Y:S01]  /*7d30*/  LDS R59, [R21+0x6000] ;  /* 0x00600000153b7984 */ /* 0x000ea20000000800 */
[----:B0-----:R-:W-:-:S02]  /*7d40*/  SHF.R.U32.HI R0, RZ, UR5, R0 ;  /* 0x00000005ff007c19 */ /* 0x001fc40008011600 */
[----:B------:R-:W-:Y:S02]  /*7d50*/  SHF.R.U32.HI R10, RZ, UR5, R10 ;  /* 0x00000005ff0a7c19 */ /* 0x000fe4000801160a */
[----:B-1----:R-:W-:Y:S02]  /*7d60*/  SHF.R.U32.HI R12, RZ, UR5, R12 ;  /* 0x00000005ff0c7c19 */ /* 0x002fe4000801160c */
[----:B------:R-:W-:Y:S02]  /*7d70*/  SHF.R.U32.HI R13, RZ, UR5, R13 ;  /* 0x00000005ff0d7c19 */ /* 0x000fe4000801160d */
[----:B---3--:R-:W-:Y:S02]  /*7d80*/  SHF.R.U32.HI R14, RZ, UR5, R14 ;  /* 0x00000005ff0e7c19 */ /* 0x008fe4000801160e */
[----:B----4-:R-:W-:Y:S02]  /*7d90*/  SHF.R.U32.HI R15, RZ, UR5, R15 ;  /* 0x00000005ff0f7c19 */ /* 0x010fe4000801160f */
[----:B------:R-:W-:-:S02]  /*7da0*/  SHF.R.U32.HI R16, RZ, UR5, R16 ;  /* 0x00000005ff107c19 */ /* 0x000fc40008011610 */
[----:B------:R-:W-:Y:S02]  /*7db0*/  SHF.R.U32.HI R17, RZ, UR5, R17 ;  /* 0x00000005ff117c19 */ /* 0x000fe40008011611 */
[----:B------:R-:W-:Y:S02]  /*7dc0*/  SHF.R.U32.HI R18, RZ, UR5, R18 ;  /* 0x00000005ff127c19 */ /* 0x000fe40008011612 */
[----:B------:R-:W-:Y:S02]  /*7dd0*/  SHF.R.U32.HI R60, RZ, UR5, R19 ;  /* 0x00000005ff3c7c19 */ /* 0x000fe40008011613 */
[----:B------:R-:W-:Y:S02]  /*7de0*/  SHF.R.U32.HI R61, RZ, UR5, R20 ;  /* 0x00000005ff3d7c19 */ /* 0x000fe40008011614 */
[----:B------:R-:W-:Y:S02]  /*7df0*/  SHF.R.U32.HI R62, RZ, UR5, R22 ;  /* 0x00000005ff3e7c19 */ /* 0x000fe40008011616 */
[----:B------:R-:W-:-:S02]  /*7e00*/  SHF.R.U32.HI R63, RZ, UR5, R34 ;  /* 0x00000005ff3f7c19 */ /* 0x000fc40008011622 */
[----:B--2---:R-:W-:Y:S02]  /*7e10*/  SHF.R.U32.HI R64, RZ, UR5, R35 ;  /* 0x00000005ff407c19 */ /* 0x004fe40008011623 */
[----:B------:R-:W-:Y:S02]  /*7e20*/  SHF.R.U32.HI R65, RZ, UR5, R38 ;  /* 0x00000005ff417c19 */ /* 0x000fe40008011626 */
[----:B------:R-:W-:Y:S02]  /*7e30*/  SHF.R.U32.HI R66, RZ, UR5, R57 ;  /* 0x00000005ff427c19 */ /* 0x000fe40008011639 */
[----:B------:R-:W-:Y:S02]  /*7e40*/  SHF.R.U32.HI R67, RZ, UR5, R59 ;  /* 0x00000005ff437c19 */ /* 0x000fe4000801163b */
[----:B------:R-:W-:Y:S02]  /*7e50*/  LOP3.LUT R59, R0, UR4, RZ, 0x30, !PT ;  /* 0x00000004003b7c12 */ /* 0x000fe4000f8e30ff */
[----:B------:R-:W-:-:S02]  /*7e60*/  LOP3.LUT R57, R10, UR4, RZ, 0x30, !PT ;  /* 0x000000040a397c12 */ /* 0x000fc4000f8e30ff */
[----:B------:R-:W-:Y:S02]  /*7e70*/  LOP3.LUT R38, R12, UR4, RZ, 0x30, !PT ;  /* 0x000000040c267c12 */ /* 0x000fe4000f8e30ff */
[----:B------:R-:W-:Y:S02]  /*7e80*/  LOP3.LUT R35, R13, UR4, RZ, 0x30, !PT ;  /* 0x000000040d237c12 */ /* 0x000fe4000f8e30ff */
[----:B------:R-:W-:Y:S02]  /*7e90*/  LOP3.LUT R34, R14, UR4, RZ, 0x30, !PT ;  /* 0x000000040e227c12 */ /* 0x000fe4000f8e30ff */
[----:B------:R-:W-:Y:S02]  /*7ea0*/  LOP3.LUT R22, R15, UR4, RZ, 0x30, !PT ;  /* 0x000000040f167c12 */ /* 0x000fe4000f8e30ff */
        /* <DEDUP_REMOVED lines=10> */
[----:B------:R-:W-:Y:S01]  /*7f50*/  LOP3.LUT R0, R67, UR4, RZ, 0x30, !PT ;  /* 0x0000000443007c12 */ /* 0x000fe2000f8e30ff */
[----:B------:R-:W-:Y:S06]  /*7f60*/  @!P0 BRA `(.L_x_111) ;  /* 0x0000000000cc8947 */ /* 0x000fec0003800000 */
[----:B------:R-:W-:Y:S02]  /*7f70*/  IMAD R60, R2, -0x1980, R11 ;  /* 0xffffe680023c7824 */ /* 0x000fe400078e020b */
[C---:B------:R-:W-:Y:S02]  /*7f80*/  VIADD R61, R3.reuse, 0x20 ;  /* 0x00000020033d7836 */ /* 0x040fe40000000000 */
[C---:B------:R-:W-:Y:S01]  /*7f90*/  VIADD R63, R3.reuse, 0x40 ;  /* 0x00000040033f7836 */ /* 0x040fe20000000000 */
        /* <DEDUP_REMOVED lines=11> */
[----:B-----5:R0:W5:Y:S01]  /*8050*/  @!P5 LDG.E R58, desc[UR8][R40.64] ;  /* 0x00000008283ad981 */ /* 0x020162000c1e1900 */
        /* <DEDUP_REMOVED lines=23> */
[----:B------:R-:W-:Y:S01]  /*81d0*/  VIADD R3, R3, 0x200 ;  /* 0x0000020003037836 */ /* 0x000fe20000000000 */
[----:B------:R0:W5:Y:S01]  /*81e0*/  @!P3 LDG.E R50, desc[UR8][R40.64+0x400] ;  /* 0x000400082832b981 */ /* 0x000162000c1e1900 */
[----:B------:R-:W-:-:S03]  /*81f0*/  ISETP.GE.AND P3, PT, R61, R60, PT ;  /* 0x0000003c3d00720c */ /* 0x000fc60003f66270 */
        /* <DEDUP_REMOVED lines=10> */
.L_x_111:
[----:B------:R-:W-:Y:S06]  /*82a0*/  BAR.SYNC.DEFER_BLOCKING 0x0 ;  /* 0x0000000000007b1d */ /* 0x000fec0000010000 */
[----:B-----5:R1:W-:Y:S04]  /*82b0*/  STS [R23+-0x4], R58 ;  /* 0xfffffc3a17007388 */ /* 0x0203e80000000800 */
[----:B------:R1:W-:Y:S04]  /*82c0*/  STS [R24+-0x4], R55 ;  /* 0xfffffc3718007388 */ /* 0x0003e80000000800 */
        /* <DEDUP_REMOVED lines=14> */
[----:B------:R1:W-:Y:S01]  /*83b0*/  STS [R33+-0x4], R42 ;  /* 0xfffffc2a21007388 */ /* 0x0003e20000000800 */
[----:B------:R-:W-:Y:S06]  /*83c0*/  BAR.SYNC.DEFER_BLOCKING 0x0 ;  /* 0x0000000000007b1d */ /* 0x000fec0000010000 */
[----:B------:R-:W-:Y:S05]  /*83d0*/  @P0 BRA `(.L_x_112) ;  /* 0x0000000800780947 */ /* 0x000fea0003800000 */
[----:B------:R-:W2:Y:S01]  /*83e0*/  S2UR UR5, SR_CgaCtaId ;  /* 0x00000000000579c3 */ /* 0x000ea20000008800 */
[----:B------:R-:W-:Y:S01]  /*83f0*/  UMOV UR4, 0x400 ;  /* 0x0000040000047882 */ /* 0x000fe20000000000 */
[----:B-1----:R-:W-:Y:S01]  /*8400*/  LDS R9, [R21] ;  /* 0x0000000015097984 */ /* 0x002fe20000000800 */
[----:B------:R-:W1:Y:S01]  /*8410*/  LDCU.64 UR6, c[0x0][0x3b0] ;  /* 0x00007600ff0677ac */ /* 0x000e620008000a00 */
[----:B--2---:R-:W-:-:S06]  /*8420*/  ULEA UR4, UR5, UR4, 0x18 ;  /* 0x0000000405047291 */ /* 0x004fcc000f8ec0ff */
[----:B------:R-:W-:Y:S02]  /*8430*/  LEA R59, R59, UR4, 0x3 ;  /* 0x000000043b3b7c11 */ /* 0x000fe4000f8e18ff */
[----:B------:R-:W-:Y:S02]  /*8440*/  LEA R57, R57, UR4, 0x3 ;  /* 0x0000000439397c11 */ /* 0x000fe4000f8e18ff */
[----:B------:R-:W-:Y:S01]  /*8450*/  LEA R38, R38, UR4, 0x3 ;  /* 0x0000000426267c11 */ /* 0x000fe2000f8e18ff */
[----:B------:R-:W2:Y:S01]  /*8460*/  LDS.64 R2, [R59+0x6600] ;  /* 0x006600003b027984 */ /* 0x000ea20000000a00 */
[----:B------:R-:W-:Y:S02]  /*8470*/  LEA R35, R35, UR4, 0x3 ;  /* 0x0000000423237c11 */ /* 0x000fe4000f8e18ff */
[----:B------:R-:W-:Y:S02]  /*8480*/  LEA R34, R34, UR4, 0x3 ;  /* 0x0000000422227c11 */ /* 0x000fe4000f8e18ff */
[----:B------:R-:W-:-:S02]  /*8490*/  LEA R22, R22, UR4, 0x3 ;  /* 0x0000000416167c11 */ /* 0x000fc4000f8e18ff */
[----:B------:R-:W-:Y:S02]  /*84a0*/  LEA R20, R20, UR4, 0x3 ;  /* 0x0000000414147c11 */ /* 0x000fe4000f8e18ff */
[----:B------:R-:W-:Y:S02]  /*84b0*/  LEA R19, R19, UR4, 0x3 ;  /* 0x0000000413137c11 */ /* 0x000fe4000f8e18ff */
[----:B------:R-:W-:Y:S02]  /*84c0*/  LEA R18, R18, UR4, 0x3 ;  /* 0x0000000412127c11 */ /* 0x000fe4000f8e18ff */
        /* <DEDUP_REMOVED lines=8> */
[----:B--2---:R-:W-:-:S05]  /*8550*/  IADD3 R2, P0, PT, R2, R37, RZ ;  /* 0x0000002502027210 */ /* 0x004fca0007f1e0ff */
[----:B------:R-:W-:Y:S01]  /*8560*/  IMAD.X R3, RZ, RZ, R3, P0 ;  /* 0x000000ffff037224 */ /* 0x000fe200000e0603 */
[----:B-1----:R-:W-:-:S04]  /*8570*/  LEA R4, P0, R2, UR6, 0x2 ;  /* 0x0000000602047c11 */ /* 0x002fc8000f8010ff */
[----:B------:R-:W-:-:S05]  /*8580*/  LEA.HI.X R5, R2, UR7, R3, 0x2, P0 ;  /* 0x0000000702057c11 */ /* 0x000fca00080f1403 */
[----:B------:R-:W-:Y:S01]  /*8590*/  STG.E desc[UR8][R4.64], R9 ;  /* 0x0000000904007986 */ /* 0x000fe2000c101908 */
[----:B------:R-:W-:-:S03]  /*85a0*/  NOP ;  /* 0x0000000000007918 */ /* 0x000fc60000000000 */
[----:B------:R-:W1:Y:S04]  /*85b0*/  LDS.64 R2, [R57+0x6600] ;  /* 0x0066000039027984 */ /* 0x000e680000000a00 */
[----:B------:R-:W2:Y:S01]  /*85c0*/  LDS R11, [R21+0x600] ;  /* 0x00060000150b7984 */ /* 0x000ea20000000800 */
[----:B-1----:R-:W-:-:S05]  /*85d0*/  IADD3 R2, P0, PT, R2, R37, RZ ;  /* 0x0000002502027210 */ /* 0x002fca0007f1e0ff */
[----:B------:R-:W-:Y:S01]  /*85e0*/  IMAD.X R3, RZ, RZ, R3, P0 ;  /* 0x000000ffff037224 */ /* 0x000fe200000e0603 */
[----:B------:R-:W-:-:S04]  /*85f0*/  LEA R6, P0, R2, UR6, 0x2 ;  /* 0x0000000602067c11 */ /* 0x000fc8000f8010ff */
[----:B------:R-:W-:-:S05]  /*8600*/  LEA.HI.X R7, R2, UR7, R3, 0x2, P0 ;  /* 0x0000000702077c11 */ /* 0x000fca00080f1403 */
[----:B--2---:R-:W-:Y:S01]  /*8610*/  STG.E desc[UR8][R6.64+0x600], R11 ;  /* 0x0006000b06007986 */ /* 0x004fe2000c101908 */
        /* <DEDUP_REMOVED lines=120> */
[----:B------:R-:W-:Y:S01]  /*8da0*/  NOP ;  /* 0x0000000000007918 */ /* 0x000fe20000000000 */
[----:B------:R-:W-:Y:S05]  /*8db0*/  EXIT ;  /* 0x000000000000794d */ /* 0x000fea0003800000 */
.L_x_112:
[----:B------:R-:W2:Y:S01]  /*8dc0*/  S2UR UR5, SR_CgaCtaId ;  /* 0x00000000000579c3 */ /* 0x000ea20000008800 */
[----:B------:R-:W-:Y:S01]  /*8dd0*/  UMOV UR4, 0x400 ;  /* 0x0000040000047882 */ /* 0x000fe20000000000 */
[----:B------:R-:W-:Y:S02]  /*8de0*/  IMAD R11, R2, -0x1980, R11 ;  /* 0xffffe680020b7824 */ /* 0x000fe400078e020b */
[C---:B-1----:R-:W-:Y:S02]  /*8df0*/  VIADD R6, R37.reuse, 0x180 ;  /* 0x0000018025067836 */ /* 0x042fe40000000000 */
[C---:B------:R-:W-:Y:S01]  /*8e00*/  VIADD R8, R37.reuse, 0x300 ;  /* 0x0000030025087836 */ /* 0x040fe20000000000 */
[----:B------:R-:W-:-:S13]  /*8e10*/  ISETP.GE.AND P1, PT, R37, R11, PT ;  /* 0x0000000b2500720c */ /* 0x000fda0003f26270 */
[----:B------:R-:W-:Y:S01]  /*8e20*/  @!P1 LDS R9, [R21] ;  /* 0x0000000015099984 */ /* 0x000fe20000000800 */
[----:B------:R-:W1:Y:S01]  /*8e30*/  @!P1 LDC.64 R4, c[0x0][0x3b0] ;  /* 0x0000ec00ff049b82 */ /* 0x000e620000000a00 */
        /* <DEDUP_REMOVED lines=15> */
[----:B--2---:R-:W-:-:S05]  /*8f30*/  @!P1 IADD3 R2, P0, PT, R2, R37, RZ ;  /* 0x0000002502029210 */ /* 0x004fca0007f1e0ff */
[----:B------:R-:W-:Y:S01]  /*8f40*/  @!P1 IMAD.X R3, RZ, RZ, R3, P0 ;  /* 0x000000ffff039224 */ /* 0x000fe200000e0603 */
[----:B-1----:R-:W-:-:S04]  /*8f50*/  @!P1 LEA R4, P0, R2, R4, 0x2 ;  /* 0x0000000402049211 */ /* 0x002fc800078010ff */
[----:B------:R-:W-:-:S05]  /*8f60*/  @!P1 LEA.HI.X R5, R2, R5, R3, 0x2, P0 ;  /* 0x0000000502059211 */ /* 0x000fca00000f1403 */
[----:B------:R-:W-:Y:S01]  /*8f70*/  @!P1 STG.E desc[UR8][R4.64], R9 ;  /* 0x0000000904009986 */ /* 0x000fe2000c101908 */
[----:B------:R-:W-:-:S03]  /*8f80*/  NOP ;  /* 0x0000000000007918 */ /* 0x000fc60000000000 */
[----:B------:R-:W1:Y:S01]  /*8f90*/  LDS.64 R2, [R57+0x6600] ;  /* 0x0066000039027984 */ /* 0x000e620000000a00 */
[----:B------:R-:W-:-:S13]  /*8fa0*/  ISETP.GE.AND P1, PT, R6, R11, PT ;  /* 0x0000000b0600720c */ /* 0x000fda0003f26270 */
[----:B------:R-:W2:Y:S01]  /*8fb0*/  @!P1 LDS R23, [R21+0x600] ;  /* 0x0006000015179984 */ /* 0x000ea20000000800 */
[----:B------:R-:W3:Y:S01]  /*8fc0*/  @!P1 LDC.64 R6, c[0x0][0x3b0] ;  /* 0x0000ec00ff069b82 */ /* 0x000ee20000000a00 */
[----:B-1----:R-:W-:-:S05]  /*8fd0*/  @!P1 IADD3 R2, P0, PT, R2, R37, RZ ;  /* 0x0000002502029210 */ /* 0x002fca0007f1e0ff */
[----:B------:R-:W-:Y:S01]  /*8fe0*/  @!P1 IMAD.X R3, RZ, RZ, R3, P0 ;  /* 0x000000ffff039224 */ /* 0x000fe200000e0603 */
[----:B---3--:R-:W-:-:S04]  /*8ff0*/  @!P1 LEA R6, P0, R2, R6, 0x2 ;  /* 0x0000000602069211 */ /* 0x008fc800078010ff */
[----:B------:R-:W-:-:S05]  /*9000*/  @!P1 LEA.HI.X R7, R2, R7, R3, 0x2, P0 ;  /* 0x0000000702079211 */ /* 0x000fca00000f1403 */
[----:B--2---:R-:W-:Y:S01]  /*9010*/  @!P1 STG.E desc[UR8][R6.64+0x600], R23 ;  /* 0x0006001706009986 */ /* 0x004fe2000c101908 */
[----:B------:R-:W-:-:S03]  /*9020*/  NOP ;  /* 0x0000000000007918 */ /* 0x000fc60000000000 */
[----:B------:R-:W1:Y:S01]  /*9030*/  LDS.64 R2, [R38+0x6600] ;  /* 0x0066000026027984 */ /* 0x000e620000000a00 */
[----:B------:R-:W-:Y:S01]  /*9040*/  ISETP.GE.AND P1, PT, R8, R11, PT ;  /* 0x0000000b0800720c */ /* 0x000fe20003f26270 */
[----:B------:R-:W-:-:S12]  /*9050*/  VIADD R8, R37, 0x480 ;  /* 0x0000048025087836 */ /* 0x000fd80000000000 */
        /* <DEDUP_REMOVED lines=30> */
[----:B------:R1:W2:Y:S01]  /*9240*/  LDS.64 R2, [R22+0x6600] ;  /* 0x0066000016027984 */ /* 0x0002a20000000a00 */
[----:B------:R-:W-:Y:S01]  /*9250*/  ISETP.GE.AND P1, PT, R8, R11, PT ;  /* 0x0000000b0800720c */ /* 0x000fe20003f26270 */
[C---:B------:R-:W-:Y:S02]  /*9260*/  VIADD R8, R37.reuse, 0x900 ;  /* 0x0000090025087836 */ /* 0x040fe40000000000 */
[----:B-1----:R-:W-:-:S10]  /*9270*/  VIADD R22, R37, 0xa80 ;  /* 0x00000a8025167836 */ /* 0x002fd40000000000 */
[----:B------:R-:W1:Y:S01]  /*9280*/  @!P1 LDS R23, [R21+0x1e00] ;  /* 0x001e000015179984 */ /* 0x000e620000000800 */
[----:B------:R-:W3:Y:S01]  /*9290*/  @!P1 LDC.64 R6, c[0x0][0x3b0] ;  /* 0x0000ec00ff069b82 */ /* 0x000ee20000000a00 */
[----:B--2---:R-:W-:-:S05]  /*92a0*/  @!P1 IADD3 R2, P0, PT, R2, R37, RZ ;  /* 0x0000002502029210 */ /* 0x004fca0007f1e0ff */
[----:B------:R-:W-:Y:S01]  /*92b0*/  @!P1 IMAD.X R3, RZ, RZ, R3, P0 ;  /* 0x000000ffff039224 */ /* 0x000fe200000e0603 */
[----:B---3--:R-:W-:-:S04]  /*92c0*/  @!P1 LEA R6, P0, R2, R6, 0x2 ;  /* 0x0000000602069211 */ /* 0x008fc800078010ff */
[----:B------:R-:W-:-:S05]  /*92d0*/  @!P1 LEA.HI.X R7, R2, R7, R3, 0x2, P0 ;  /* 0x0000000702079211 */ /* 0x000fca00000f1403 */
[----:B-1----:R-:W-:Y:S01]  /*92e0*/  @!P1 STG.E desc[UR8][R6.64+0x1e00], R23 ;  /* 0x001e001706009986 */ /* 0x002fe2000c101908 */
[----:B------:R-:W-:-:S03]  /*92f0*/  NOP ;  /* 0x0000000000007918 */ /* 0x000fc60000000000 */
[----:B------:R1:W2:Y:S01]  /*9300*/  LDS.64 R2, [R20+0x6600] ;  /* 0x0066000014027984 */ /* 0x0002a20000000a00 */
[----:B------:R-:W-:Y:S02]  /*9310*/  ISETP.GE.AND P1, PT, R8, R11, PT ;  /* 0x0000000b0800720c */ /* 0x000fe40003f26270 */
[----:B------:R-:W-:Y:S02]  /*9320*/  LEA R8, R19, UR4, 0x3 ;  /* 0x0000000413087c11 */ /* 0x000fe4000f8e18ff */
[----:B-1----:R-:W-:-:S09]  /*9330*/  LOP3.LUT R20, R37, 0xc00, RZ, 0xfc, !PT ;  /* 0x00000c0025147812 */ /* 0x002fd200078efcff */
        /* <DEDUP_REMOVED lines=10> */
[----:B-1----:R-:W-:-:S11]  /*93e0*/  LEA R8, R17, UR4, 0x3 ;  /* 0x0000000411087c11 */ /* 0x002fd6000f8e18ff */
        /* <DEDUP_REMOVED lines=68> */
[----:B-1----:R-:W-:-:S12]  /*9830*/  VIADD R8, R37, 0x1680 ;  /* 0x0000168025087836 */ /* 0x002fd80000000000 */
        /* <DEDUP_REMOVED lines=19> */
[----:B------:R-:W-:Y:S02]  /*9970*/  ISETP.GE.AND P1, PT, R8, R11, PT ;  /* 0x0000000b0800720c */ /* 0x000fe40003f26270 */
[----:B------:R-:W-:-:S11]  /*9980*/  LOP3.LUT R8, R37, 0x1800, RZ, 0xfc, !PT ;  /* 0x0000180025087812 */ /* 0x000fd600078efcff */
        /* <DEDUP_REMOVED lines=9> */
[----:B------:R-:W-:-:S13]  /*9a20*/  ISETP.GE.AND P1, PT, R8, R11, PT ;  /* 0x0000000b0800720c */ /* 0x000fda0003f26270 */
[----:B------:R-:W2:Y:S01]  /*9a30*/  @!P1 LDS R21, [R21+0x6000] ;  /* 0x0060000015159984 */ /* 0x000ea20000000800 */
[----:B------:R-:W3:Y:S01]  /*9a40*/  @!P1 LDC.64 R4, c[0x0][0x3b0] ;  /* 0x0000ec00ff049b82 */ /* 0x000ee20000000a00 */
[----:B-1----:R-:W-:-:S05]  /*9a50*/  IADD3 R36, P0, PT, R2, R37, RZ ;  /* 0x0000002502247210 */ /* 0x002fca0007f1e0ff */
[----:B------:R-:W-:Y:S01]  /*9a60*/  IMAD.X R3, RZ, RZ, R3, P0 ;  /* 0x000000ffff037224 */ /* 0x000fe200000e0603 */
[----:B---3--:R-:W-:-:S04]  /*9a70*/  @!P1 LEA R2, P0, R36, R4, 0x2 ;  /* 0x0000000424029211 */ /* 0x008fc800078010ff */
[----:B------:R-:W-:-:S05]  /*9a80*/  @!P1 LEA.HI.X R3, R36, R5, R3, 0x2, P0 ;  /* 0x0000000524039211 */ /* 0x000fca00000f1403 */
[----:B--2---:R-:W-:Y:S01]  /*9a90*/  @!P1 STG.E desc[UR8][R2.64+0x6000], R21 ;  /* 0x0060001502009986 */ /* 0x004fe2000c101908 */
[----:B------:R-:W-:Y:S01]  /*9aa0*/  NOP ;  /* 0x0000000000007918 */ /* 0x000fe20000000000 */
[----:B------:R-:W-:Y:S05]  /*9ab0*/  EXIT ;  /* 0x000000000000794d */ /* 0x000fea0003800000 */
.L_x_29:
[----:B------:R-:W-:Y:S02]  /*9ac0*/  IMAD.MOV.U32 R38, RZ, RZ, 0x1 ;  /* 0x00000001ff267424 */ /* 0x000fe400078e00ff */
[----:B------:R-:W-:Y:S02]  /*9ad0*/  IMAD.MOV.U32 R77, RZ, RZ, R39 ;  /* 0x000000ffff4d7224 */ /* 0x000fe400078e0027 */
[----:B------:R-:W-:Y:S02]  /*9ae0*/  IMAD.MOV.U32 R75, RZ, RZ, RZ ;  /* 0x000000ffff4b7224 */ /* 0x000fe400078e00ff */
[----:B------:R-:W-:-:S07]  /*9af0*/  IMAD.MOV.U32 R76, RZ, RZ, -0x1 ;  /* 0xffffffffff4c7424 */ /* 0x000fce00078e00ff */
[----:B------:R-:W-:Y:S05]  /*9b00*/  WARPSYNC.COLLECTIVE R76, `(.L_x_113) ;  /* 0x000000004c087348 */ /* 0x000fea0003c00000 */
[----:B------:R0:W1:Y:S02]  /*9b10*/  SHFL.UP P0, R38, R77, R38, R75 ;  /* 0x040000264d267389 */ /* 0x000064000000004b */
[----:B01----:R-:W-:Y:S05]  /*9b20*/  ENDCOLLECTIVE ;  /* 0x000000000000791b */ /* 0x003fea0003800000 */
.L_x_113:
[----:B------:R-:W-:Y:S02]  /*9b30*/  IMAD.MOV.U32 R77, RZ, RZ, R38 ;  /* 0x000000ffff4d7224 */ /* 0x000fe400078e0026 */
[----:B------:R-:W-:Y:S02]  /*9b40*/  IMAD.MOV.U32 R38, RZ, RZ, 0x2 ;  /* 0x00000002ff267424 */ /* 0x000fe400078e00ff */
[----:B------:R-:W-:-:S07]  /*9b50*/  @P0 IMAD.IADD R77, R39, 0x1, R77 ;  /* 0x00000001274d0824 */ /* 0x000fce00078e024d */
[----:B------:R-:W-:Y:S05]  /*9b60*/  WARPSYNC.COLLECTIVE R76, `(.L_x_114) ;  /* 0x000000004c087348 */ /* 0x000fea0003c00000 */
[----:B------:R0:W1:Y:S02]  /*9b70*/  SHFL.UP P0, R38, R77, R38, R75 ;  /* 0x040000264d267389 */ /* 0x000064000000004b */
[----:B01----:R-:W-:Y:S05]  /*9b80*/  ENDCOLLECTIVE ;  /* 0x000000000000791b */ /* 0x003fea0003800000 */
.L_x_114:
[----:B------:R-:W-:Y:S02]  /*9b90*/  IMAD.MOV.U32 R74, RZ, RZ, R38 ;  /* 0x000000ffff4a7224 */ /* 0x000fe400078e0026 */
[----:B------:R-:W-:Y:S02]  /*9ba0*/  IMAD.MOV.U32 R38, RZ, RZ, 0x4 ;  /* 0x00000004ff267424 */ /* 0x000fe400078e00ff */
[----:B------:R-:W-:-:S04]  /*9bb0*/  @P0 IMAD.IADD R74, R77, 0x1, R74 ;  /* 0x000000014d4a0824 */ /* 0x000fc800078e024a */
[----:B------:R-:W-:-:S07]  /*9bc0*/  IMAD.MOV.U32 R77, RZ, RZ, R74 ;  /* 0x000000ffff4d7224 */ /* 0x000fce00078e004a */
[----:B------:R-:W-:Y:S05]  /*9bd0*/  WARPSYNC.COLLECTIVE R76, `(.L_x_115) ;  /* 0x000000004c087348 */ /* 0x000fea0003c00000 */
[----:B------:R0:W1:Y:S02]  /*9be0*/  SHFL.UP P0, R38, R77, R38, R75 ;  /* 0x040000264d267389 */ /* 0x000064000000004b */
[----:B01----:R-:W-:Y:S05]  /*9bf0*/  ENDCOLLECTIVE ;  /* 0x000000000000791b */ /* 0x003fea0003800000 */
.L_x_115:
[----:B------:R-:W-:Y:S02]  /*9c00*/  IMAD.MOV.U32 R77, RZ, RZ, R38 ;  /* 0x000000ffff4d7224 */ /* 0x000fe400078e0026 */
[----:B------:R-:W-:Y:S02]  /*9c10*/  IMAD.MOV.U32 R38, RZ, RZ, 0x8 ;  /* 0x00000008ff267424 */ /* 0x000fe400078e00ff */
[----:B------:R-:W-:-:S07]  /*9c20*/  @P0 IMAD.IADD R77, R74, 0x1, R77 ;  /* 0x000000014a4d0824 */ /* 0x000fce00078e024d */
[----:B------:R-:W-:Y:S05]  /*9c30*/  WARPSYNC.COLLECTIVE R76, `(.L_x_116) ;  /* 0x000000004c087348 */ /* 0x000fea0003c00000 */
[----:B------:R0:W1:Y:S02]  /*9c40*/  SHFL.UP P0, R38, R77, R38, R75 ;  /* 0x040000264d267389 */ /* 0x000064000000004b */
[----:B01----:R-:W-:Y:S05]  /*9c50*/  ENDCOLLECTIVE ;  /* 0x000000000000791b */ /* 0x003fea0003800000 */
.L_x_116:
[----:B------:R-:W-:Y:S02]  /*9c60*/  IMAD.MOV.U32 R74, RZ, RZ, R38 ;  /* 0x000000ffff4a7224 */ /* 0x000fe400078e0026 */
[----:B------:R-:W-:Y:S02]  /*9c70*/  IMAD.MOV.U32 R38, RZ, RZ, 0x10 ;  /* 0x00000010ff267424 */ /* 0x000fe400078e00ff */
[----:B------:R-:W-:-:S04]  /*9c80*/  @P0 IMAD.IADD R74, R77, 0x1, R74 ;  /* 0x000000014d4a0824 */ /* 0x000fc800078e024a */
[----:B------:R-:W-:-:S07]  /*9c90*/  IMAD.MOV.U32 R77, RZ, RZ, R74 ;  /* 0x000000ffff4d7224 */ /* 0x000fce00078e004a */
[----:B------:R-:W-:Y:S05]  /*9ca0*/  WARPSYNC.COLLECTIVE R76, `(.L_x_117) ;  /* 0x000000004c087348 */ /* 0x000fea0003c00000 */
[----:B------:R0:W1:Y:S02]  /*9cb0*/  SHFL.UP P0, R38, R77, R38, R75 ;  /* 0x040000264d267389 */ /* 0x000064000000004b */
[----:B01----:R-:W-:Y:S05]  /*9cc0*/  ENDCOLLECTIVE ;  /* 0x000000000000791b */ /* 0x003fea0003800000 */
.L_x_117:
[----:B------:R-:W-:Y:S05]  /*9cd0*/  BRA `(.L_x_118) ;  /* 0xffffff8c00587947 */ /* 0x000fea000383ffff */
.L_x_119:
[----:B------:R-:W-:-:S00]  /*9ce0*/  BRA `(.L_x_119) ;  /* 0xfffffffc00fc7947 */ /* 0x000fc0000383ffff */
[----:B------:R-:W-:-:S00]  /*9cf0*/  NOP ;  /* 0x0000000000007918 */ /* 0x000fc00000000000 */
        /* <DEDUP_REMOVED lines=8> */
.L_x_294:


//--------------------- .text._ZN3cub18CUB_300001_SM_10006detail10radix_sort33DeviceRadixSortExclusiveSumKernelINS1_5radix10policy_hubIjjyE10Policy1000EyEEvPT0_ --------------------------
	.section	.text._ZN3cub18CUB_300001_SM_10006detail10radix_sort33DeviceRadixSortExclusiveSumKernelINS1_5radix10policy_hubIjjyE10Policy1000EyEEvPT0_,"ax",@progbits
	.align	128
        .global         _ZN3cub18CUB_300001_SM_10006detail10radix_sort33DeviceRadixSortExclusiveSumKernelINS1_5radix10policy_hubIjjyE10Policy1000EyEEvPT0_
        .type           _ZN3cub18CUB_300001_SM_10006detail10radix_sort33DeviceRadixSortExclusiveSumKernelINS1_5radix10policy_hubIjjyE10Policy1000EyEEvPT0_,@function
        .size           _ZN3cub18CUB_300001_SM_10006detail10radix_sort33DeviceRadixSortExclusiveSumKernelINS1_5radix10policy_hubIjjyE10Policy1000EyEEvPT0_,(.L_x_295 - _ZN3cub18CUB_300001_SM_10006detail10radix_sort33DeviceRadixSortExclusiveSumKernelINS1_5radix10policy_hubIjjyE10Policy1000EyEEvPT0_)
        .other          _ZN3cub18CUB_300001_SM_10006detail10radix_sort33DeviceRadixSortExclusiveSumKernelINS1_5radix10policy_hubIjjyE10Policy1000EyEEvPT0_,@"STO_CUDA_ENTRY STV_DEFAULT"
_ZN3cub18CUB_300001_SM_10006detail10radix_sort33DeviceRadixSortExclusiveSumKernelINS1_5radix10policy_hubIjjyE10Policy1000EyEEvPT0_:
.text._ZN3cub18CUB_300001_SM_10006detail10radix_sort33DeviceRadixSortExclusiveSumKernelINS1_5radix10policy_hubIjjyE10Policy1000EyEEvPT0_:
[----:B------:R-:W-:Y:S01]  /*0000*/  LDC R1, c[0x0][0x37c] ;  /* 0x0000df00ff017b82 */ /* 0x000fe20000000800 */
[----:B------:R-:W0:Y:S07]  /*0010*/  S2R R18, SR_TID.X ;  /* 0x0000000000127919 */ /* 0x000e2e0000002100 */
[----:B------:R-:W1:Y:S01]  /*0020*/  LDC.64 R16, c[0x0][0x380] ;  /* 0x0000e000ff107b82 */ /* 0x000e620000000a00 */
[----:B------:R-:W2:Y:S01]  /*0030*/  LDCU.64 UR4, c[0x0][0x358] ;  /* 0x00006b00ff0477ac */ /* 0x000ea20008000a00 */
[----:B------:R-:W3:Y:S01]  /*0040*/  S2R R5, SR_CTAID.X ;  /* 0x0000000000057919 */ /* 0x000ee20000002500 */
[----:B0-----:R-:W-:Y:S01]  /*0050*/  ISETP.GT.U32.AND P1, PT, R18, 0xff, PT ;  /* 0x000000ff1200780c */ /* 0x001fe20003f24070 */
[----:B---3--:R-:W-:-:S04]  /*0060*/  IMAD R5, R5, 0x100, R18 ;  /* 0x0000010005057824 */ /* 0x008fc800078e0212 */
[----:B-1----:R-:W-:-:S08]  /*0070*/  IMAD.WIDE R16, R5, 0x8, R16 ;  /* 0x0000000805107825 */ /* 0x002fd000078e0210 */
[----:B--2---:R-:W2:Y:S01]  /*0080*/  @!P1 LDG.E.64 R2, desc[UR4][R16.64] ;  /* 0x0000000410029981 */ /* 0x004ea2000c1e1b00 */
[----:B------:R-:W-:Y:S02]  /*0090*/  MOV R0, 0x400 ;  /* 0x0000040000007802 */ /* 0x000fe40000000f00 */
[C---:B------:R-:W-:Y:S01]  /*00a0*/  ISETP.GT.U32.AND P0, PT, R18.reuse, 0x1f, PT ;  /* 0x0000001f1200780c */ /* 0x040fe20003f04070 */
[----:B------:R-:W0:Y:S02]  /*00b0*/  S2R R5, SR_CgaCtaId ;  /* 0x0000000000057919 */ /* 0x000e240000008800 */
[----:B0-----:R-:W-:Y:S02]  /*00c0*/  LEA R5, R5, R0, 0x18 ;  /* 0x0000000005057211 */ /* 0x001fe400078ec0ff */
[----:B------:R-:W-:-:S05]  /*00d0*/  LEA.HI R0, R18, R18, RZ, 0x1d ;  /* 0x0000001212007211 */ /* 0x000fca00078fe8ff */
[----:B------:R-:W-:-:S05]  /*00e0*/  IMAD R0, R0, 0x8, R5 ;  /* 0x0000000800007824 */ /* 0x000fca00078e0205 */
[----:B--2---:R0:W-:Y:S01]  /*00f0*/  STS.64 [R0+0x10], R2 ;  /* 0x0000100200007388 */ /* 0x0041e20000000a00 */
[----:B------:R-:W-:Y:S06]  /*0100*/  BAR.SYNC.DEFER_BLOCKING 0x0 ;  /* 0x0000000000007b1d */ /* 0x000fec0000010000 */
[----:B------:R-:W-:Y:S05]  /*0110*/  @P0 BRA `(.L_x_120) ;  /* 0x0000000400240947 */ /* 0x000fea0003800000 */
[----:B------:R-:W-:Y:S01]  /*0120*/  IMAD R18, R18, 0x48, R5 ;  /* 0x0000004812127824 */ /* 0x000fe200078e0205 */
[----:B------:R-:W-:-:S04]  /*0130*/  UMOV UR6, 0xffffffff ;  /* 0xffffffff00067882 */ /* 0x000fc80000000000 */
[----:B------:R-:W-:Y:S04]  /*0140*/  LDS.64 R14, [R18+0x10] ;  /* 0x00001000120e7984 */ /* 0x000fe80000000a00 */
[----:B------:R-:W-:Y:S04]  /*0150*/  LDS.64 R12, [R18+0x18] ;  /* 0x00001800120c7984 */ /* 0x000fe80000000a00 */
[----:B------:R-:W1:Y:S04]  /*0160*/  LDS.64 R10, [R18+0x20] ;  /* 0x00002000120a7984 */ /* 0x000e680000000a00 */
[----:B------:R-:W-:Y:S04]  /*0170*/  LDS.64 R8, [R18+0x28] ;  /* 0x0000280012087984 */ /* 0x000fe80000000a00 */
[----:B------:R-:W2:Y:S04]  /*0180*/  LDS.64 R6, [R18+0x30] ;  /* 0x0000300012067984 */ /* 0x000ea80000000a00 */
[----:B------:R-:W-:Y:S04]  /*0190*/  LDS.64 R4, [R18+0x38] ;  /* 0x0000380012047984 */ /* 0x000fe80000000a00 */
[----:B0-----:R-:W0:Y:S04]  /*01a0*/  LDS.64 R2, [R18+0x40] ;  /* 0x0000400012027984 */ /* 0x001e280000000a00 */
[----:B------:R-:W3:Y:S01]  /*01b0*/  LDS.64 R20, [R18+0x48] ;  /* 0x0000480012147984 */ /* 0x000ee20000000a00 */
[----:B-1----:R-:W-:-:S04]  /*01c0*/  IADD3 R19, P3, P4, R10, R12, R14 ;  /* 0x0000000c0a137210 */ /* 0x002fc80007c7e00e */
[----:B------:R-:W-:Y:S02]  /*01d0*/  IADD3.X R23, PT, PT, R11, R13, R15, P3, P4 ;  /* 0x0000000d0b177210 */ /* 0x000fe40001fe840f */
[----:B--2---:R-:W-:-:S04]  /*01e0*/  IADD3 R19, P0, P2, R6, R19, R8 ;  /* 0x0000001306137210 */ /* 0x004fc80007a1e008 */
[----:B------:R-:W-:Y:S02]  /*01f0*/  IADD3.X R23, PT, PT, R7, R23, R9, P0, P2 ;  /* 0x0000001707177210 */ /* 0x000fe400007e4409 */
[----:B0-----:R-:W-:-:S04]  /*0200*/  IADD3 R19, P3, P4, R2, R19, R4 ;  /* 0x0000001302137210 */ /* 0x001fc80007c7e004 */
[----:B---3--:R-:W-:Y:S02]  /*0210*/  IADD3 R20, P0, PT, R20, R19, RZ ;  /* 0x0000001314147210 */ /* 0x008fe40007f1e0ff */
[----:B------:R-:W-:-:S05]  /*0220*/  IADD3.X R19, PT, PT, R3, R23, R5, P3, P4 ;  /* 0x0000001703137210 */ /* 0x000fca0001fe8405 */
[----:B------:R-:W-:Y:S01]  /*0230*/  IMAD.X R19, R21, 0x1, R19, P0 ;  /* 0x0000000115137824 */ /* 0x000fe200000e0613 */
[----:B------:R-:W-:Y:S06]  /*0240*/  BRA.DIV UR6, `(.L_x_121) ;  /* 0x0000000206f07947 */ /* 0x000fec000b800000 */
[----:B------:R-:W0:Y:S04]  /*0250*/  SHFL.UP PT, R27, R20, 0x1, RZ ;  /* 0x04200000141b7989 */ /* 0x000e2800000e00ff */
[----:B------:R-:W1:Y:S01]  /*0260*/  SHFL.UP P0, R25, R19, 0x1, RZ ;  /* 0x0420000013197989 */ /* 0x000e6200000000ff */
[----:B0-----:R-:W-:-:S04]  /*0270*/  IADD3 R22, P2, PT, R27, R20, RZ ;  /* 0x000000141b167210 */ /* 0x001fc80007f5e0ff */
[----:B-1----:R-:W-:Y:S01]  /*0280*/  SEL R27, R22, R27, P0 ;  /* 0x0000001b161b7207 */ /* 0x002fe20000000000 */
[----:B------:R-:W-:-:S04]  /*0290*/  IMAD.X R26, R25, 0x1, R19, P2 ;  /* 0x00000001191a7824 */ /* 0x000fc800010e0613 */
[----:B------:R-:W0:Y:S01]  /*02a0*/  SHFL.UP PT, R28, R27, 0x2, RZ ;  /* 0x044000001b1c7989 */ /* 0x000e2200000e00ff */
[----:B------:R-:W-:-:S05]  /*02b0*/  SEL R26, R26, R25, P0 ;  /* 0x000000191a1a7207 */ /* 0x000fca0000000000 */
[----:B------:R-:W1:Y:S01]  /*02c0*/  SHFL.UP P0, R25, R26, 0x2, RZ ;  /* 0x044000001a197989 */ /* 0x000e6200000000ff */
[----:B0-----:R-:W-:-:S05]  /*02d0*/  IADD3 R21, P2, PT, R28, R27, RZ ;  /* 0x0000001b1c157210 */ /* 0x001fca0007f5e0ff */
[----:B-1----:R-:W-:Y:S01]  /*02e0*/  IMAD.X R22, R25, 0x1, R26, P2 ;  /* 0x0000000119167824 */ /* 0x002fe200010e061a */
[----:B------:R-:W-:-:S04]  /*02f0*/  SEL R28, R21, R28, P0 ;  /* 0x0000001c151c7207 */ /* 0x000fc80000000000 */
[----:B------:R-:W-:Y:S01]  /*0300*/  SEL R29, R22, R25, P0 ;  /* 0x00000019161d7207 */ /* 0x000fe20000000000 */
        /* <DEDUP_REMOVED lines=12> */
[----:B------:R0:W1:Y:S04]  /*03d0*/  SHFL.UP PT, R28, R27, 0x10, RZ ;  /* 0x060000001b1c7989 */ /* 0x00006800000e00ff */
[----:B------:R0:W2:Y:S02]  /*03e0*/  SHFL.UP P0, R25, R26, 0x10, RZ ;  /* 0x060000001a197989 */ /* 0x0000a400000000ff */
.L_x_132:
[----:B-1----:R-:W-:-:S04]  /*03f0*/  IADD3 R21, P2, PT, R28, R27, RZ ;  /* 0x0000001b1c157210 */ /* 0x002fc80007f5e0ff */
[----:B--2---:R-:W-:Y:S01]  /*0400*/  SEL R21, R21, R28, P0 ;  /* 0x0000001c15157207 */ /* 0x004fe20000000000 */
[----:B------:R-:W-:-:S05]  /*0410*/  IMAD.X R22, R25, 0x1, R26, P2 ;  /* 0x0000000119167824 */ /* 0x000fca00010e061a */
[----:B------:R-:W-:Y:S02]  /*0420*/  SEL R22, R22, R25, P0 ;  /* 0x0000001916167207 */ /* 0x000fe40000000000 */
[----:B------:R-:W-:-:S05]  /*0430*/  IADD3 R20, P0, PT, R21, -R20, RZ ;  /* 0x8000001415147210 */ /* 0x000fca0007f1e0ff */
[----:B------:R-:W-:Y:S01]  /*0440*/  IMAD.X R21, R22, 0x1, ~R19, P0 ;  /* 0x0000000116157824 */ /* 0x000fe200000e0e13 */
[----:B------:R-:W-:-:S04]  /*0450*/  IADD3 R14, P0, PT, R14, R20, RZ ;  /* 0x000000140e0e7210 */ /* 0x000fc80007f1e0ff */
[----:B------:R1:W-:Y:S01]  /*0460*/  STS.64 [R18+0x10], R20 ;  /* 0x0000101412007388 */ /* 0x0003e20000000a00 */
[----:B------:R-:W-:Y:S01]  /*0470*/  IMAD.X R15, R15, 0x1, R21, P0 ;  /* 0x000000010f0f7824 */ /* 0x000fe200000e0615 */
        /* <DEDUP_REMOVED lines=17> */
[----:B------:R-:W-:-:S05]  /*0590*/  IMAD.X R3, R3, 0x1, R5, P0 ;  /* 0x0000000103037824 */ /* 0x000fca00000e0605 */
[----:B------:R1:W-:Y:S03]  /*05a0*/  STS.64 [R18+0x48], R2 ;  /* 0x0000480212007388 */ /* 0x0003e60000000a00 */
.L_x_120:
[----:B------:R-:W-:Y:S05]  /*05b0*/  WARPSYNC.ALL ;  /* 0x0000000000007948 */ /* 0x000fea0003800000 */
[----:B------:R-:W-:Y:S06]  /*05c0*/  BAR.SYNC.DEFER_BLOCKING 0x0 ;  /* 0x0000000000007b1d */ /* 0x000fec0000010000 */
[----:B------:R-:W-:Y:S05]  /*05d0*/  @P1 EXIT ;  /* 0x000000000000194d */ /* 0x000fea0003800000 */
[----:B01----:R-:W0:Y:S04]  /*05e0*/  LDS.64 R2, [R0+0x10] ;  /* 0x0000100000027984 */ /* 0x003e280000000a00 */
[----:B0-----:R-:W-:Y:S01]  /*05f0*/  STG.E.64 desc[UR4][R16.64], R2 ;  /* 0x0000000210007986 */ /* 0x001fe2000c101b04 */
[----:B------:R-:W-:Y:S05]  /*0600*/  EXIT ;  /* 0x000000000000794d */ /* 0x000fea0003800000 */
.L_x_121:
[----:B------:R-:W-:Y:S02]  /*0610*/  IMAD.MOV.U32 R24, RZ, RZ, R20 ;  /* 0x000000ffff187224 */ /* 0x000fe400078e0014 */
[----:B------:R-:W-:Y:S02]  /*0620*/  IMAD.MOV.U32 R23, RZ, RZ, 0x1 ;  /* 0x00000001ff177424 */ /* 0x000fe400078e00ff */
[----:B------:R-:W-:Y:S02]  /*0630*/  IMAD.MOV.U32 R22, RZ, RZ, RZ ;  /* 0x000000ffff167224 */ /* 0x000fe400078e00ff */
[----:B------:R-:W-:-:S07]  /*0640*/  IMAD.MOV.U32 R21, RZ, RZ, -0x1 ;  /* 0xffffffffff157424 */ /* 0x000fce00078e00ff */
[----:B------:R-:W-:Y:S05]  /*0650*/  WARPSYNC.COLLECTIVE R21, `(.L_x_122) ;  /* 0x0000000015087348 */ /* 0x000fea0003c00000 */
[----:B------:R0:W1:Y:S02]  /*0660*/  SHFL.UP P0, R25, R24, R23, R22 ;  /* 0x0400001718197389 */ /* 0x0000640000000016 */
[----:B01----:R-:W-:Y:S05]  /*0670*/  ENDCOLLECTIVE ;  /* 0x000000000000791b */ /* 0x003fea0003800000 */
.L_x_122:
[----:B------:R-:W-:Y:S02]  /*0680*/  IMAD.MOV.U32 R24, RZ, RZ, R19 ;  /* 0x000000ffff187224 */ /* 0x000fe400078e0013 */
[----:B------:R-:W-:-:S07]  /*0690*/  IMAD.MOV.U32 R27, RZ, RZ, R25 ;  /* 0x000000ffff1b7224 */ /* 0x000fce00078e0019 */
[----:B------:R-:W-:Y:S05]  /*06a0*/  WARPSYNC.COLLECTIVE R21, `(.L_x_123) ;  /* 0x0000000015087348 */ /* 0x000fea0003c00000 */
[----:B------:R0:W1:Y:S02]  /*06b0*/  SHFL.UP P0, R25, R24, R23, R22 ;  /* 0x0400001718197389 */ /* 0x0000640000000016 */
[----:B01----:R-:W-:Y:S05]  /*06c0*/  ENDCOLLECTIVE ;  /* 0x000000000000791b */ /* 0x003fea0003800000 */
.L_x_123:
[----:B------:R-:W-:Y:S01]  /*06d0*/  IADD3 R26, P2, PT, R27, R20, RZ ;  /* 0x000000141b1a7210 */ /* 0x000fe20007f5e0ff */
[----:B------:R-:W-:-:S03]  /*06e0*/  IMAD.MOV.U32 R23, RZ, RZ, 0x2 ;  /* 0x00000002ff177424 */ /* 0x000fc600078e00ff */
[----:B------:R-:W-:Y:S01]  /*06f0*/  SEL R27, R26, R27, P0 ;  /* 0x0000001b1a1b7207 */ /* 0x000fe20000000000 */
[----:B------:R-:W-:-:S04]  /*0700*/  IMAD.X R26, R25, 0x1, R19, P2 ;  /* 0x00000001191a7824 */ /* 0x000fc800010e0613 */
[----:B------:R-:W-:Y:S01]  /*0710*/  IMAD.MOV.U32 R24, RZ, RZ, R27 ;  /* 0x000000ffff187224 */ /* 0x000fe200078e001b */
[----:B------:R-:W-:-:S07]  /*0720*/  SEL R26, R26, R25, P0 ;  /* 0x000000191a1a7207 */ /* 0x000fce0000000000 */
[----:B------:R-:W-:Y:S05]  /*0730*/  WARPSYNC.COLLECTIVE R21, `(.L_x_124) ;  /* 0x0000000015087348 */ /* 0x000fea0003c00000 */
[----:B------:R0:W1:Y:S02]  /*0740*/  SHFL.UP P0, R25, R24, R23, R22 ;  /* 0x0400001718197389 */ /* 0x0000640000000016 */
[----:B01----:R-:W-:Y:S05]  /*0750*/  ENDCOLLECTIVE ;  /* 0x000000000000791b */ /* 0x003fea0003800000 */
.L_x_124:
[----:B------:R-:W-:Y:S02]  /*0760*/  IMAD.MOV.U32 R24, RZ, RZ, R26 ;  /* 0x000000ffff187224 */ /* 0x000fe400078e001a */
[----:B------:R-:W-:-:S07]  /*0770*/  IMAD.MOV.U32 R28, RZ, RZ, R25 ;  /* 0x000000ffff1c7224 */ /* 0x000fce00078e0019 */
[----:B------:R-:W-:Y:S05]  /*0780*/  WARPSYNC.COLLECTIVE R21, `(.L_x_125) ;  /* 0x0000000015087348 */ /* 0x000fea0003c00000 */
[----:B------:R0:W1:Y:S02]  /*0790*/  SHFL.UP P0, R25, R24, R23, R22 ;  /* 0x0400001718197389 */ /* 0x0000640000000016 */
[----:B01----:R-:W-:Y:S05]  /*07a0*/  ENDCOLLECTIVE ;  /* 0x000000000000791b */ /* 0x003fea0003800000 */
.L_x_125:
        /* <DEDUP_REMOVED lines=9> */
.L_x_126:
[----:B------:R-:W-:Y:S02]  /*0840*/  IMAD.MOV.U32 R24, RZ, RZ, R29 ;  /* 0x000000ffff187224 */ /* 0x000fe400078e001d */
[----:B------:R-:W-:-:S07]  /*0850*/  IMAD.MOV.U32 R27, RZ, RZ, R25 ;  /* 0x000000ffff1b7224 */ /* 0x000fce00078e0019 */
[----:B------:R-:W-:Y:S05]  /*0860*/  WARPSYNC.COLLECTIVE R21, `(.L_x_127) ;  /* 0x0000000015087348 */ /* 0x000fea0003c00000 */
[----:B------:R0:W1:Y:S02]  /*0870*/  SHFL.UP P0, R25, R24, R23, R22 ;  /* 0x0400001718197389 */ /* 0x0000640000000016 */
[----:B01----:R-:W-:Y:S05]  /*0880*/  ENDCOLLECTIVE ;  /* 0x000000000000791b */ /* 0x003fea0003800000 */
.L_x_127:
        /* <DEDUP_REMOVED lines=9> */
.L_x_128:
[----:B------:R-:W-:Y:S02]  /*0920*/  IMAD.MOV.U32 R24, RZ, RZ, R29 ;  /* 0x000000ffff187224 */ /* 0x000fe400078e001d */
[----:B------:R-:W-:-:S07]  /*0930*/  IMAD.MOV.U32 R27, RZ, RZ, R25 ;  /* 0x000000ffff1b7224 */ /* 0x000fce00078e0019 */
[----:B------:R-:W-:Y:S05]  /*0940*/  WARPSYNC.COLLECTIVE R21, `(.L_x_129) ;  /* 0x0000000015087348 */ /* 0x000fea0003c00000 */
[----:B------:R0:W1:Y:S02]  /*0950*/  SHFL.UP P0, R25, R24, R23, R22 ;  /* 0x0400001718197389 */ /* 0x0000640000000016 */
[----:B01----:R-:W-:Y:S05]  /*0960*/  ENDCOLLECTIVE ;  /* 0x000000000000791b */ /* 0x003fea0003800000 */
.L_x_129:
        /* <DEDUP_REMOVED lines=9> */
.L_x_130:
[----:B------:R-:W-:Y:S02]  /*0a00*/  IMAD.MOV.U32 R24, RZ, RZ, R26 ;  /* 0x000000ffff187224 */ /* 0x000fe400078e001a */
[----:B------:R-:W-:-:S07]  /*0a10*/  IMAD.MOV.U32 R28, RZ, RZ, R25 ;  /* 0x000000ffff1c7224 */ /* 0x000fce00078e0019 */
[----:B------:R-:W-:Y:S05]  /*0a20*/  WARPSYNC.COLLECTIVE R21, `(.L_x_131) ;  /* 0x0000000015087348 */ /* 0x000fea0003c00000 */
[----:B------:R0:W1:Y:S02]  /*0a30*/  SHFL.UP P0, R25, R24, R23, R22 ;  /* 0x0400001718197389 */ /* 0x0000640000000016 */
[----:B01----:R-:W-:Y:S05]  /*0a40*/  ENDCOLLECTIVE ;  /* 0x000000000000791b */ /* 0x003fea0003800000 */
.L_x_131:
[----:B------:R-:W-:Y:S05]  /*0a50*/  BRA `(.L_x_132) ;  /* 0xfffffff800647947 */ /* 0x000fea000383ffff */
.L_x_133:
        /* <DEDUP_REMOVED lines=10> */
.L_x_295:


//--------------------- .text._ZN3cub18CUB_300001_SM_10006detail10radix_sort30DeviceRadixSortHistogramKernelINS1_5radix10policy_hubIjjyE10Policy1000ELNS0_9SortOrderE0EjyNS1_21identity_decomposer_tEEEvPT2_PKT1_SA_iiT3_ --------------------------
	.section	.text._ZN3cub18CUB_300001_SM_10006detail10radix_sort30DeviceRadixSortHistogramKernelINS1_5radix10policy_hubIjjyE10Policy1000ELNS0_9SortOrderE0EjyNS1_21identity_decomposer_tEEEvPT2_PKT1_SA_iiT3_,"ax",@progbits
	.align	128
        .global         _ZN3cub18CUB_300001_SM_10006detail10radix_sort30DeviceRadixSortHistogramKernelINS1_5radix10policy_hubIjjyE10Policy1000ELNS0_9SortOrderE0EjyNS1_21identity_decomposer_tEEEvPT2_PKT1_SA_iiT3_
        .type           _ZN3cub18CUB_300001_SM_10006detail10radix_sort30DeviceRadixSortHistogramKernelINS1_5radix10policy_hubIjjyE10Policy1000ELNS0_9SortOrderE0EjyNS1_21identity_decomposer_tEEEvPT2_PKT1_SA_iiT3_,@function
        .size           _ZN3cub18CUB_300001_SM_10006detail10radix_sort30DeviceRadixSortHistogramKernelINS1_5radix10policy_hubIjjyE10Policy1000ELNS0_9SortOrderE0EjyNS1_21identity_decomposer_tEEEvPT2_PKT1_SA_iiT3_,(.L_x_296 - _ZN3cub18CUB_300001_SM_10006detail10radix_sort30DeviceRadixSortHistogramKernelINS1_5radix10policy_hubIjjyE10Policy1000ELNS0_9SortOrderE0EjyNS1_21identity_decomposer_tEEEvPT2_PKT1_SA_iiT3_)
        .other          _ZN3cub18CUB_300001_SM_10006detail10radix_sort30DeviceRadixSortHistogramKernelINS1_5radix10policy_hubIjjyE10Policy1000ELNS0_9SortOrderE0EjyNS1_21identity_decomposer_tEEEvPT2_PKT1_SA_iiT3_,@"STO_CUDA_ENTRY STV_DEFAULT"
_ZN3cub18CUB_300001_SM_10006detail10radix_sort30DeviceRadixSortHistogramKernelINS1_5radix10policy_hubIjjyE10Policy1000ELNS0_9SortOrderE0EjyNS1_21identity_decomposer_tEEEvPT2_PKT1_SA_iiT3_:
.text._ZN3cub18CUB_300001_SM_10006detail10radix_sort30DeviceRadixSortHistogramKernelINS1_5radix10policy_hubIjjyE10Policy1000ELNS0_9SortOrderE0EjyNS1_21identity_decomposer_tEEEvPT2_PKT1_SA_iiT3_:
[----:B------:R-:W-:Y:S01]  /*0000*/  LDC R1, c[0x0][0x37c] ;  /* 0x0000df00ff017b82 */ /* 0x000fe20000000800 */
[----:B------:R-:W0:Y:S02]  /*0010*/  LDCU.64 UR4, c[0x0][0x390] ;  /* 0x00007200ff0477ac */ /* 0x000e240008000a00 */
[----:B0-----:R-:W-:-:S04]  /*0020*/  ISETP.NE.U32.AND P0, PT, RZ, UR4, PT ;  /* 0x00000004ff007c0c */ /* 0x001fc8000bf05070 */
[----:B------:R-:W-:-:S13]  /*0030*/  ISETP.NE.AND.EX P0, PT, RZ, UR5, PT, P0 ;  /* 0x00000005ff007c0c */ /* 0x000fda000bf05300 */
[----:B------:R-:W-:Y:S05]  /*0040*/  @!P0 EXIT ;  /* 0x000000000000894d */ /* 0x000fea0003800000 */
[----:B------:R-:W0:Y:S01]  /*0050*/  S2R R18, SR_TID.X ;  /* 0x0000000000127919 */ /* 0x000e220000002100 */
[----:B------:R-:W1:Y:S01]  /*0060*/  LDCU.64 UR4, c[0x0][0x398] ;  /* 0x00007300ff0477ac */ /* 0x000e620008000a00 */
[----:B------:R-:W2:Y:S01]  /*0070*/  S2UR UR7, SR_CgaCtaId ;  /* 0x00000000000779c3 */ /* 0x000ea20000008800 */
[----:B------:R-:W-:Y:S01]  /*0080*/  UMOV UR6, 0x400 ;  /* 0x0000040000067882 */ /* 0x000fe20000000000 */
[----:B------:R-:W3:Y:S06]  /*0090*/  LDCU.64 UR18, c[0x0][0x358] ;  /* 0x00006b00ff1277ac */ /* 0x000eec0008000a00 */
[----:B------:R-:W4:Y:S01]  /*00a0*/  S2UR UR8, SR_CTAID.X ;  /* 0x00000000000879c3 */ /* 0x000f220000002500 */
[----:B------:R-:W0:Y:S01]  /*00b0*/  LDCU UR21, c[0x0][0x370] ;  /* 0x00006e00ff1577ac */ /* 0x000e220008000800 */
[----:B-1----:R-:W-:-:S04]  /*00c0*/  UIADD3 UR4, UPT, UPT, UR5, 0x7, -UR4 ;  /* 0x0000000705047890 */ /* 0x002fc8000fffe804 */
[----:B------:R-:W-:Y:S02]  /*00d0*/  UISETP.GE.AND UP0, UPT, UR4, 0x8, UPT ;  /* 0x000000080400788c */ /* 0x000fe4000bf06270 */
[----:B------:R-:W-:Y:S02]  /*00e0*/  USHF.R.S32.HI UR5, URZ, 0x1f, UR4 ;  /* 0x0000001fff057899 */ /* 0x000fe40008011404 */
[----:B--2---:R-:W-:Y:S02]  /*00f0*/  ULEA UR6, UR7, UR6, 0x18 ;  /* 0x0000000607067291 */ /* 0x004fe4000f8ec0ff */
[----:B------:R-:W-:Y:S01]  /*0100*/  PLOP3.LUT P0, PT, PT, PT, UP0, 0x80, 0x8 ;  /* 0x000000000008781c */ /* 0x000fe20003f0f008 */
[----:B------:R-:W-:Y:S01]  /*0110*/  ULEA.HI UR5, UR5, UR4, URZ, 0x3 ;  /* 0x0000000405057291 */ /* 0x000fe2000f8f18ff */
[C---:B0-----:R-:W-:Y:S02]  /*0120*/  VIADD R19, R18.reuse, 0x80 ;  /* 0x0000008012137836 */ /* 0x041fe40000000000 */
[C---:B------:R-:W-:Y:S01]  /*0130*/  ISETP.GT.U32.OR P0, PT, R18.reuse, 0xff, !P0 ;  /* 0x000000ff1200780c */ /* 0x040fe20004704470 */
[----:B------:R-:W-:Y:S01]  /*0140*/  USHF.R.S32.HI UR5, URZ, 0x3, UR5 ;  /* 0x00000003ff057899 */ /* 0x000fe20008011405 */
[C---:B------:R-:W-:Y:S01]  /*0150*/  VIADD R20, R18.reuse, 0x100 ;  /* 0x0000010012147836 */ /* 0x040fe20000000000 */
[C---:B------:R-:W-:Y:S01]  /*0160*/  IADD3 R25, PT, PT, R18.reuse, 0x500, RZ ;  /* 0x0000050012197810 */ /* 0x040fe20007ffe0ff */
[C---:B------:R-:W-:Y:S01]  /*0170*/  VIADD R21, R18.reuse, 0x180 ;  /* 0x0000018012157836 */ /* 0x040fe20000000000 */
[----:B------:R-:W-:Y:S01]  /*0180*/  P2R R28, PR, RZ, 0x1 ;  /* 0x00000001ff1c7803 */ /* 0x000fe20000000000 */
[C---:B------:R-:W-:Y:S01]  /*0190*/  VIADD R22, R18.reuse, 0x200 ;  /* 0x0000020012167836 */ /* 0x040fe20000000000 */
[C---:B------:R-:W-:Y:S01]  /*01a0*/  LEA R27, R18.reuse, UR6, 0x2 ;  /* 0x00000006121b7c11 */ /* 0x040fe2000f8e10ff */
[C---:B------:R-:W-:Y:S01]  /*01b0*/  VIADD R23, R18.reuse, 0x280 ;  /* 0x0000028012177836 */ /* 0x040fe20000000000 */
[----:B----4-:R-:W-:Y:S01]  /*01c0*/  USHF.L.U32 UR8, UR8, 0xb, URZ ;  /* 0x0000000b08087899 */ /* 0x010fe200080006ff */
[C---:B------:R-:W-:Y:S01]  /*01d0*/  VIADD R24, R18.reuse, 0x300 ;  /* 0x0000030012187836 */ /* 0x040fe20000000000 */
[----:B------:R-:W-:Y:S01]  /*01e0*/  ULOP3.LUT UR20, UR5, 0x7, URZ, 0xc0, !UPT ;  /* 0x0000000705147892 */ /* 0x000fe2000f8ec0ff */
[----:B------:R-:W-:Y:S01]  /*01f0*/  VIADD R26, R18, 0x780 ;  /* 0x00000780121a7836 */ /* 0x000fe20000000000 */
[----:B------:R-:W-:Y:S01]  /*0200*/  ULOP3.LUT UR9, UR5, 0x3, URZ, 0xc0, !UPT ;  /* 0x0000000305097892 */ /* 0x000fe2000f8ec0ff */
[----:B------:R-:W-:Y:S01]  /*0210*/  UMOV UR6, URZ ;  /* 0x000000ff00067c82 */ /* 0x000fe20008000000 */
[----:B---3--:R-:W-:-:S10]  /*0220*/  UMOV UR7, URZ ;  /* 0x000000ff00077c82 */ /* 0x008fd40008000000 */
.L_x_217:
[----:B------:R-:W-:Y:S01]  /*0230*/  ISETP.NE.AND P0, PT, R28, RZ, PT ;  /* 0x000000ff1c00720c */ /* 0x000fe20003f05270 */
[----:B------:R-:W-:-:S12]  /*0240*/  BSSY.RECONVERGENT B0, `(.L_x_134) ;  /* 0x0000082000007945 */ /* 0x000fd80003800200 */
[----:B0-2345:R-:W-:Y:S05]  /*0250*/  @P0 BRA `(.L_x_135) ;  /* 0x0000000800000947 */ /* 0x03dfea0003800000 */
[----:B------:R-:W0:Y:S02]  /*0260*/  LDC.64 R2, c[0x0][0x398] ;  /* 0x0000e600ff027b82 */ /* 0x000e240000000a00 */
[----:B0-----:R-:W-:-:S04]  /*0270*/  IADD3 R2, PT, PT, R3, 0x7, -R2 ;  /* 0x0000000703027810 */ /* 0x001fc80007ffe802 */
[----:B------:R-:W-:-:S04]  /*0280*/  SHF.R.S32.HI R3, RZ, 0x1f, R2 ;  /* 0x0000001fff037819 */ /* 0x000fc80000011402 */
[----:B------:R-:W-:-:S04]  /*0290*/  LEA.HI R3, R3, R2, RZ, 0x3 ;  /* 0x0000000203037211 */ /* 0x000fc800078f18ff */
[----:B------:R-:W-:-:S04]  /*02a0*/  SHF.R.S32.HI R3, RZ, 0x3, R3 ;  /* 0x00000003ff037819 */ /* 0x000fc80000011403 */
[C---:B------:R-:W-:Y:S01]  /*02b0*/  LOP3.LUT R5, R3.reuse, 0xffffff0, RZ, 0xc0, !PT ;  /* 0x0ffffff003057812 */ /* 0x040fe200078ec0ff */
[----:B------:R-:W-:-:S05]  /*02c0*/  VIADD R0, R3, 0xffffffff ;  /* 0xffffffff03007836 */ /* 0x000fca0000000000 */
[----:B------:R-:W-:Y:S01]  /*02d0*/  ISETP.GE.U32.AND P0, PT, R0, 0xf, PT ;  /* 0x0000000f0000780c */ /* 0x000fe20003f06070 */
[----:B------:R-:W-:-:S12]  /*02e0*/  IMAD.MOV.U32 R0, RZ, RZ, RZ ;  /* 0x000000ffff007224 */ /* 0x000fd800078e00ff */
[----:B------:R-:W-:Y:S05]  /*02f0*/  @!P0 BRA `(.L_x_136) ;  /* 0x00000000005c8947 */ /* 0x000fea0003800000 */
[----:B------:R-:W-:Y:S02]  /*0300*/  IMAD.MOV R2, RZ, RZ, -R5 ;  /* 0x000000ffff027224 */ /* 0x000fe400078e0a05 */
[----:B------:R-:W-:-:S07]  /*0310*/  VIADD R0, R27, 0x2000 ;  /* 0x000020001b007836 */ /* 0x000fce0000000000 */
.L_x_137:
[----:B------:R-:W-:Y:S01]  /*0320*/  VIADD R2, R2, 0x10 ;  /* 0x0000001002027836 */ /* 0x000fe20000000000 */
[----:B------:R-:W-:Y:S04]  /*0330*/  STS [R0+-0x2000], RZ ;  /* 0xffe000ff00007388 */ /* 0x000fe80000000800 */
        /* <DEDUP_REMOVED lines=16> */
[----:B0-----:R-:W-:Y:S01]  /*0440*/  IADD3 R0, PT, PT, R0, 0x4000, RZ ;  /* 0x0000400000007810 */ /* 0x001fe20007ffe0ff */
[----:B------:R-:W-:Y:S06]  /*0450*/  @P1 BRA `(.L_x_137) ;  /* 0xfffffffc00b01947 */ /* 0x000fec000383ffff */
[----:B------:R-:W-:-:S07]  /*0460*/  IMAD.MOV.U32 R0, RZ, RZ, R5 ;  /* 0x000000ffff007224 */ /* 0x000fce00078e0005 */
.L_x_136:
[----:B------:R-:W-:Y:S01]  /*0470*/  LOP3.LUT R2, R3, 0xf, RZ, 0xc0, !PT ;  /* 0x0000000f03027812 */ /* 0x000fe200078ec0ff */
[----:B------:R-:W-:-:S03]  /*0480*/  IMAD.U32 R4, RZ, RZ, UR20 ;  /* 0x00000014ff047e24 */ /* 0x000fc6000f8e00ff */
[C---:B------:R-:W-:Y:S01]  /*0490*/  ISETP.NE.AND P1, PT, R2.reuse, RZ, PT ;  /* 0x000000ff0200720c */ /* 0x040fe20003f25270 */
[----:B------:R-:W-:Y:S02]  /*04a0*/  VIADD R2, R2, 0xffffffff ;  /* 0xffffffff02027836 */ /* 0x000fe40000000000 */
[----:B------:R-:W-:-:S10]  /*04b0*/  VIADD R4, R4, 0xffffffff ;  /* 0xffffffff04047836 */ /* 0x000fd40000000000 */
[----:B------:R-:W-:Y:S05]  /*04c0*/  @!P1 BRA `(.L_x_138) ;  /* 0x00000000007c9947 */ /* 0x000fea0003800000 */
[----:B------:R-:W-:Y:S01]  /*04d0*/  ISETP.GE.U32.AND P2, PT, R2, 0x7, PT ;  /* 0x000000070200780c */ /* 0x000fe20003f46070 */
[----:B------:R-:W-:-:S12]  /*04e0*/  UISETP.NE.AND UP0, UPT, UR20, URZ, UPT ;  /* 0x000000ff1400728c */ /* 0x000fd8000bf05270 */
[----:B------:R-:W-:Y:S05]  /*04f0*/  @!P2 BRA `(.L_x_139) ;  /* 0x000000000028a947 */ /* 0x000fea0003800000 */
        /* <DEDUP_REMOVED lines=10> */
.L_x_139:
[----:B------:R-:W-:Y:S05]  /*05a0*/  BRA.U !UP0, `(.L_x_138) ;  /* 0x0000000108447547 */ /* 0x000fea000b800000 */
[----:B------:R-:W-:Y:S01]  /*05b0*/  ISETP.GE.U32.AND P2, PT, R4, 0x3, PT ;  /* 0x000000030400780c */ /* 0x000fe20003f46070 */
[----:B------:R-:W-:-:S12]  /*05c0*/  UISETP.NE.AND UP0, UPT, UR9, URZ, UPT ;  /* 0x000000ff0900728c */ /* 0x000fd8000bf05270 */
[C---:B0-----:R-:W-:Y:S01]  /*05d0*/  @P2 LEA R3, R0.reuse, R27, 0xa ;  /* 0x0000001b00032211 */ /* 0x041fe200078e50ff */
[----:B------:R-:W-:-:S04]  /*05e0*/  @P2 VIADD R0, R0, 0x4 ;  /* 0x0000000400002836 */ /* 0x000fc80000000000 */
[----:B------:R1:W-:Y:S04]  /*05f0*/  @P2 STS [R3], RZ ;  /* 0x000000ff03002388 */ /* 0x0003e80000000800 */
[----:B------:R1:W-:Y:S04]  /*0600*/  @P2 STS [R3+0x400], RZ ;  /* 0x000400ff03002388 */ /* 0x0003e80000000800 */
[----:B------:R1:W-:Y:S04]  /*0610*/  @P2 STS [R3+0x800], RZ ;  /* 0x000800ff03002388 */ /* 0x0003e80000000800 */
[----:B------:R1:W-:Y:S01]  /*0620*/  @P2 STS [R3+0xc00], RZ ;  /* 0x000c00ff03002388 */ /* 0x0003e20000000800 */
[----:B------:R-:W-:Y:S05]  /*0630*/  BRA.U !UP0, `(.L_x_138) ;  /* 0x0000000108207547 */ /* 0x000fea000b800000 */
[----:B------:R-:W-:Y:S01]  /*0640*/  IMAD R0, R0, 0x400, R27 ;  /* 0x0000040000007824 */ /* 0x000fe200078e021b */
[----:B------:R-:W-:-:S04]  /*0650*/  UISETP.NE.AND UP0, UPT, UR9, 0x1, UPT ;  /* 0x000000010900788c */ /* 0x000fc8000bf05270 */
[----:B------:R2:W-:Y:S05]  /*0660*/  STS [R0], RZ ;  /* 0x000000ff00007388 */ /* 0x0005ea0000000800 */
[----:B------:R-:W-:Y:S05]  /*0670*/  BRA.U !UP0, `(.L_x_138) ;  /* 0x0000000108107547 */ /* 0x000fea000b800000 */
[----:B------:R-:W-:Y:S01]  /*0680*/  UISETP.NE.AND UP0, UPT, UR9, 0x2, UPT ;  /* 0x000000020900788c */ /* 0x000fe2000bf05270 */
[----:B------:R3:W-:Y:S05]  /*0690*/  STS [R0+0x400], RZ ;  /* 0x000400ff00007388 */ /* 0x0007ea0000000800 */
[----:B------:R-:W-:-:S13]  /*06a0*/  PLOP3.LUT P2, PT, PT, PT, UP0, 0x80, 0x8 ;  /* 0x000000000008781c */ /* 0x000fda0003f4f008 */
[----:B------:R3:W-:Y:S02]  /*06b0*/  @P2 STS [R0+0x800], RZ ;  /* 0x000800ff00002388 */ /* 0x0007e40000000800 */
.L_x_138:
[----:B------:R-:W-:-:S13]  /*06c0*/  ISETP.GT.U32.AND P2, PT, R18, 0x7f, PT ;  /* 0x0000007f1200780c */ /* 0x000fda0003f44070 */
[----:B------:R-:W-:Y:S05]  /*06d0*/  @P2 BRA `(.L_x_135) ;  /* 0x0000000000e02947 */ /* 0x000fea0003800000 */
[----:B--23--:R-:W-:Y:S01]  /*06e0*/  IMAD.MOV.U32 R0, RZ, RZ, RZ ;  /* 0x000000ffff007224 */ /* 0x00cfe200078e00ff */
[----:B------:R-:W-:Y:S06]  /*06f0*/  @!P0 BRA `(.L_x_140) ;  /* 0x0000000000588947 */ /* 0x000fec0003800000 */
[----:B------:R-:W-:-:S07]  /*0700*/  IMAD.MOV.U32 R0, RZ, RZ, RZ ;  /* 0x000000ffff007224 */ /* 0x000fce00078e00ff */
.L_x_141:
[C---:B012---:R-:W-:Y:S02]  /*0710*/  IMAD R3, R0.reuse, 0x400, R27 ;  /* 0x0000040000037824 */ /* 0x047fe400078e021b */
[----:B------:R-:W-:-:S03]  /*0720*/  VIADD R0, R0, 0x10 ;  /* 0x0000001000007836 */ /* 0x000fc60000000000 */
[----:B------:R2:W-:Y:S02]  /*0730*/  STS [R3+0x200], RZ ;  /* 0x000200ff03007388 */ /* 0x0005e40000000800 */
[----:B------:R-:W-:Y:S02]  /*0740*/  ISETP.NE.AND P0, PT, R0, R5, PT ;  /* 0x000000050000720c */ /* 0x000fe40003f05270 */
[----:B------:R2:W-:Y:S04]  /*0750*/  STS [R3+0x600], RZ ;  /* 0x000600ff03007388 */ /* 0x0005e80000000800 */
        /* <DEDUP_REMOVED lines=13> */
[----:B------:R2:W-:Y:S01]  /*0830*/  STS [R3+0x3e00], RZ ;  /* 0x003e00ff03007388 */ /* 0x0005e20000000800 */
[----:B------:R-:W-:Y:S05]  /*0840*/  @P0 BRA `(.L_x_141) ;  /* 0xfffffffc00b00947 */ /* 0x000fea000383ffff */
[----:B------:R-:W-:-:S07]  /*0850*/  MOV R0, R5 ;  /* 0x0000000500007202 */ /* 0x000fce0000000f00 */
.L_x_140:
[----:B------:R-:W-:Y:S05]  /*0860*/  @!P1 BRA `(.L_x_135) ;  /* 0x00000000007c9947 */ /* 0x000fea0003800000 */
[----:B------:R-:W-:Y:S01]  /*0870*/  ISETP.GE.U32.AND P0, PT, R2, 0x7, PT ;  /* 0x000000070200780c */ /* 0x000fe20003f06070 */
[----:B------:R-:W-:-:S12]  /*0880*/  UISETP.NE.AND UP0, UPT, UR20, URZ, UPT ;  /* 0x000000ff1400728c */ /* 0x000fd8000bf05270 */
[----:B------:R-:W-:Y:S05]  /*0890*/  @!P0 BRA `(.L_x_142) ;  /* 0x0000000000288947 */ /* 0x000fea0003800000 */
[C---:B------:R-:W-:Y:S02]  /*08a0*/  IMAD R2, R0.reuse, 0x400, R27 ;  /* 0x0000040000027824 */ /* 0x040fe400078e021b */
[----:B------:R-:W-:-:S03]  /*08b0*/  VIADD R0, R0, 0x8 ;  /* 0x0000000800007836 */ /* 0x000fc60000000000 */
[----:B------:R3:W-:Y:S04]  /*08c0*/  STS [R2+0x200], RZ ;  /* 0x000200ff02007388 */ /* 0x0007e80000000800 */
[----:B------:R3:W-:Y:S04]  /*08d0*/  STS [R2+0x600], RZ ;  /* 0x000600ff02007388 */ /* 0x0007e80000000800 */
[----:B------:R3:W-:Y:S04]  /*08e0*/  STS [R2+0xa00], RZ ;  /* 0x000a00ff02007388 */ /* 0x0007e80000000800 */
[----:B------:R3:W-:Y:S04]  /*08f0*/  STS [R2+0xe00], RZ ;  /* 0x000e00ff02007388 */ /* 0x0007e80000000800 */
[----:B------:R3:W-:Y:S04]  /*0900*/  STS [R2+0x1200], RZ ;  /* 0x001200ff02007388 */ /* 0x0007e80000000800 */
[----:B------:R3:W-:Y:S04]  /*0910*/  STS [R2+0x1600], RZ ;  /* 0x001600ff02007388 */ /* 0x0007e80000000800 */
[----:B------:R3:W-:Y:S04]  /*0920*/  STS [R2+0x1a00], RZ ;  /* 0x001a00ff02007388 */ /* 0x0007e80000000800 */
[----:B------:R3:W-:Y:S02]  /*0930*/  STS [R2+0x1e00], RZ ;  /* 0x001e00ff02007388 */ /* 0x0007e40000000800 */
.L_x_142:
[----:B------:R-:W-:Y:S05]  /*0940*/  BRA.U !UP0, `(.L_x_135) ;  /* 0x0000000108447547 */ /* 0x000fea000b800000 */
[----:B------:R-:W-:Y:S01]  /*0950*/  ISETP.GE.U32.AND P0, PT, R4, 0x3, PT ;  /* 0x000000030400780c */ /* 0x000fe20003f06070 */
[----:B------:R-:W-:-:S12]  /*0960*/  UISETP.NE.AND UP0, UPT, UR9, URZ, UPT ;  /* 0x000000ff0900728c */ /* 0x000fd8000bf05270 */
[C---:B---3--:R-:W-:Y:S02]  /*0970*/  @P0 IMAD R2, R0.reuse, 0x400, R27 ;  /* 0x0000040000020824 */ /* 0x048fe400078e021b */
[----:B------:R-:W-:-:S03]  /*0980*/  @P0 VIADD R0, R0, 0x4 ;  /* 0x0000000400000836 */ /* 0x000fc60000000000 */
[----:B------:R4:W-:Y:S04]  /*0990*/  @P0 STS [R2+0x200], RZ ;  /* 0x000200ff02000388 */ /* 0x0009e80000000800 */
[----:B------:R4:W-:Y:S04]  /*09a0*/  @P0 STS [R2+0x600], RZ ;  /* 0x000600ff02000388 */ /* 0x0009e80000000800 */
[----:B------:R4:W-:Y:S04]  /*09b0*/  @P0 STS [R2+0xa00], RZ ;  /* 0x000a00ff02000388 */ /* 0x0009e80000000800 */
[----:B------:R4:W-:Y:S01]  /*09c0*/  @P0 STS [R2+0xe00], RZ ;  /* 0x000e00ff02000388 */ /* 0x0009e20000000800 */
[----:B------:R-:W-:Y:S05]  /*09d0*/  BRA.U !UP0, `(.L_x_135) ;  /* 0x0000000108207547 */ /* 0x000fea000b800000 */
[----:B------:R-:W-:Y:S01]  /*09e0*/  IMAD R0, R0, 0x400, R27 ;  /* 0x0000040000007824 */ /* 0x000fe200078e021b */
[----:B------:R-:W-:-:S04]  /*09f0*/  UISETP.NE.AND UP0, UPT, UR9, 0x1, UPT ;  /* 0x000000010900788c */ /* 0x000fc8000bf05270 */
[----:B------:R3:W-:Y:S05]  /*0a00*/  STS [R0+0x200], RZ ;  /* 0x000200ff00007388 */ /* 0x0007ea0000000800 */
[----:B------:R-:W-:Y:S05]  /*0a10*/  BRA.U !UP0, `(.L_x_135) ;  /* 0x0000000108107547 */ /* 0x000fea000b800000 */
[----:B------:R-:W-:Y:S01]  /*0a20*/  UISETP.NE.AND UP0, UPT, UR9, 0x2, UPT ;  /* 0x000000020900788c */ /* 0x000fe2000bf05270 */
[----:B------:R0:W-:Y:S05]  /*0a30*/  STS [R0+0x600], RZ ;  /* 0x000600ff00007388 */ /* 0x0001ea0000000800 */
[----:B------:R-:W-:-:S13]  /*0a40*/  PLOP3.LUT P0, PT, PT, PT, UP0, 0x80, 0x8 ;  /* 0x000000000008781c */ /* 0x000fda0003f0f008 */
[----:B------:R0:W-:Y:S02]  /*0a50*/  @P0 STS [R0+0xa00], RZ ;  /* 0x000a00ff00000388 */ /* 0x0001e40000000800 */
.L_x_135:
[----:B------:R-:W-:Y:S05]  /*0a60*/  BSYNC.RECONVERGENT B0 ;  /* 0x0000000000007941 */ /* 0x000fea0003800200 */
.L_x_134:
[----:B------:R-:W5:Y:S01]  /*0a70*/  LDCU.64 UR10, c[0x0][0x390] ;  /* 0x00007200ff0a77ac */ /* 0x000f620008000a00 */
[----:B------:R-:W-:Y:S02]  /*0a80*/  USHF.L.U32 UR4, UR6, 0x1e, URZ ;  /* 0x0000001e06047899 */ /* 0x000fe400080006ff */
[----:B------:R-:W-:Y:S02]  /*0a90*/  USHF.L.U64.HI UR5, UR6, 0x1e, UR7 ;  /* 0x0000001e06057899 */ /* 0x000fe40008010207 */
[----:B-----5:R-:W-:-:S04]  /*0aa0*/  UIADD3 UR4, UP0, UPT, -UR4, UR10, URZ ;  /* 0x0000000a04047290 */ /* 0x020fc8000ff1e1ff */
[----:B------:R-:W-:Y:S02]  /*0ab0*/  UIADD3.X UR5, UPT, UPT, ~UR5, UR11, URZ, UP0, !UPT ;  /* 0x0000000b05057290 */ /* 0x000fe400087fe5ff */
[----:B------:R-:W-:-:S04]  /*0ac0*/  UISETP.LT.U32.AND UP0, UPT, UR4, 0x40000000, UPT ;  /* 0x400000000400788c */ /* 0x000fc8000bf01070 */
[----:B------:R-:W-:-:S04]  /*0ad0*/  UISETP.LT.U32.AND.EX UP0, UPT, UR5, URZ, UPT, UP0 ;  /* 0x000000ff0500728c */ /* 0x000fc8000bf01100 */
[----:B------:R-:W-:Y:S02]  /*0ae0*/  USEL UR11, UR4, 0x40000000, UP0 ;  /* 0x40000000040b7887 */ /* 0x000fe40008000000 */
[----:B------:R-:W-:Y:S02]  /*0af0*/  USEL UR12, UR5, URZ, UP0 ;  /* 0x000000ff050c7287 */ /* 0x000fe40008000000 */
[----:B------:R-:W-:-:S04]  /*0b00*/  UISETP.GT.U32.AND UP0, UPT, UR11, UR8, UPT ;  /* 0x000000080b00728c */ /* 0x000fc8000bf04070 */
[----:B------:R-:W-:Y:S01]  /*0b10*/  UISETP.GT.U32.AND.EX UP0, UPT, UR12, URZ, UPT, UP0 ;  /* 0x000000ff0c00728c */ /* 0x000fe2000bf04100 */
[----:B------:R-:W-:Y:S08]  /*0b20*/  BAR.SYNC.DEFER_BLOCKING 0x0 ;  /* 0x0000000000007b1d */ /* 0x000ff00000010000 */
[----:B------:R-:W-:Y:S06]  /*0b30*/  BAR.SYNC.DEFER_BLOCKING 0x0 ;  /* 0x0000000000007b1d */ /* 0x000fec0000010000 */
[----:B------:R-:W-:Y:S05]  /*0b40*/  BRA.U !UP0, `(.L_x_143) ;  /* 0x0000000908d87547 */ /* 0x000fea000b800000 */
[----:B------:R-:W-:Y:S01]  /*0b50*/  UMOV UR10, UR8 ;  /* 0x00000008000a7c82 */ /* 0x000fe20008000000 */
[----:B------:R-:W-:-:S05]  /*0b60*/  UMOV UR5, URZ ;  /* 0x000000ff00057c82 */ /* 0x000fca0008000000 */
.L_x_148:
[----:B-----5:R-:W5:Y:S01]  /*0b70*/  LDCU.64 UR16, c[0x0][0x390] ;  /* 0x00007200ff1077ac */ /* 0x020f620008000a00 */
[----:B------:R-:W-:Y:S02]  /*0b80*/  USHF.L.U32 UR13, UR6, 0x1e, URZ ;  /* 0x0000001e060d7899 */ /* 0x000fe400080006ff */
[----:B------:R-:W-:Y:S02]  /*0b90*/  USHF.L.U64.HI UR14, UR6, 0x1e, UR7 ;  /* 0x0000001e060e7899 */ /* 0x000fe40008010207 */
[----:B------:R-:W-:-:S04]  /*0ba0*/  UIADD3 UR13, UP0, UPT, UR10, UR13, URZ ;  /* 0x0000000d0a0d7290 */ /* 0x000fc8000ff1e0ff */
[----:B------:R-:W-:Y:S02]  /*0bb0*/  UIADD3.X UR14, UPT, UPT, UR5, UR14, URZ, UP0, !UPT ;  /* 0x0000000e050e7290 */ /* 0x000fe400087fe4ff */
[----:B------:R-:W-:Y:S02]  /*0bc0*/  ULEA UR10, UP0, UR21, UR10, 0xb ;  /* 0x0000000a150a7291 */ /* 0x000fe4000f8058ff */
[----:B-----5:R-:W-:Y:S02]  /*0bd0*/  UIADD3 UR15, UP1, UPT, -UR13, UR16, URZ ;  /* 0x000000100d0f7290 */ /* 0x020fe4000ff3e1ff */
[----:B------:R-:W-:Y:S02]  /*0be0*/  UIADD3.X UR5, UPT, UPT, URZ, UR5, URZ, UP0, !UPT ;  /* 0x00000005ff057290 */ /* 0x000fe400087fe4ff */
[----:B------:R-:W-:Y:S02]  /*0bf0*/  UIADD3.X UR4, UPT, UPT, ~UR14, UR17, URZ, UP1, !UPT ;  /* 0x000000110e047290 */ /* 0x000fe40008ffe5ff */
[----:B------:R-:W-:-:S02]  /*0c00*/  UISETP.GE.U32.AND UP1, UPT, UR15, 0x800, UPT ;  /* 0x000008000f00788c */ /* 0x000fc4000bf26070 */
[----:B------:R-:W-:Y:S02]  /*0c10*/  UISETP.GE.U32.AND UP0, UPT, UR10, UR11, UPT ;  /* 0x0000000b0a00728c */ /* 0x000fe4000bf06070 */
[----:B------:R-:W-:Y:S02]  /*0c20*/  UISETP.GE.U32.AND.EX UP1, UPT, UR4, URZ, UPT, UP1 ;  /* 0x000000ff0400728c */ /* 0x000fe4000bf26110 */
[----:B------:R-:W-:-:S07]  /*0c30*/  UISETP.GE.U32.AND.EX UP0, UPT, UR5, UR12, UPT, UP0 ;  /* 0x0000000c0500728c */ /* 0x000fce000bf06100 */
[----:B012---:R-:W-:Y:S05]  /*0c40*/  BRA.U !UP1, `(.L_x_144) ;  /* 0x0000000109587547 */ /* 0x007fea000b800000 */
[----:B------:R-:W4:Y:S01]  /*0c50*/  LDCU.64 UR16, c[0x0][0x388] ;  /* 0x00007100ff1077ac */ /* 0x000f220008000a00 */
[----:B0-23--:R-:W-:-:S05]  /*0c60*/  IADD3 R0, P0, PT, R18, UR13, RZ ;  /* 0x0000000d12007c10 */ /* 0x00dfca000ff1e0ff */
[----:B-1----:R-:W-:Y:S01]  /*0c70*/  IMAD.X R3, RZ, RZ, UR14, P0 ;  /* 0x0000000eff037e24 */ /* 0x002fe200080e06ff */
[----:B----4-:R-:W-:-:S04]  /*0c80*/  LEA R14, P0, R0, UR16, 0x2 ;  /* 0x00000010000e7c11 */ /* 0x010fc8000f8010ff */
        /* <DEDUP_REMOVED lines=18> */
.L_x_144:
[C---:B------:R-:W-:Y:S01]  /*0db0*/  ISETP.GE.AND P5, PT, R18.reuse, UR15, PT ;  /* 0x0000000f12007c0c */ /* 0x040fe2000bfa6270 */
[----:B------:R-:W4:Y:S01]  /*0dc0*/  LDCU.64 UR16, c[0x0][0x388] ;  /* 0x00007100ff1077ac */ /* 0x000f220008000a00 */
[----:B0-23--:R-:W-:Y:S01]  /*0dd0*/  IADD3 R0, P0, PT, R18, UR13, RZ ;  /* 0x0000000d12007c10 */ /* 0x00dfe2000ff1e0ff */
[----:B------:R-:W-:Y:S01]  /*0de0*/  IMAD.MOV.U32 R17, RZ, RZ, -0x1 ;  /* 0xffffffffff117424 */ /* 0x000fe200078e00ff */
[----:B------:R-:W0:Y:S01]  /*0df0*/  S2R R18, SR_TID.X ;  /* 0x0000000000127919 */ /* 0x000e220000002100 */
[----:B------:R-:W-:Y:S01]  /*0e00*/  ISETP.GE.AND P2, PT, R19, UR15, PT ;  /* 0x0000000f13007c0c */ /* 0x000fe2000bf46270 */
[----:B------:R-:W-:Y:S01]  /*0e10*/  IMAD.MOV.U32 R16, RZ, RZ, -0x1 ;  /* 0xffffffffff107424 */ /* 0x000fe200078e00ff */
[----:B-1----:R-:W-:Y:S02]  /*0e20*/  IADD3.X R3, PT, PT, RZ, UR14, RZ, P0, !PT ;  /* 0x0000000eff037c10 */ /* 0x002fe400087fe4ff */
[----:B------:R-:W-:Y:S02]  /*0e30*/  ISETP.GE.AND P3, PT, R20, UR15, PT ;  /* 0x0000000f14007c0c */ /* 0x000fe4000bf66270 */
[----:B------:R-:W-:-:S02]  /*0e40*/  ISETP.GE.AND P4, PT, R21, UR15, PT ;  /* 0x0000000f15007c0c */ /* 0x000fc4000bf86270 */
[----:B----4-:R-:W-:-:S04]  /*0e50*/  LEA R14, P0, R0, UR16, 0x2 ;  /* 0x00000010000e7c11 */ /* 0x010fc8000f8010ff */
[----:B------:R-:W-:Y:S01]  /*0e60*/  LEA.HI.X R15, R0, UR17, R3, 0x2, P0 ;  /* 0x00000011000f7c11 */ /* 0x000fe200080f1403 */
[----:B------:R-:W-:Y:S02]  /*0e70*/  IMAD.MOV.U32 R13, RZ, RZ, -0x1 ;  /* 0xffffffffff0d7424 */ /* 0x000fe400078e00ff */
[----:B------:R-:W-:Y:S02]  /*0e80*/  IMAD.MOV.U32 R12, RZ, RZ, -0x1 ;  /* 0xffffffffff0c7424 */ /* 0x000fe400078e00ff */
[----:B------:R1:W5:Y:S01]  /*0e90*/  @!P5 LDG.E R17, desc[UR18][R14.64] ;  /* 0x000000120e11d981 */ /* 0x000362000c1e1900 */
[----:B------:R-:W-:-:S03]  /*0ea0*/  ISETP.GE.AND P5, PT, R22, UR15, PT ;  /* 0x0000000f16007c0c */ /* 0x000fc6000bfa6270 */
[----:B------:R1:W5:Y:S01]  /*0eb0*/  @!P2 LDG.E R16, desc[UR18][R14.64+0x200] ;  /* 0x000200120e10a981 */ /* 0x000362000c1e1900 */
[C---:B0-----:R-:W-:Y:S01]  /*0ec0*/  LOP3.LUT R0, R18.reuse, 0x400, RZ, 0xfc, !PT ;  /* 0x0000040012007812 */ /* 0x041fe200078efcff */
[----:B------:R-:W-:Y:S01]  /*0ed0*/  VIADD R2, R18, 0x380 ;  /* 0x0000038012027836 */ /* 0x000fe20000000000 */
[----:B------:R-:W-:Y:S01]  /*0ee0*/  ISETP.GE.AND P2, PT, R23, UR15, PT ;  /* 0x0000000f17007c0c */ /* 0x000fe2000bf46270 */
[----:B------:R1:W5:Y:S01]  /*0ef0*/  @!P3 LDG.E R13, desc[UR18][R14.64+0x400] ;  /* 0x000400120e0db981 */ /* 0x000362000c1e1900 */
[----:B------:R-:W-:Y:S01]  /*0f00*/  ISETP.GE.AND P1, PT, R0, UR15, PT ;  /* 0x0000000f00007c0c */ /* 0x000fe2000bf26270 */
[----:B------:R-:W-:Y:S01]  /*0f10*/  VIADD R0, R18, 0x480 ;  /* 0x0000048012007836 */ /* 0x000fe20000000000 */
[----:B------:R-:W-:Y:S01]  /*0f20*/  ISETP.GE.AND P0, PT, R2, UR15, PT ;  /* 0x0000000f02007c0c */ /* 0x000fe2000bf06270 */
[----:B------:R1:W5:Y:S01]  /*0f30*/  @!P4 LDG.E R12, desc[UR18][R14.64+0x600] ;  /* 0x000600120e0cc981 */ /* 0x000362000c1e1900 */
[----:B------:R-:W-:Y:S01]  /*0f40*/  ISETP.GE.AND P3, PT, R24, UR15, PT ;  /* 0x0000000f18007c0c */ /* 0x000fe2000bf66270 */
[----:B------:R-:W-:Y:S01]  /*0f50*/  IMAD.MOV.U32 R10, RZ, RZ, -0x1 ;  /* 0xffffffffff0a7424 */ /* 0x000fe200078e00ff */
[----:B------:R-:W-:-:S02]  /*0f60*/  ISETP.GE.AND P4, PT, R0, UR15, PT ;  /* 0x0000000f00007c0c */ /* 0x000fc4000bf86270 */
[----:B------:R-:W-:Y:S01]  /*0f70*/  MOV R11, 0xffffffff ;  /* 0xffffffff000b7802 */ /* 0x000fe20000000f00 */
[C---:B------:R-:W-:Y:S02]  /*0f80*/  VIADD R0, R18.reuse, 0x580 ;  /* 0x0000058012007836 */ /* 0x040fe40000000000 */
[----:B------:R-:W-:Y:S01]  /*0f90*/  VIADD R2, R18, 0x600 ;  /* 0x0000060012027836 */ /* 0x000fe20000000000 */
[----:B------:R1:W5:Y:S01]  /*0fa0*/  @!P2 LDG.E R10, desc[UR18][R14.64+0xa00] ;  /* 0x000a00120e0aa981 */ /* 0x000362000c1e1900 */
[----:B------:R-:W-:Y:S01]  /*0fb0*/  IMAD.MOV.U32 R9, RZ, RZ, -0x1 ;  /* 0xffffffffff097424 */ /* 0x000fe200078e00ff */
[----:B------:R-:W-:Y:S01]  /*0fc0*/  MOV R7, 0xffffffff ;  /* 0xffffffff00077802 */ /* 0x000fe20000000f00 */
[----:B------:R-:W-:Y:S01]  /*0fd0*/  IMAD.MOV.U32 R8, RZ, RZ, -0x1 ;  /* 0xffffffffff087424 */ /* 0x000fe200078e00ff */
[----:B------:R1:W5:Y:S01]  /*0fe0*/  @!P5 LDG.E R11, desc[UR18][R14.64+0x800] ;  /* 0x000800120e0bd981 */ /* 0x000362000c1e1900 */
[----:B------:R-:W-:Y:S01]  /*0ff0*/  IMAD.MOV.U32 R6, RZ, RZ, -0x1 ;  /* 0xffffffffff067424 */ /* 0x000fe200078e00ff */
[----:B------:R-:W-:Y:S01]  /*1000*/  ISETP.GE.AND P5, PT, R0, UR15, PT ;  /* 0x0000000f00007c0c */ /* 0x000fe2000bfa6270 */
[----:B------:R-:W-:Y:S01]  /*1010*/  VIADD R0, R18, 0x680 ;  /* 0x0000068012007836 */ /* 0x000fe20000000000 */
[----:B------:R-:W-:Y:S01]  /*1020*/  ISETP.GE.AND P2, PT, R2, UR15, PT ;  /* 0x0000000f02007c0c */ /* 0x000fe2000bf46270 */
[----:B------:R-:W-:Y:S01]  /*1030*/  VIADD R2, R18, 0x700 ;  /* 0x0000070012027836 */ /* 0x000fe20000000000 */
[----:B------:R1:W5:Y:S01]  /*1040*/  @!P3 LDG.E R9, desc[UR18][R14.64+0xc00] ;  /* 0x000c00120e09b981 */ /* 0x000362000c1e1900 */
[----:B------:R-:W-:-:S03]  /*1050*/  ISETP.GE.AND P3, PT, R25, UR15, PT ;  /* 0x0000000f19007c0c */ /* 0x000fc6000bf66270 */
[----:B------:R1:W5:Y:S01]  /*1060*/  @!P0 LDG.E R8, desc[UR18][R14.64+0xe00] ;  /* 0x000e00120e088981 */ /* 0x000362000c1e1900 */
[----:B------:R-:W-:-:S03]  /*1070*/  ISETP.GE.AND P0, PT, R0, UR15, PT ;  /* 0x0000000f00007c0c */ /* 0x000fc6000bf06270 */
[----:B------:R1:W5:Y:S01]  /*1080*/  @!P1 LDG.E R7, desc[UR18][R14.64+0x1000] ;  /* 0x001000120e079981 */ /* 0x000362000c1e1900 */
[----:B------:R-:W-:-:S03]  /*1090*/  ISETP.GE.AND P1, PT, R2, UR15, PT ;  /* 0x0000000f02007c0c */ /* 0x000fc6000bf26270 */
[----:B------:R1:W5:Y:S01]  /*10a0*/  @!P4 LDG.E R6, desc[UR18][R14.64+0x1200] ;  /* 0x001200120e06c981 */ /* 0x000362000c1e1900 */
[----:B------:R-:W-:Y:S01]  /*10b0*/  ISETP.GE.AND P4, PT, R26, UR15, PT ;  /* 0x0000000f1a007c0c */ /* 0x000fe2000bf86270 */
[----:B------:R-:W-:Y:S01]  /*10c0*/  IMAD.MOV.U32 R5, RZ, RZ, -0x1 ;  /* 0xffffffffff057424 */ /* 0x000fe200078e00ff */
[----:B------:R-:W-:Y:S01]  /*10d0*/  MOV R0, 0xffffffff ;  /* 0xffffffff00007802 */ /* 0x000fe20000000f00 */
[----:B------:R-:W-:Y:S02]  /*10e0*/  IMAD.MOV.U32 R4, RZ, RZ, -0x1 ;  /* 0xffffffffff047424 */ /* 0x000fe400078e00ff */
        /* <DEDUP_REMOVED lines=9> */
.L_x_145:
[----:B------:R-:W2:Y:S02]  /*1180*/  LDCU.64 UR16, c[0x0][0x398] ;  /* 0x00007300ff1077ac */ /* 0x000ea40008000a00 */
[----:B--2---:R-:W-:-:S09]  /*1190*/  UISETP.GT.AND UP1, UPT, UR17, UR16, UPT ;  /* 0x000000101100728c */ /* 0x004fd2000bf24270 */
[----:B------:R-:W-:Y:S05]  /*11a0*/  BRA.U !UP1, `(.L_x_146) ;  /* 0x00000005093c7547 */ /* 0x000fea000b800000 */
[----:B------:R-:W2:Y:S01]  /*11b0*/  S2UR UR13, SR_CgaCtaId ;  /* 0x00000000000d79c3 */ /* 0x000ea20000008800 */
[----:B------:R-:W-:Y:S01]  /*11c0*/  UMOV UR4, 0x400 ;  /* 0x0000040000047882 */ /* 0x000fe20000000000 */
[----:B------:R-:W3:Y:S01]  /*11d0*/  LDCU UR14, c[0x0][0x398] ;  /* 0x00007300ff0e77ac */ /* 0x000ee20008000800 */
[----:B--2---:R-:W-:-:S03]  /*11e0*/  ULEA UR13, UR13, UR4, 0x18 ;  /* 0x000000040d0d7291 */ /* 0x004fc6000f8ec0ff */
[----:B---3--:R-:W-:-:S09]  /*11f0*/  UMOV UR4, URZ ;  /* 0x000000ff00047c82 */ /* 0x008fd20008000000 */
.L_x_147:
[----:B012---:R-:W-:Y:S01]  /*1200*/  IMAD R14, RZ, RZ, -UR14 ;  /* 0x8000000eff0e7e24 */ /* 0x007fe2000f8e02ff */
[----:B------:R-:W-:Y:S01]  /*1210*/  ULEA UR15, UR4, UR13, 0xa ;  /* 0x0000000d040f7291 */ /* 0x000fe2000f8e50ff */
[----:B------:R-:W-:Y:S01]  /*1220*/  IMAD.U32 R15, RZ, RZ, UR17 ;  /* 0x00000011ff0f7e24 */ /* 0x000fe2000f8e00ff */
[----:B------:R-:W-:-:S04]  /*1230*/  UIADD3 UR4, UPT, UPT, UR4, 0x1, URZ ;  /* 0x0000000104047890 */ /* 0x000fc8000fffe0ff */
[----:B------:R-:W-:Y:S01]  /*1240*/  VIADDMNMX R14, R14, R15, 0x8, PT ;  /* 0x000000080e0e7446 */ /* 0x000fe2000380010f */
[----:B------:R-:W-:-:S05]  /*1250*/  IMAD.MOV.U32 R15, RZ, RZ, -0x1 ;  /* 0xffffffffff0f7424 */ /* 0x000fca00078e00ff */
[----:B------:R-:W-:Y:S02]  /*1260*/  SHF.L.U32 R14, R15, R14, RZ ;  /* 0x0000000e0f0e7219 */ /* 0x000fe400000006ff */
[----:B-----5:R-:W-:-:S04]  /*1270*/  SHF.R.U32.HI R15, RZ, UR14, R17 ;  /* 0x0000000eff0f7c19 */ /* 0x020fc80008011611 */
[----:B------:R-:W-:-:S04]  /*1280*/  LOP3.LUT R15, R15, R14, RZ, 0x30, !PT ;  /* 0x0000000e0f0f7212 */ /* 0x000fc800078e30ff */
[----:B------:R-:W-:-:S05]  /*1290*/  LEA R15, R15, UR15, 0x2 ;  /* 0x0000000f0f0f7c11 */ /* 0x000fca000f8e10ff */
[----:B------:R0:W-:Y:S02]  /*12a0*/  ATOMS.POPC.INC.32 RZ, [R15+URZ] ;  /* 0x000000000fff7f8c */ /* 0x0001e4000d8000ff */
[----:B0-----:R-:W-:-:S04]  /*12b0*/  SHF.R.U32.HI R15, RZ, UR14, R16 ;  /* 0x0000000eff0f7c19 */ /* 0x001fc80008011610 */
        /* <DEDUP_REMOVED lines=55> */
[----:B0-----:R-:W-:Y:S01]  /*1630*/  SHF.R.U32.HI R15, RZ, UR14, R29 ;  /* 0x0000000eff0f7c19 */ /* 0x001fe2000801161d */
[----:B------:R-:W-:-:S03]  /*1640*/  UIADD3 UR14, UPT, UPT, UR14, 0x8, URZ ;  /* 0x000000080e0e7890 */ /* 0x000fc6000fffe0ff */
[----:B------:R-:W-:Y:S01]  /*1650*/  LOP3.LUT R14, R15, R14, RZ, 0x30, !PT ;  /* 0x0000000e0f0e7212 */ /* 0x000fe200078e30ff */
[----:B------:R-:W-:-:S03]  /*1660*/  UISETP.GE.AND UP1, UPT, UR14, UR17, UPT ;  /* 0x000000110e00728c */ /* 0x000fc6000bf26270 */
[----:B------:R-:W-:-:S05]  /*1670*/  LEA R14, R14, UR15, 0x2 ;  /* 0x0000000f0e0e7c11 */ /* 0x000fca000f8e10ff */
[----:B------:R2:W-:Y:S01]  /*1680*/  ATOMS.POPC.INC.32 RZ, [R14+URZ] ;  /* 0x000000000eff7f8c */ /* 0x0005e2000d8000ff */
[----:B------:R-:W-:Y:S05]  /*1690*/  BRA.U !UP1, `(.L_x_147) ;  /* 0xfffffff909d87547 */ /* 0x000fea000b83ffff */
.L_x_146:
[----:B------:R-:W-:Y:S05]  /*16a0*/  BRA.U !UP0, `(.L_x_148) ;  /* 0xfffffff508307547 */ /* 0x000fea000b83ffff */
.L_x_143:
[----:B------:R-:W-:Y:S01]  /*16b0*/  BAR.SYNC.DEFER_BLOCKING 0x0 ;  /* 0x0000000000007b1d */ /* 0x000fe20000010000 */
[----:B------:R-:W-:-:S05]  /*16c0*/  ISETP.NE.AND P0, PT, R28, RZ, PT ;  /* 0x000000ff1c00720c */ /* 0x000fca0003f05270 */
[----:B------:R-:W-:Y:S08]  /*16d0*/  BSSY.RECONVERGENT B0, `(.L_x_149) ;  /* 0x000016e000007945 */ /* 0x000ff00003800200 */
[----:B------:R-:W-:Y:S05]  /*16e0*/  @P0 BRA `(.L_x_150) ;  /* 0x0000001400b00947 */ /* 0x000fea0003800000 */
[----:B012345:R-:W0:Y:S01]  /*16f0*/  LDC.64 R2, c[0x0][0x398] ;  /* 0x0000e600ff027b82 */ /* 0x03fe220000000a00 */
[----:B------:R-:W-:Y:S01]  /*1700*/  IMAD.MOV.U32 R7, RZ, RZ, RZ ;  /* 0x000000ffff077224 */ /* 0x000fe200078e00ff */
[----:B0-----:R-:W-:-:S04]  /*1710*/  IADD3 R2, PT, PT, R3, 0x7, -R2 ;  /* 0x0000000703027810 */ /* 0x001fc80007ffe802 */
[----:B------:R-:W-:-:S04]  /*1720*/  SHF.R.S32.HI R3, RZ, 0x1f, R2 ;  /* 0x0000001fff037819 */ /* 0x000fc80000011402 */
[----:B------:R-:W-:-:S04]  /*1730*/  LEA.HI R0, R3, R2, RZ, 0x3 ;  /* 0x0000000203007211 */ /* 0x000fc800078f18ff */
[----:B------:R-:W-:-:S04]  /*1740*/  SHF.R.S32.HI R0, RZ, 0x3, R0 ;  /* 0x00000003ff007819 */ /* 0x000fc80000011400 */
[C---:B------:R-:W-:Y:S01]  /*1750*/  LOP3.LUT R9, R0.reuse, 0xffffff8, RZ, 0xc0, !PT ;  /* 0x0ffffff800097812 */ /* 0x040fe200078ec0ff */
[----:B------:R-:W-:-:S05]  /*1760*/  VIADD R8, R0, 0xffffffff ;  /* 0xffffffff00087836 */ /* 0x000fca0000000000 */
[----:B------:R-:W-:-:S13]  /*1770*/  ISETP.GE.U32.AND P0, PT, R8, 0x7, PT ;  /* 0x000000070800780c */ /* 0x000fda0003f06070 */
[----:B------:R-:W-:Y:S05]  /*1780*/  @!P0 BRA `(.L_x_151) ;  /* 0x00000004006c8947 */ /* 0x000fea0003800000 */
[----:B------:R-:W0:Y:S01]  /*1790*/  LDC.64 R2, c[0x0][0x380] ;  /* 0x0000e000ff027b82 */ /* 0x000e220000000a00 */
[----:B------:R-:W-:-:S07]  /*17a0*/  HFMA2 R11, -RZ, RZ, 0, 0 ;  /* 0x00000000ff0b7431 */ /* 0x000fce00000001ff */
.L_x_168:
[----:B------:R-:W-:Y:S01]  /*17b0*/  IMAD R29, R11, 0x400, R27 ;  /* 0x000004000b1d7824 */ /* 0x000fe200078e021b */
[----:B------:R-:W-:Y:S04]  /*17c0*/  BSSY.RECONVERGENT B1, `(.L_x_152) ;  /* 0x000000a000017945 */ /* 0x000fe80003800200 */
[----:B01234-:R-:W1:Y:S04]  /*17d0*/  LDS R4, [R29] ;  /* 0x000000001d047984 */ /* 0x01fe680000000800 */
[----:B------:R2:W3:Y:S04]  /*17e0*/  LDS R17, [R29+0x400] ;  /* 0x000400001d117984 */ /* 0x0004e80000000800 */
[----:B------:R2:W4:Y:S01]  /*17f0*/  LDS R15, [R29+0x800] ;  /* 0x000800001d0f7984 */ /* 0x0005220000000800 */
[----:B-1----:R-:W-:-:S13]  /*1800*/  ISETP.NE.AND P0, PT, R4, RZ, PT ;  /* 0x000000ff0400720c */ /* 0x002fda0003f05270 */
[----:B--234-:R-:W-:Y:S05]  /*1810*/  @!P0 BRA `(.L_x_153) ;  /* 0x0000000000108947 */ /* 0x01cfea0003800000 */
[----:B------:R-:W-:Y:S02]  /*1820*/  IMAD R7, R11, 0x100, R18 ;  /* 0x000001000b077824 */ /* 0x000fe400078e0212 */
[----:B------:R-:W-:Y:S02]  /*1830*/  IMAD.MOV.U32 R5, RZ, RZ, RZ ;  /* 0x000000ffff057224 */ /* 0x000fe400078e00ff */
[----:B0-----:R-:W-:-:S05]  /*1840*/  IMAD.WIDE.U32 R6, R7, 0x8, R2 ;  /* 0x0000000807067825 */ /* 0x001fca00078e0002 */
[----:B------:R1:W-:Y:S02]  /*1850*/  REDG.E.ADD.64.STRONG.GPU desc[UR18][R6.64], R4 ;  /* 0x000000040600798e */ /* 0x0003e4000c12e512 */
.L_x_153:
[----:B------:R-:W-:Y:S05]  /*1860*/  BSYNC.RECONVERGENT B1 ;  /* 0x0000000000017941 */ /* 0x000fea0003800200 */
.L_x_152:
[----:B------:R-:W2:Y:S01]  /*1870*/  LDS R10, [R29+0xc00] ;  /* 0x000c00001d0a7984 */ /* 0x000ea20000000800 */
[----:B------:R-:W-:Y:S01]  /*1880*/  ISETP.NE.AND P6, PT, R17, RZ, PT ;  /* 0x000000ff1100720c */ /* 0x000fe20003fc5270 */
[----:B------:R-:W-:Y:S01]  /*1890*/  BSSY.RECONVERGENT B1, `(.L_x_154) ;  /* 0x0000012000017945 */ /* 0x000fe20003800200 */
[----:B------:R-:W-:Y:S01]  /*18a0*/  ISETP.NE.AND P0, PT, R15, RZ, PT ;  /* 0x000000ff0f00720c */ /* 0x000fe20003f05270 */
[----:B------:R-:W3:Y:S04]  /*18b0*/  LDS R12, [R29+0x1000] ;  /* 0x001000001d0c7984 */ /* 0x000ee80000000800 */
[----:B------:R-:W4:Y:S04]  /*18c0*/  LDS R14, [R29+0x1400] ;  /* 0x001400001d0e7984 */ /* 0x000f280000000800 */
[----:B------:R-:W5:Y:S04]  /*18d0*/  LDS R16, [R29+0x1800] ;  /* 0x001800001d107984 */ /* 0x000f680000000800 */
[----:B------:R-:W0:Y:S01]  /*18e0*/  LDS R13, [R29+0x1c00] ;  /* 0x001c00001d0d7984 */ /* 0x000e220000000800 */
[----:B--2---:R-:W-:-:S02]  /*18f0*/  ISETP.NE.AND P1, PT, R10, RZ, PT ;  /* 0x000000ff0a00720c */ /* 0x004fc40003f25270 */
[----:B---3--:R-:W-:Y:S02]  /*1900*/  ISETP.NE.AND P2, PT, R12, RZ, PT ;  /* 0x000000ff0c00720c */ /* 0x008fe40003f45270 */
[----:B----4-:R-:W-:Y:S02]  /*1910*/  ISETP.NE.AND P3, PT, R14, RZ, PT ;  /* 0x000000ff0e00720c */ /* 0x010fe40003f65270 */
[----:B-----5:R-:W-:Y:S02]  /*1920*/  ISETP.NE.AND P4, PT, R16, RZ, PT ;  /* 0x000000ff1000720c */ /* 0x020fe40003f85270 */
[----:B0-----:R-:W-:Y:S01]  /*1930*/  ISETP.NE.AND P5, PT, R13, RZ, PT ;  /* 0x000000ff0d00720c */ /* 0x001fe20003fa5270 */
[----:B------:R-:W-:-:S12]  /*1940*/  @!P6 BRA `(.L_x_155) ;  /* 0x000000000018e947 */ /* 0x000fd80003800000 */
[----:B-1----:R-:W-:Y:S01]  /*1950*/  IMAD R7, R11, 0x100, R18 ;  /* 0x000001000b077824 */ /* 0x002fe200078e0212 */
[----:B------:R-:W-:Y:S01]  /*1960*/  MOV R5, RZ ;  /* 0x000000ff00057202 */ /* 0x000fe20000000f00 */
[----:B------:R-:W-:Y:S02]  /*1970*/  IMAD.MOV.U32 R4, RZ, RZ, R17 ;  /* 0x000000ffff047224 */ /* 0x000fe400078e0011 */
[----:B------:R-:W-:-:S04]  /*1980*/  VIADD R7, R7, 0x100 ;  /* 0x0000010007077836 */ /* 0x000fc80000000000 */
[----:B------:R-:W-:-:S05]  /*1990*/  IMAD.WIDE.U32 R6, R7, 0x8, R2 ;  /* 0x0000000807067825 */ /* 0x000fca00078e0002 */
[----:B------:R0:W-:Y:S02]  /*19a0*/  REDG.E.ADD.64.STRONG.GPU desc[UR18][R6.64], R4 ;  /* 0x000000040600798e */ /* 0x0001e4000c12e512 */
.L_x_155:
[----:B------:R-:W-:Y:S05]  /*19b0*/  BSYNC.RECONVERGENT B1 ;  /* 0x0000000000017941 */ /* 0x000fea0003800200 */
.L_x_154:
[----:B------:R-:W-:Y:S04]  /*19c0*/  BSSY.RECONVERGENT B1, `(.L_x_156) ;  /* 0x0000008000017945 */ /* 0x000fe80003800200 */
[----:B------:R-:W-:Y:S05]  /*19d0*/  @!P0 BRA `(.L_x_157) ;  /* 0x0000000000188947 */ /* 0x000fea0003800000 */
[----:B01----:R-:W-:Y:S02]  /*19e0*/  IMAD R5, R11, 0x100, R18 ;  /* 0x000001000b057824 */ /* 0x003fe400078e0212 */
[----:B------:R-:W-:Y:S02]  /*19f0*/  IMAD.MOV.U32 R6, RZ, RZ, R15 ;  /* 0x000000ffff067224 */ /* 0x000fe400078e000f */
[----:B------:R-:W-:Y:S02]  /*1a00*/  VIADD R5, R5, 0x200 ;  /* 0x0000020005057836 */ /* 0x000fe40000000000 */
[----:B------:R-:W-:Y:S02]  /*1a10*/  IMAD.MOV.U32 R7, RZ, RZ, RZ ;  /* 0x000000ffff077224 */ /* 0x000fe400078e00ff */
[----:B------:R-:W-:-:S05]  /*1a20*/  IMAD.WIDE.U32 R4, R5, 0x8, R2 ;  /* 0x0000000805047825 */ /* 0x000fca00078e0002 */
[----:B------:R2:W-:Y:S02]  /*1a30*/  REDG.E.ADD.64.STRONG.GPU desc[UR18][R4.64], R6 ;  /* 0x000000060400798e */ /* 0x0005e4000c12e512 */
.L_x_157:
[----:B------:R-:W-:Y:S05]  /*1a40*/  BSYNC.RECONVERGENT B1 ;  /* 0x0000000000017941 */ /* 0x000fea0003800200 */
.L_x_156:
[----:B------:R-:W-:Y:S04]  /*1a50*/  BSSY.RECONVERGENT B1, `(.L_x_158) ;  /* 0x0000008000017945 */ /* 0x000fe80003800200 */
[----:B------:R-:W-:Y:S05]  /*1a60*/  @!P1 BRA `(.L_x_159) ;  /* 0x0000000000189947 */ /* 0x000fea0003800000 */
[----:B012---:R-:W-:Y:S01]  /*1a70*/  IMAD R5, R11, 0x100, R18 ;  /* 0x000001000b057824 */ /* 0x007fe200078e0212 */
[----:B------:R-:W-:Y:S01]  /*1a80*/  MOV R6, R10 ;  /* 0x0000000a00067202 */ /* 0x000fe20000000f00 */
[----:B------:R-:W-:Y:S02]  /*1a90*/  IMAD.MOV.U32 R7, RZ, RZ, RZ ;  /* 0x000000ffff077224 */ /* 0x000fe400078e00ff */
[----:B------:R-:W-:-:S04]  /*1aa0*/  VIADD R5, R5, 0x300 ;  /* 0x0000030005057836 */ /* 0x000fc80000000000 */
[----:B------:R-:W-:-:S05]  /*1ab0*/  IMAD.WIDE.U32 R4, R5, 0x8, R2 ;  /* 0x0000000805047825 */ /* 0x000fca00078e0002 */
[----:B------:R3:W-:Y:S02]  /*1ac0*/  REDG.E.ADD.64.STRONG.GPU desc[UR18][R4.64], R6 ;  /* 0x000000060400798e */ /* 0x0007e4000c12e512 */
.L_x_159:
[----:B------:R-:W-:Y:S05]  /*1ad0*/  BSYNC.RECONVERGENT B1 ;  /* 0x0000000000017941 */ /* 0x000fea0003800200 */
.L_x_158:
[----:B------:R-:W-:Y:S04]  /*1ae0*/  BSSY.RECONVERGENT B1, `(.L_x_160) ;  /* 0x0000008000017945 */ /* 0x000fe80003800200 */
[----:B------:R-:W-:Y:S05]  /*1af0*/  @!P2 BRA `(.L_x_161) ;  /* 0x000000000018a947 */ /* 0x000fea0003800000 */
[----:B0123--:R-:W-:Y:S02]  /*1b00*/  IMAD R5, R11, 0x100, R18 ;  /* 0x000001000b057824 */ /* 0x00ffe400078e0212 */
[----:B------:R-:W-:Y:S02]  /*1b10*/  IMAD.MOV.U32 R6, RZ, RZ, R12 ;  /* 0x000000ffff067224 */ /* 0x000fe400078e000c */
[----:B------:R-:W-:Y:S02]  /*1b20*/  VIADD R5, R5, 0x400 ;  /* 0x0000040005057836 */ /* 0x000fe40000000000 */
[----:B------:R-:W-:Y:S02]  /*1b30*/  IMAD.MOV.U32 R7, RZ, RZ, RZ ;  /* 0x000000ffff077224 */ /* 0x000fe400078e00ff */
[----:B------:R-:W-:-:S05]  /*1b40*/  IMAD.WIDE.U32 R4, R5, 0x8, R2 ;  /* 0x0000000805047825 */ /* 0x000fca00078e0002 */
[----:B------:R4:W-:Y:S02]  /*1b50*/  REDG.E.ADD.64.STRONG.GPU desc[UR18][R4.64], R6 ;  /* 0x000000060400798e */ /* 0x0009e4000c12e512 */
.L_x_161:
[----:B------:R-:W-:Y:S05]  /*1b60*/  BSYNC.RECONVERGENT B1 ;  /* 0x0000000000017941 */ /* 0x000fea0003800200 */
.L_x_160:
[----:B------:R-:W-:Y:S04]  /*1b70*/  BSSY.RECONVERGENT B1, `(.L_x_162) ;  /* 0x0000007000017945 */ /* 0x000fe80003800200 */
[----:B------:R-:W-:Y:S05]  /*1b80*/  @!P3 BRA `(.L_x_163) ;  /* 0x000000000014b947 */ /* 0x000fea0003800000 */
[----:B01234-:R-:W-:Y:S02]  /*1b90*/  IMAD R5, R11, 0x100, R18 ;  /* 0x000001000b057824 */ /* 0x01ffe400078e0212 */
[----:B------:R-:W-:-:S03]  /*1ba0*/  IMAD.MOV.U32 R15, RZ, RZ, RZ ;  /* 0x000000ffff0f7224 */ /* 0x000fc600078e00ff */
[----:B------:R-:W-:-:S05]  /*1bb0*/  IADD3 R5, PT, PT, R5, 0x500, RZ ;  /* 0x0000050005057810 */ /* 0x000fca0007ffe0ff */
[----:B------:R-:W-:-:S05]  /*1bc0*/  IMAD.WIDE.U32 R4, R5, 0x8, R2 ;  /* 0x0000000805047825 */ /* 0x000fca00078e0002 */
[----:B------:R0:W-:Y:S02]  /*1bd0*/  REDG.E.ADD.64.STRONG.GPU desc[UR18][R4.64], R14 ;  /* 0x0000000e0400798e */ /* 0x0001e4000c12e512 */
.L_x_163:
[----:B------:R-:W-:Y:S05]  /*1be0*/  BSYNC.RECONVERGENT B1 ;  /* 0x0000000000017941 */ /* 0x000fea0003800200 */
.L_x_162:
[----:B------:R-:W-:Y:S04]  /*1bf0*/  BSSY.RECONVERGENT B1, `(.L_x_164) ;  /* 0x0000007000017945 */ /* 0x000fe80003800200 */
[----:B------:R-:W-:Y:S05]  /*1c00*/  @!P4 BRA `(.L_x_165) ;  /* 0x000000000014c947 */ /* 0x000fea0003800000 */
[----:B01234-:R-:W-:Y:S02]  /*1c10*/  IMAD R5, R11, 0x100, R18 ;  /* 0x000001000b057824 */ /* 0x01ffe400078e0212 */
[----:B------:R-:W-:Y:S02]  /*1c20*/  IMAD.MOV.U32 R17, RZ, RZ, RZ ;  /* 0x000000ffff117224 */ /* 0x000fe400078e00ff */
[----:B------:R-:W-:-:S04]  /*1c30*/  VIADD R5, R5, 0x600 ;  /* 0x0000060005057836 */ /* 0x000fc80000000000 */
[----:B------:R-:W-:-:S05]  /*1c40*/  IMAD.WIDE.U32 R4, R5, 0x8, R2 ;  /* 0x0000000805047825 */ /* 0x000fca00078e0002 */
[----:B------:R0:W-:Y:S02]  /*1c50*/  REDG.E.ADD.64.STRONG.GPU desc[UR18][R4.64], R16 ;  /* 0x000000100400798e */ /* 0x0001e4000c12e512 */
.L_x_165:
[----:B------:R-:W-:Y:S05]  /*1c60*/  BSYNC.RECONVERGENT B1 ;  /* 0x0000000000017941 */ /* 0x000fea0003800200 */
.L_x_164:
[----:B------:R-:W-:Y:S04]  /*1c70*/  BSSY.RECONVERGENT B1, `(.L_x_166) ;  /* 0x0000008000017945 */ /* 0x000fe80003800200 */
[----:B------:R-:W-:Y:S05]  /*1c80*/  @!P5 BRA `(.L_x_167) ;  /* 0x000000000018d947 */ /* 0x000fea0003800000 */
[----:B01234-:R-:W-:Y:S01]  /*1c90*/  IMAD R5, R11, 0x100, R18 ;  /* 0x000001000b057824 */ /* 0x01ffe200078e0212 */
[----:B------:R-:W-:Y:S01]  /*1ca0*/  MOV R6, R13 ;  /* 0x0000000d00067202 */ /* 0x000fe20000000f00 */
[----:B------:R-:W-:Y:S02]  /*1cb0*/  IMAD.MOV.U32 R7, RZ, RZ, RZ ;  /* 0x000000ffff077224 */ /* 0x000fe400078e00ff */
[----:B------:R-:W-:-:S04]  /*1cc0*/  VIADD R5, R5, 0x700 ;  /* 0x0000070005057836 */ /* 0x000fc80000000000 */
[----:B------:R-:W-:-:S05]  /*1cd0*/  IMAD.WIDE.U32 R4, R5, 0x8, R2 ;  /* 0x0000000805047825 */ /* 0x000fca00078e0002 */
[----:B------:R0:W-:Y:S02]  /*1ce0*/  REDG.E.ADD.64.STRONG.GPU desc[UR18][R4.64], R6 ;  /* 0x000000060400798e */ /* 0x0001e4000c12e512 */
.L_x_167:
[----:B------:R-:W-:Y:S05]  /*1cf0*/  BSYNC.RECONVERGENT B1 ;  /* 0x0000000000017941 */ /* 0x000fea0003800200 */
.L_x_166:
[----:B------:R-:W-:-:S05]  /*1d00*/  VIADD R11, R11, 0x8 ;  /* 0x000000080b0b7836 */ /* 0x000fca0000000000 */
[----:B------:R-:W-:-:S13]  /*1d10*/  ISETP.NE.AND P0, PT, R11, R9, PT ;  /* 0x000000090b00720c */ /* 0x000fda0003f05270 */
[----:B------:R-:W-:Y:S05]  /*1d20*/  @P0 BRA `(.L_x_168) ;  /* 0xfffffff800a00947 */ /* 0x000fea000383ffff */
[----:B01234-:R-:W-:-:S07]  /*1d30*/  IMAD.MOV.U32 R7, RZ, RZ, R9 ;  /* 0x000000ffff077224 */ /* 0x01ffce00078e0009 */
.L_x_151:
[----:B------:R-:W-:Y:S01]  /*1d40*/  UISETP.NE.AND UP0, UPT, UR20, URZ, UPT ;  /* 0x000000ff1400728c */ /* 0x000fe2000bf05270 */
[----:B------:R-:W-:Y:S01]  /*1d50*/  IMAD.U32 R2, RZ, RZ, UR9 ;  /* 0x00000009ff027e24 */ /* 0x000fe2000f8e00ff */
[----:B------:R-:W-:Y:S01]  /*1d60*/  LOP3.LUT R11, R0, 0x1, RZ, 0xc0, !PT ;  /* 0x00000001000b7812 */ /* 0x000fe200078ec0ff */
[----:B------:R-:W-:-:S03]  /*1d70*/  IMAD.U32 R10, RZ, RZ, UR20 ;  /* 0x00000014ff0a7e24 */ /* 0x000fc6000f8e00ff */
[----:B------:R-:W-:Y:S01]  /*1d80*/  IADD3 R0, PT, PT, R2, -0x1, RZ ;  /* 0xffffffff02007810 */ /* 0x000fe20007ffe0ff */
[----:B------:R-:W-:Y:S02]  /*1d90*/  VIADD R10, R10, 0xffffffff ;  /* 0xffffffff0a0a7836 */ /* 0x000fe40000000000 */
[----:B------:R-:W-:Y:S05]  /*1da0*/  BRA.U !UP0, `(.L_x_169) ;  /* 0x00000005086c7547 */ /* 0x000fea000b800000 */
[----:B------:R-:W-:-:S13]  /*1db0*/  ISETP.GE.U32.AND P0, PT, R10, 0x3, PT ;  /* 0x000000030a00780c */ /* 0x000fda0003f06070 */
[----:B------:R-:W-:Y:S05]  /*1dc0*/  @!P0 BRA `(.L_x_170) ;  /* 0x0000000000bc8947 */ /* 0x000fea0003800000 */
[----:B------:R-:W-:Y:S01]  /*1dd0*/  IMAD R2, R7, 0x400, R27 ;  /* 0x0000040007027824 */ /* 0x000fe200078e021b */
[----:B------:R-:W-:Y:S04]  /*1de0*/  BSSY.RECONVERGENT B1, `(.L_x_171) ;  /* 0x0000010000017945 */ /* 0x000fe80003800200 */
[----:B------:R-:W0:Y:S04]  /*1df0*/  LDS R13, [R2] ;  /* 0x00000000020d7984 */ /* 0x000e280000000800 */
[----:B------:R-:W1:Y:S04]  /*1e00*/  LDS R14, [R2+0x400] ;  /* 0x00040000020e7984 */ /* 0x000e680000000800 */
[----:B------:R-:W2:Y:S04]  /*1e10*/  LDS R6, [R2+0x800] ;  /* 0x0008000002067984 */ /* 0x000ea80000000800 */
[----:B------:R-:W3:Y:S01]  /*1e20*/  LDS R12, [R2+0xc00] ;  /* 0x000c0000020c7984 */ /* 0x000ee20000000800 */
[----:B0-----:R-:W-:-:S02]  /*1e30*/  ISETP.NE.AND P0, PT, R13, RZ, PT ;  /* 0x000000ff0d00720c */ /* 0x001fc40003f05270 */
[----:B-1----:R-:W-:Y:S02]  /*1e40*/  ISETP.NE.AND P1, PT, R14, RZ, PT ;  /* 0x000000ff0e00720c */ /* 0x002fe40003f25270 */
[----:B--2---:R-:W-:Y:S02]  /*1e50*/  ISETP.NE.AND P2, PT, R6, RZ, PT ;  /* 0x000000ff0600720c */ /* 0x004fe40003f45270 */
[----:B---3--:R-:W-:-:S07]  /*1e60*/  ISETP.NE.AND P3, PT, R12, RZ, PT ;  /* 0x000000ff0c00720c */ /* 0x008fce0003f65270 */
[----:B------:R-:W-:Y:S06]  /*1e70*/  @!P0 BRA `(.L_x_172) ;  /* 0x0000000000188947 */ /* 0x000fec0003800000 */
[----:B------:R-:W0:Y:S01]  /*1e80*/  LDC.64 R4, c[0x0][0x380] ;  /* 0x0000e000ff047b82 */ /* 0x000e220000000a00 */
[----:B------:R-:W-:Y:S02]  /*1e90*/  IMAD R3, R7, 0x100, R18 ;  /* 0x0000010007037824 */ /* 0x000fe400078e0212 */
[----:B------:R-:W-:Y:S02]  /*1ea0*/  IMAD.MOV.U32 R2, RZ, RZ, R13 ;  /* 0x000000ffff027224 */ /* 0x000fe400078e000d */
[----:B0-----:R-:W-:-:S04]  /*1eb0*/  IMAD.WIDE.U32 R4, R3, 0x8, R4 ;  /* 0x0000000803047825 */ /* 0x001fc800078e0004 */
[----:B------:R-:W-:-:S05]  /*1ec0*/  IMAD.MOV.U32 R3, RZ, RZ, RZ ;  /* 0x000000ffff037224 */ /* 0x000fca00078e00ff */
[----:B------:R0:W-:Y:S02]  /*1ed0*/  REDG.E.ADD.64.STRONG.GPU desc[UR18][R4.64], R2 ;  /* 0x000000020400798e */ /* 0x0001e4000c12e512 */
.L_x_172:
[----:B------:R-:W-:Y:S05]  /*1ee0*/  BSYNC.RECONVERGENT B1 ;  /* 0x0000000000017941 */ /* 0x000fea0003800200 */
.L_x_171:
[----:B------:R-:W-:Y:S04]  /*1ef0*/  BSSY.RECONVERGENT B1, `(.L_x_173) ;  /* 0x0000008000017945 */ /* 0x000fe80003800200 */
[----:B------:R-:W-:Y:S05]  /*1f00*/  @!P1 BRA `(.L_x_174) ;  /* 0x0000000000189947 */ /* 0x000fea0003800000 */
[----:B0-----:R-:W0:Y:S01]  /*1f10*/  LDC.64 R2, c[0x0][0x380] ;  /* 0x0000e000ff027b82 */ /* 0x001e220000000a00 */
[----:B------:R-:W-:Y:S02]  /*1f20*/  IMAD R5, R7, 0x100, R18 ;  /* 0x0000010007057824 */ /* 0x000fe400078e0212 */
[----:B------:R-:W-:Y:S02]  /*1f30*/  HFMA2 R15, -RZ, RZ, 0, 0 ;  /* 0x00000000ff0f7431 */ /* 0x000fe400000001ff */
[----:B------:R-:W-:-:S04]  /*1f40*/  VIADD R5, R5, 0x100 ;  /* 0x0000010005057836 */ /* 0x000fc80000000000 */
[----:B0-----:R-:W-:-:S05]  /*1f50*/  IMAD.WIDE.U32 R2, R5, 0x8, R2 ;  /* 0x0000000805027825 */ /* 0x001fca00078e0002 */
[----:B------:R1:W-:Y:S02]  /*1f60*/  REDG.E.ADD.64.STRONG.GPU desc[UR18][R2.64], R14 ;  /* 0x0000000e0200798e */ /* 0x0003e4000c12e512 */
.L_x_174:
[----:B------:R-:W-:Y:S05]  /*1f70*/  BSYNC.RECONVERGENT B1 ;  /* 0x0000000000017941 */ /* 0x000fea0003800200 */
.L_x_173:
[----:B------:R-:W-:Y:S04]  /*1f80*/  BSSY.RECONVERGENT B1, `(.L_x_175) ;  /* 0x0000009000017945 */ /* 0x000fe80003800200 */
[----:B------:R-:W-:Y:S05]  /*1f90*/  @!P2 BRA `(.L_x_176) ;  /* 0x00000000001ca947 */ /* 0x000fea0003800000 */
[----:B01----:R-:W0:Y:S01]  /*1fa0*/  LDC.64 R2, c[0x0][0x380] ;  /* 0x0000e000ff027b82 */ /* 0x003e220000000a00 */
[----:B------:R-:W-:Y:S02]  /*1fb0*/  IMAD R5, R7, 0x100, R18 ;  /* 0x0000010007057824 */ /* 0x000fe400078e0212 */
[----:B------:R-:W-:Y:S02]  /*1fc0*/  IMAD.MOV.U32 R4, RZ, RZ, R6 ;  /* 0x000000ffff047224 */ /* 0x000fe400078e0006 */
[----:B------:R-:W-:-:S04]  /*1fd0*/  VIADD R5, R5, 0x200 ;  /* 0x0000020005057836 */ /* 0x000fc80000000000 */
[----:B0-----:R-:W-:-:S04]  /*1fe0*/  IMAD.WIDE.U32 R2, R5, 0x8, R2 ;  /* 0x0000000805027825 */ /* 0x001fc800078e0002 */
[----:B------:R-:W-:-:S05]  /*1ff0*/  IMAD.MOV.U32 R5, RZ, RZ, RZ ;  /* 0x000000ffff057224 */ /* 0x000fca00078e00ff */
[----:B------:R2:W-:Y:S02]  /*2000*/  REDG.E.ADD.64.STRONG.GPU desc[UR18][R2.64], R4 ;  /* 0x000000040200798e */ /* 0x0005e4000c12e512 */
.L_x_176:
[----:B------:R-:W-:Y:S05]  /*2010*/  BSYNC.RECONVERGENT B1 ;  /* 0x0000000000017941 */ /* 0x000fea0003800200 */
.L_x_175:
[----:B------:R-:W-:Y:S04]  /*2020*/  BSSY.RECONVERGENT B1, `(.L_x_177) ;  /* 0x0000008000017945 */ /* 0x000fe80003800200 */
[----:B------:R-:W-:Y:S05]  /*2030*/  @!P3 BRA `(.L_x_178) ;  /* 0x000000000018b947 */ /* 0x000fea0003800000 */
[----:B012---:R-:W0:Y:S01]  /*2040*/  LDC.64 R2, c[0x0][0x380] ;  /* 0x0000e000ff027b82 */ /* 0x007e220000000a00 */
[----:B------:R-:W-:Y:S01]  /*2050*/  IMAD R5, R7, 0x100, R18 ;  /* 0x0000010007057824 */ /* 0x000fe200078e0212 */
[----:B------:R-:W-:-:S03]  /*2060*/  MOV R13, RZ ;  /* 0x000000ff000d7202 */ /* 0x000fc60000000f00 */
[----:B------:R-:W-:-:S04]  /*2070*/  VIADD R5, R5, 0x300 ;  /* 0x0000030005057836 */ /* 0x000fc80000000000 */
[----:B0-----:R-:W-:-:S05]  /*2080*/  IMAD.WIDE.U32 R2, R5, 0x8, R2 ;  /* 0x0000000805027825 */ /* 0x001fca00078e0002 */
[----:B------:R3:W-:Y:S02]  /*2090*/  REDG.E.ADD.64.STRONG.GPU desc[UR18][R2.64], R12 ;  /* 0x0000000c0200798e */ /* 0x0007e4000c12e512 */
.L_x_178:
[----:B------:R-:W-:Y:S05]  /*20a0*/  BSYNC.RECONVERGENT B1 ;  /* 0x0000000000017941 */ /* 0x000fea0003800200 */
.L_x_177:
[----:B------:R-:W-:-:S07]  /*20b0*/  VIADD R7, R7, 0x4 ;  /* 0x0000000407077836 */ /* 0x000fce0000000000 */
.L_x_170:
[----:B------:R-:W-:Y:S01]  /*20c0*/  UISETP.NE.AND UP0, UPT, UR9, URZ, UPT ;  /* 0x000000ff0900728c */ /* 0x000fe2000bf05270 */
[----:B------:R-:W-:Y:S08]  /*20d0*/  BSSY.RECONVERGENT B1, `(.L_x_169) ;  /* 0x0000028000017945 */ /* 0x000ff00003800200 */
[----:B------:R-:W-:Y:S05]  /*20e0*/  BRA.U !UP0, `(.L_x_179) ;  /* 0x0000000108987547 */ /* 0x000fea000b800000 */
[----:B------:R-:W-:-:S13]  /*20f0*/  ISETP.NE.AND P0, PT, R0, RZ, PT ;  /* 0x000000ff0000720c */ /* 0x000fda0003f05270 */
[----:B------:R-:W-:Y:S05]  /*2100*/  @!P0 BRA `(.L_x_180) ;  /* 0x0000000000608947 */ /* 0x000fea0003800000 */
[----:B0123--:R-:W-:Y:S01]  /*2110*/  IMAD R2, R7, 0x400, R27 ;  /* 0x0000040007027824 */ /* 0x00ffe200078e021b */
[----:B------:R-:W-:Y:S04]  /*2120*/  BSSY.RECONVERGENT B2, `(.L_x_181) ;  /* 0x000000b000027945 */ /* 0x000fe80003800200 */
[----:B------:R-:W0:Y:S04]  /*2130*/  LDS R4, [R2] ;  /* 0x0000000002047984 */ /* 0x000e280000000800 */
[----:B------:R-:W1:Y:S01]  /*2140*/  LDS R6, [R2+0x400] ;  /* 0x0004000002067984 */ /* 0x000e620000000800 */
[----:B0-----:R-:W-:-:S02]  /*2150*/  ISETP.NE.AND P0, PT, R4, RZ, PT ;  /* 0x000000ff0400720c */ /* 0x001fc40003f05270 */
[----:B-1----:R-:W-:-:S11]  /*2160*/  ISETP.NE.AND P1, PT, R6, RZ, PT ;  /* 0x000000ff0600720c */ /* 0x002fd60003f25270 */
[----:B------:R-:W-:Y:S05]  /*2170*/  @!P0 BRA `(.L_x_182) ;  /* 0x0000000000148947 */ /* 0x000fea0003800000 */
[----:B------:R-:W0:Y:S01]  /*2180*/  LDC.64 R2, c[0x0][0x380] ;  /* 0x0000e000ff027b82 */ /* 0x000e220000000a00 */
[----:B------:R-:W-:-:S04]  /*2190*/  IMAD R5, R7, 0x100, R18 ;  /* 0x0000010007057824 */ /* 0x000fc800078e0212 */
[----:B0-----:R-:W-:-:S04]  /*21a0*/  IMAD.WIDE.U32 R2, R5, 0x8, R2 ;  /* 0x0000000805027825 */ /* 0x001fc800078e0002 */
[----:B------:R-:W-:-:S05]  /*21b0*/  IMAD.MOV.U32 R5, RZ, RZ, RZ ;  /* 0x000000ffff057224 */ /* 0x000fca00078e00ff */
[----:B------:R0:W-:Y:S02]  /*21c0*/  REDG.E.ADD.64.STRONG.GPU desc[UR18][R2.64], R4 ;  /* 0x000000040200798e */ /* 0x0001e4000c12e512 */
.L_x_182:
[----:B------:R-:W-:Y:S05]  /*21d0*/  BSYNC.RECONVERGENT B2 ;  /* 0x0000000000027941 */ /* 0x000fea0003800200 */
.L_x_181:
[----:B------:R-:W-:Y:S04]  /*21e0*/  BSSY.RECONVERGENT B2, `(.L_x_183) ;  /* 0x0000009000027945 */ /* 0x000fe80003800200 */
[----:B------:R-:W-:Y:S05]  /*21f0*/  @!P1 BRA `(.L_x_184) ;  /* 0x00000000001c9947 */ /* 0x000fea0003800000 */
[----:B0-----:R-:W0:Y:S01]  /*2200*/  LDC.64 R2, c[0x0][0x380] ;  /* 0x0000e000ff027b82 */ /* 0x001e220000000a00 */
[----:B------:R-:W-:-:S05]  /*2210*/  IMAD R4, R7, 0x100, R18 ;  /* 0x0000010007047824 */ /* 0x000fca00078e0212 */
[----:B------:R-:W-:Y:S01]  /*2220*/  IADD3 R5, PT, PT, R4, 0x100, RZ ;  /* 0x0000010004057810 */ /* 0x000fe20007ffe0ff */
[----:B------:R-:W-:-:S04]  /*2230*/  IMAD.MOV.U32 R4, RZ, RZ, R6 ;  /* 0x000000ffff047224 */ /* 0x000fc800078e0006 */
[----:B0-----:R-:W-:-:S04]  /*2240*/  IMAD.WIDE.U32 R2, R5, 0x8, R2 ;  /* 0x0000000805027825 */ /* 0x001fc800078e0002 */
[----:B------:R-:W-:-:S05]  /*2250*/  IMAD.MOV.U32 R5, RZ, RZ, RZ ;  /* 0x000000ffff057224 */ /* 0x000fca00078e00ff */
[----:B------:R1:W-:Y:S02]  /*2260*/  REDG.E.ADD.64.STRONG.GPU desc[UR18][R2.64], R4 ;  /* 0x000000040200798e */ /* 0x0003e4000c12e512 */
.L_x_184:
[----:B------:R-:W-:Y:S05]  /*2270*/  BSYNC.RECONVERGENT B2 ;  /* 0x0000000000027941 */ /* 0x000fea0003800200 */
.L_x_183:
[----:B------:R-:W-:-:S07]  /*2280*/  VIADD R7, R7, 0x2 ;  /* 0x0000000207077836 */ /* 0x000fce0000000000 */
.L_x_180:
[----:B------:R-:W-:-:S13]  /*2290*/  ISETP.NE.AND P0, PT, R11, RZ, PT ;  /* 0x000000ff0b00720c */ /* 0x000fda0003f05270 */
[----:B------:R-:W-:Y:S05]  /*22a0*/  @!P0 BRA `(.L_x_179) ;  /* 0x0000000000288947 */ /* 0x000fea0003800000 */
[----:B0123--:R-:W-:-:S05]  /*22b0*/  IMAD R2, R7, 0x400, R27 ;  /* 0x0000040007027824 */ /* 0x00ffca00078e021b */
[----:B------:R-:W0:Y:S02]  /*22c0*/  LDS R6, [R2] ;  /* 0x0000000002067984 */ /* 0x000e240000000800 */
[----:B0-----:R-:W-:-:S13]  /*22d0*/  ISETP.NE.AND P0, PT, R6, RZ, PT ;  /* 0x000000ff0600720c */ /* 0x001fda0003f05270 */
[----:B------:R-:W-:Y:S05]  /*22e0*/  @!P0 BRA `(.L_x_179) ;  /* 0x0000000000188947 */ /* 0x000fea0003800000 */
[----:B------:R-:W0:Y:S01]  /*22f0*/  LDC.64 R2, c[0x0][0x380] ;  /* 0x0000e000ff027b82 */ /* 0x000e220000000a00 */
[----:B------:R-:W-:-:S04]  /*2300*/  IMAD R5, R7, 0x100, R18 ;  /* 0x0000010007057824 */ /* 0x000fc800078e0212 */
[----:B0-----:R-:W-:Y:S01]  /*2310*/  IMAD.WIDE.U32 R4, R5, 0x8, R2 ;  /* 0x0000000805047825 */ /* 0x001fe200078e0002 */
[----:B------:R-:W-:-:S03]  /*2320*/  MOV R2, R6 ;  /* 0x0000000600027202 */ /* 0x000fc60000000f00 */
[----:B------:R-:W-:-:S05]  /*2330*/  IMAD.MOV.U32 R3, RZ, RZ, RZ ;  /* 0x000000ffff037224 */ /* 0x000fca00078e00ff */
[----:B------:R4:W-:Y:S02]  /*2340*/  REDG.E.ADD.64.STRONG.GPU desc[UR18][R4.64], R2 ;  /* 0x000000020400798e */ /* 0x0009e4000c12e512 */
.L_x_179:
[----:B------:R-:W-:Y:S05]  /*2350*/  BSYNC.RECONVERGENT B1 ;  /* 0x0000000000017941 */ /* 0x000fea0003800200 */
.L_x_169:
[----:B------:R-:W-:-:S13]  /*2360*/  ISETP.GT.U32.AND P0, PT, R18, 0x7f, PT ;  /* 0x0000007f1200780c */ /* 0x000fda0003f04070 */
[----:B------:R-:W-:Y:S05]  /*2370*/  @P0 BRA `(.L_x_150) ;  /* 0x00000008008c0947 */ /* 0x000fea0003800000 */
[----:B------:R-:W-:Y:S01]  /*2380*/  ISETP.GE.U32.AND P0, PT, R8, 0x7, PT ;  /* 0x000000070800780c */ /* 0x000fe20003f06070 */
[----:B------:R-:W-:-:S12]  /*2390*/  IMAD.MOV.U32 R7, RZ, RZ, RZ ;  /* 0x000000ffff077224 */ /* 0x000fd800078e00ff */
[----:B------:R-:W-:Y:S05]  /*23a0*/  @!P0 BRA `(.L_x_185) ;  /* 0x0000000400148947 */ /* 0x000fea0003800000 */
[----:B01234-:R-:W0:Y:S01]  /*23b0*/  LDC.64 R2, c[0x0][0x380] ;  /* 0x0000e000ff027b82 */ /* 0x01fe220000000a00 */
[----:B------:R-:W-:-:S07]  /*23c0*/  IMAD.MOV.U32 R8, RZ, RZ, RZ ;  /* 0x000000ffff087224 */ /* 0x000fce00078e00ff */
.L_x_202:
[C---:B------:R-:W-:Y:S01]  /*23d0*/  IMAD R29, R8.reuse, 0x400, R27 ;  /* 0x00000400081d7824 */ /* 0x040fe200078e021b */
[----:B------:R-:W-:Y:S01]  /*23e0*/  BSSY.RECONVERGENT B1, `(.L_x_186) ;  /* 0x000000c000017945 */ /* 0x000fe20003800200 */
[----:B01234-:R-:W-:-:S03]  /*23f0*/  IMAD R5, R8, 0x100, R18 ;  /* 0x0000010008057824 */ /* 0x01ffc600078e0212 */
[----:B------:R-:W1:Y:S01]  /*2400*/  LDS R6, [R29+0x200] ;  /* 0x000200001d067984 */ /* 0x000e620000000800 */
[----:B0-----:R-:W-:-:S03]  /*2410*/  IMAD.WIDE.U32 R4, R5, 0x8, R2 ;  /* 0x0000000805047825 */ /* 0x001fc600078e0002 */
[----:B------:R-:W0:Y:S04]  /*2420*/  LDS R12, [R29+0x600] ;  /* 0x000600001d0c7984 */ /* 0x000e280000000800 */
[----:B------:R2:W3:Y:S04]  /*2430*/  LDS R17, [R29+0xa00] ;  /* 0x000a00001d117984 */ /* 0x0004e80000000800 */
[----:B------:R2:W4:Y:S01]  /*2440*/  LDS R13, [R29+0xe00] ;  /* 0x000e00001d0d7984 */ /* 0x0005220000000800 */
[----:B-1----:R-:W-:Y:S02]  /*2450*/  ISETP.NE.AND P0, PT, R6, RZ, PT ;  /* 0x000000ff0600720c */ /* 0x002fe40003f05270 */
[----:B0-----:R-:W-:-:S11]  /*2460*/  ISETP.NE.AND P1, PT, R12, RZ, PT ;  /* 0x000000ff0c00720c */ /* 0x001fd60003f25270 */
[----:B--234-:R-:W-:Y:S05]  /*2470*/  @!P0 BRA `(.L_x_187) ;  /* 0x0000000000088947 */ /* 0x01cfea0003800000 */
[----:B------:R-:W-:-:S05]  /*2480*/  HFMA2 R7, -RZ, RZ, 0, 0 ;  /* 0x00000000ff077431 */ /* 0x000fca00000001ff */
[----:B------:R0:W-:Y:S02]  /*2490*/  REDG.E.ADD.64.STRONG.GPU desc[UR18][R4.64+0x400], R6 ;  /* 0x000400060400798e */ /* 0x0001e4000c12e512 */
.L_x_187:
[----:B------:R-:W-:Y:S05]  /*24a0*/  BSYNC.RECONVERGENT B1 ;  /* 0x0000000000017941 */ /* 0x000fea0003800200 */
.L_x_186:
[----:B------:R-:W-:Y:S04]  /*24b0*/  BSSY.RECONVERGENT B1, `(.L_x_188) ;  /* 0x0000005000017945 */ /* 0x000fe80003800200 */
[----:B------:R-:W-:Y:S05]  /*24c0*/  @!P1 BRA `(.L_x_189) ;  /* 0x00000000000c9947 */ /* 0x000fea0003800000 */
[----:B0-----:R-:W-:Y:S02]  /*24d0*/  IMAD.MOV.U32 R6, RZ, RZ, R12 ;  /* 0x000000ffff067224 */ /* 0x001fe400078e000c */
[----:B------:R-:W-:-:S05]  /*24e0*/  IMAD.MOV.U32 R7, RZ, RZ, RZ ;  /* 0x000000ffff077224 */ /* 0x000fca00078e00ff */
[----:B------:R1:W-:Y:S02]  /*24f0*/  REDG.E.ADD.64.STRONG.GPU desc[UR18][R4.64+0xc00], R6 ;  /* 0x000c00060400798e */ /* 0x0003e4000c12e512 */
.L_x_189:
[----:B------:R-:W-:Y:S05]  /*2500*/  BSYNC.RECONVERGENT B1 ;  /* 0x0000000000017941 */ /* 0x000fea0003800200 */
.L_x_188:
[----:B------:R-:W2:Y:S01]  /*2510*/  LDS R15, [R29+0x1200] ;  /* 0x001200001d0f7984 */ /* 0x000ea20000000800 */
[----:B------:R-:W-:Y:S01]  /*2520*/  ISETP.NE.AND P6, PT, R17, RZ, PT ;  /* 0x000000ff1100720c */ /* 0x000fe20003fc5270 */
[----:B------:R-:W-:Y:S01]  /*2530*/  VIADD R8, R8, 0x8 ;  /* 0x0000000808087836 */ /* 0x000fe20000000000 */
[----:B------:R-:W-:Y:S01]  /*2540*/  BSSY.RECONVERGENT B1, `(.L_x_190) ;  /* 0x000000e000017945 */ /* 0x000fe20003800200 */
[----:B------:R-:W3:Y:S01]  /*2550*/  LDS R12, [R29+0x1600] ;  /* 0x001600001d0c7984 */ /* 0x000ee20000000800 */
[----:B------:R-:W-:Y:S02]  /*2560*/  ISETP.NE.AND P1, PT, R13, RZ, PT ;  /* 0x000000ff0d00720c */ /* 0x000fe40003f25270 */
[----:B------:R-:W-:Y:S01]  /*2570*/  ISETP.NE.AND P0, PT, R8, R9, PT ;  /* 0x000000090800720c */ /* 0x000fe20003f05270 */
[----:B------:R-:W4:Y:S04]  /*2580*/  LDS R14, [R29+0x1a00] ;  /* 0x001a00001d0e7984 */ /* 0x000f280000000800 */
[----:B------:R-:W5:Y:S01]  /*2590*/  LDS R16, [R29+0x1e00] ;  /* 0x001e00001d107984 */ /* 0x000f620000000800 */
[----:B--2---:R-:W-:-:S02]  /*25a0*/  ISETP.NE.AND P2, PT, R15, RZ, PT ;  /* 0x000000ff0f00720c */ /* 0x004fc40003f45270 */
[----:B---3--:R-:W-:Y:S02]  /*25b0*/  ISETP.NE.AND P3, PT, R12, RZ, PT ;  /* 0x000000ff0c00720c */ /* 0x008fe40003f65270 */
[----:B----4-:R-:W-:Y:S02]  /*25c0*/  ISETP.NE.AND P4, PT, R14, RZ, PT ;  /* 0x000000ff0e00720c */ /* 0x010fe40003f85270 */
[----:B-----5:R-:W-:Y:S01]  /*25d0*/  ISETP.NE.AND P5, PT, R16, RZ, PT ;  /* 0x000000ff1000720c */ /* 0x020fe20003fa5270 */
[----:B------:R-:W-:-:S12]  /*25e0*/  @!P6 BRA `(.L_x_191) ;  /* 0x00000000000ce947 */ /* 0x000fd80003800000 */
[----:B01----:R-:W-:Y:S02]  /*25f0*/  IMAD.MOV.U32 R6, RZ, RZ, R17 ;  /* 0x000000ffff067224 */ /* 0x003fe400078e0011 */
[----:B------:R-:W-:-:S05]  /*2600*/  IMAD.MOV.U32 R7, RZ, RZ, RZ ;  /* 0x000000ffff077224 */ /* 0x000fca00078e00ff */
[----:B------:R2:W-:Y:S02]  /*2610*/  REDG.E.ADD.64.STRONG.GPU desc[UR18][R4.64+0x1400], R6 ;  /* 0x001400060400798e */ /* 0x0005e4000c12e512 */
.L_x_191:
[----:B------:R-:W-:Y:S05]  /*2620*/  BSYNC.RECONVERGENT B1 ;  /* 0x0000000000017941 */ /* 0x000fea0003800200 */
.L_x_190:
[----:B------:R-:W-:Y:S04]  /*2630*/  BSSY.RECONVERGENT B1, `(.L_x_192) ;  /* 0x0000005000017945 */ /* 0x000fe80003800200 */
[----:B------:R-:W-:Y:S05]  /*2640*/  @!P1 BRA `(.L_x_193) ;  /* 0x00000000000c9947 */ /* 0x000fea0003800000 */
[----:B012---:R-:W-:Y:S01]  /*2650*/  MOV R6, R13 ;  /* 0x0000000d00067202 */ /* 0x007fe20000000f00 */
[----:B------:R-:W-:-:S05]  /*2660*/  IMAD.MOV.U32 R7, RZ, RZ, RZ ;  /* 0x000000ffff077224 */ /* 0x000fca00078e00ff */
[----:B------:R3:W-:Y:S02]  /*2670*/  REDG.E.ADD.64.STRONG.GPU desc[UR18][R4.64+0x1c00], R6 ;  /* 0x001c00060400798e */ /* 0x0007e4000c12e512 */
.L_x_193:
[----:B------:R-:W-:Y:S05]  /*2680*/  BSYNC.RECONVERGENT B1 ;  /* 0x0000000000017941 */ /* 0x000fea0003800200 */
.L_x_192:
[----:B------:R-:W-:Y:S04]  /*2690*/  BSSY.RECONVERGENT B1, `(.L_x_194) ;  /* 0x0000005000017945 */ /* 0x000fe80003800200 */
[----:B------:R-:W-:Y:S05]  /*26a0*/  @!P2 BRA `(.L_x_195) ;  /* 0x00000000000ca947 */ /* 0x000fea0003800000 */
[----:B0123--:R-:W-:Y:S02]  /*26b0*/  IMAD.MOV.U32 R6, RZ, RZ, R15 ;  /* 0x000000ffff067224 */ /* 0x00ffe400078e000f */
[----:B------:R-:W-:-:S05]  /*26c0*/  IMAD.MOV.U32 R7, RZ, RZ, RZ ;  /* 0x000000ffff077224 */ /* 0x000fca00078e00ff */
[----:B------:R4:W-:Y:S02]  /*26d0*/  REDG.E.ADD.64.STRONG.GPU desc[UR18][R4.64+0x2400], R6 ;  /* 0x002400060400798e */ /* 0x0009e4000c12e512 */
.L_x_195:
[----:B------:R-:W-:Y:S05]  /*26e0*/  BSYNC.RECONVERGENT B1 ;  /* 0x0000000000017941 */ /* 0x000fea0003800200 */
.L_x_194:
[----:B------:R-:W-:Y:S04]  /*26f0*/  BSSY.RECONVERGENT B1, `(.L_x_196) ;  /* 0x0000004000017945 */ /* 0x000fe80003800200 */
[----:B------:R-:W-:Y:S05]  /*2700*/  @!P3 BRA `(.L_x_197) ;  /* 0x000000000008b947 */ /* 0x000fea0003800000 */
[----:B------:R-:W-:-:S05]  /*2710*/  IMAD.MOV.U32 R13, RZ, RZ, RZ ;  /* 0x000000ffff0d7224 */ /* 0x000fca00078e00ff */
[----:B------:R0:W-:Y:S02]  /*2720*/  REDG.E.ADD.64.STRONG.GPU desc[UR18][R4.64+0x2c00], R12 ;  /* 0x002c000c0400798e */ /* 0x0001e4000c12e512 */
.L_x_197:
[----:B------:R-:W-:Y:S05]  /*2730*/  BSYNC.RECONVERGENT B1 ;  /* 0x0000000000017941 */ /* 0x000fea0003800200 */
.L_x_196:
[----:B------:R-:W-:Y:S04]  /*2740*/  BSSY.RECONVERGENT B1, `(.L_x_198) ;  /* 0x0000004000017945 */ /* 0x000fe80003800200 */
[----:B------:R-:W-:Y:S05]  /*2750*/  @!P4 BRA `(.L_x_199) ;  /* 0x000000000008c947 */ /* 0x000fea0003800000 */
[----:B------:R-:W-:-:S05]  /*2760*/  IMAD.MOV.U32 R15, RZ, RZ, RZ ;  /* 0x000000ffff0f7224 */ /* 0x000fca00078e00ff */
[----:B------:R0:W-:Y:S02]  /*2770*/  REDG.E.ADD.64.STRONG.GPU desc[UR18][R4.64+0x3400], R14 ;  /* 0x0034000e0400798e */ /* 0x0001e4000c12e512 */
.L_x_199:
[----:B------:R-:W-:Y:S05]  /*2780*/  BSYNC.RECONVERGENT B1 ;  /* 0x0000000000017941 */ /* 0x000fea0003800200 */
.L_x_198:
[----:B------:R-:W-:Y:S04]  /*2790*/  BSSY.RECONVERGENT B1, `(.L_x_200) ;  /* 0x0000004000017945 */ /* 0x000fe80003800200 */
[----:B------:R-:W-:Y:S05]  /*27a0*/  @!P5 BRA `(.L_x_201) ;  /* 0x000000000008d947 */ /* 0x000fea0003800000 */
[----:B------:R-:W-:-:S05]  /*27b0*/  HFMA2 R17, -RZ, RZ, 0, 0 ;  /* 0x00000000ff117431 */ /* 0x000fca00000001ff */
[----:B------:R0:W-:Y:S02]  /*27c0*/  REDG.E.ADD.64.STRONG.GPU desc[UR18][R4.64+0x3c00], R16 ;  /* 0x003c00100400798e */ /* 0x0001e4000c12e512 */
.L_x_201:
[----:B------:R-:W-:Y:S05]  /*27d0*/  BSYNC.RECONVERGENT B1 ;  /* 0x0000000000017941 */ /* 0x000fea0003800200 */
.L_x_200:
[----:B------:R-:W-:Y:S05]  /*27e0*/  @P0 BRA `(.L_x_202) ;  /* 0xfffffff800f80947 */ /* 0x000fea000383ffff */
[----:B01234-:R-:W-:-:S07]  /*27f0*/  IMAD.MOV.U32 R7, RZ, RZ, R9 ;  /* 0x000000ffff077224 */ /* 0x01ffce00078e0009 */
.L_x_185:
[----:B------:R-:W-:-:S09]  /*2800*/  UISETP.NE.AND UP0, UPT, UR20, URZ, UPT ;  /* 0x000000ff1400728c */ /* 0x000fd2000bf05270 */
[----:B------:R-:W-:Y:S05]  /*2810*/  BRA.U !UP0, `(.L_x_150) ;  /* 0x0000000508647547 */ /* 0x000fea000b800000 */
[----:B------:R-:W-:-:S13]  /*2820*/  ISETP.GE.U32.AND P0, PT, R10, 0x3, PT ;  /* 0x000000030a00780c */ /* 0x000fda0003f06070 */
[----:B------:R-:W-:Y:S05]  /*2830*/  @!P0 BRA `(.L_x_203) ;  /* 0x0000000000c08947 */ /* 0x000fea0003800000 */
[----:B01234-:R-:W-:Y:S01]  /*2840*/  IMAD R2, R7, 0x400, R27 ;  /* 0x0000040007027824 */ /* 0x01ffe200078e021b */
[----:B------:R-:W-:Y:S04]  /*2850*/  BSSY.RECONVERGENT B1, `(.L_x_204) ;  /* 0x0000010000017945 */ /* 0x000fe80003800200 */
[----:B------:R-:W0:Y:S04]  /*2860*/  LDS R10, [R2+0x200] ;  /* 0x00020000020a7984 */ /* 0x000e280000000800 */
        /* <DEDUP_REMOVED lines=14> */
.L_x_205:
[----:B------:R-:W-:Y:S05]  /*2950*/  BSYNC.RECONVERGENT B1 ;  /* 0x0000000000017941 */ /* 0x000fea0003800200 */
.L_x_204:
[----:B------:R-:W-:Y:S04]  /*2960*/  BSSY.RECONVERGENT B1, `(.L_x_206) ;  /* 0x0000009000017945 */ /* 0x000fe80003800200 */
[----:B------:R-:W-:Y:S05]  /*2970*/  @!P1 BRA `(.L_x_207) ;  /* 0x00000000001c9947 */ /* 0x000fea0003800000 */
[----:B0-----:R-:W0:Y:S01]  /*2980*/  LDC.64 R4, c[0x0][0x380] ;  /* 0x0000e000ff047b82 */ /* 0x001e220000000a00 */
[----:B------:R-:W-:Y:S01]  /*2990*/  LEA R3, R7, R18, 0x8 ;  /* 0x0000001207037211 */ /* 0x000fe200078e40ff */
[----:B------:R-:W-:-:S04]  /*29a0*/  IMAD.MOV.U32 R2, RZ, RZ, R9 ;  /* 0x000000ffff027224 */ /* 0x000fc800078e0009 */
[----:B------:R-:W-:-:S04]  /*29b0*/  VIADD R3, R3, 0x100 ;  /* 0x0000010003037836 */ /* 0x000fc80000000000 */
[----:B0-----:R-:W-:-:S04]  /*29c0*/  IMAD.WIDE.U32 R4, R3, 0x8, R4 ;  /* 0x0000000803047825 */ /* 0x001fc800078e0004 */
[----:B------:R-:W-:-:S05]  /*29d0*/  IMAD.MOV.U32 R3, RZ, RZ, RZ ;  /* 0x000000ffff037224 */ /* 0x000fca00078e00ff */
[----:B------:R1:W-:Y:S02]  /*29e0*/  REDG.E.ADD.64.STRONG.GPU desc[UR18][R4.64+0x400], R2 ;  /* 0x000400020400798e */ /* 0x0003e4000c12e512 */
.L_x_207:
[----:B------:R-:W-:Y:S05]  /*29f0*/  BSYNC.RECONVERGENT B1 ;  /* 0x0000000000017941 */ /* 0x000fea0003800200 */
.L_x_206:
[----:B------:R-:W-:Y:S04]  /*2a00*/  BSSY.RECONVERGENT B1, `(.L_x_208) ;  /* 0x0000009000017945 */ /* 0x000fe80003800200 */
[----:B------:R-:W-:Y:S05]  /*2a10*/  @!P2 BRA `(.L_x_209) ;  /* 0x00000000001ca947 */ /* 0x000fea0003800000 */
[----:B01----:R-:W0:Y:S01]  /*2a20*/  LDC.64 R2, c[0x0][0x380] ;  /* 0x0000e000ff027b82 */ /* 0x003e220000000a00 */
[----:B------:R-:W-:Y:S01]  /*2a30*/  IMAD R5, R7, 0x100, R18 ;  /* 0x0000010007057824 */ /* 0x000fe200078e0212 */
[----:B------:R-:W-:-:S03]  /*2a40*/  MOV R4, R6 ;  /* 0x0000000600047202 */ /* 0x000fc60000000f00 */
[----:B------:R-:W-:-:S04]  /*2a50*/  VIADD R5, R5, 0x200 ;  /* 0x0000020005057836 */ /* 0x000fc80000000000 */
[----:B0-----:R-:W-:-:S04]  /*2a60*/  IMAD.WIDE.U32 R2, R5, 0x8, R2 ;  /* 0x0000000805027825 */ /* 0x001fc800078e0002 */
[----:B------:R-:W-:-:S05]  /*2a70*/  IMAD.MOV.U32 R5, RZ, RZ, RZ ;  /* 0x000000ffff057224 */ /* 0x000fca00078e00ff */
[----:B------:R2:W-:Y:S02]  /*2a80*/  REDG.E.ADD.64.STRONG.GPU desc[UR18][R2.64+0x400], R4 ;  /* 0x000400040200798e */ /* 0x0005e4000c12e512 */
.L_x_209:
[----:B------:R-:W-:Y:S05]  /*2a90*/  BSYNC.RECONVERGENT B1 ;  /* 0x0000000000017941 */ /* 0x000fea0003800200 */
.L_x_208:
[----:B------:R-:W-:Y:S04]  /*2aa0*/  BSSY.RECONVERGENT B1, `(.L_x_210) ;  /* 0x0000008000017945 */ /* 0x000fe80003800200 */
[----:B------:R-:W-:Y:S05]  /*2ab0*/  @!P3 BRA `(.L_x_211) ;  /* 0x000000000018b947 */ /* 0x000fea0003800000 */
[----:B012---:R-:W0:Y:S01]  /*2ac0*/  LDC.64 R2, c[0x0][0x380] ;  /* 0x0000e000ff027b82 */ /* 0x007e220000000a00 */
[----:B------:R-:W-:Y:S02]  /*2ad0*/  IMAD R5, R7, 0x100, R18 ;  /* 0x0000010007057824 */ /* 0x000fe400078e0212 */
[----:B------:R-:W-:Y:S02]  /*2ae0*/  IMAD.MOV.U32 R9, RZ, RZ, RZ ;  /* 0x000000ffff097224 */ /* 0x000fe400078e00ff */
[----:B------:R-:W-:-:S04]  /*2af0*/  VIADD R5, R5, 0x300 ;  /* 0x0000030005057836 */ /* 0x000fc80000000000 */
[----:B0-----:R-:W-:-:S05]  /*2b00*/  IMAD.WIDE.U32 R2, R5, 0x8, R2 ;  /* 0x0000000805027825 */ /* 0x001fca00078e0002 */
[----:B------:R3:W-:Y:S02]  /*2b10*/  REDG.E.ADD.64.STRONG.GPU desc[UR18][R2.64+0x400], R8 ;  /* 0x000400080200798e */ /* 0x0007e4000c12e512 */
.L_x_211:
[----:B------:R-:W-:Y:S05]  /*2b20*/  BSYNC.RECONVERGENT B1 ;  /* 0x0000000000017941 */ /* 0x000fea0003800200 */
.L_x_210:
[----:B------:R-:W-:-:S07]  /*2b30*/  VIADD R7, R7, 0x4 ;  /* 0x0000000407077836 */ /* 0x000fce0000000000 */
.L_x_203:
[----:B------:R-:W-:-:S09]  /*2b40*/  UISETP.NE.AND UP0, UPT, UR9, URZ, UPT ;  /* 0x000000ff0900728c */ /* 0x000fd2000bf05270 */
[----:B------:R-:W-:Y:S05]  /*2b50*/  BRA.U !UP0, `(.L_x_150) ;  /* 0x0000000108947547 */ /* 0x000fea000b800000 */
[----:B------:R-:W-:-:S13]  /*2b60*/  ISETP.NE.AND P0, PT, R0, RZ, PT ;  /* 0x000000ff0000720c */ /* 0x000fda0003f05270 */
[----:B------:R-:W-:Y:S05]  /*2b70*/  @!P0 BRA `(.L_x_212) ;  /* 0x0000000000608947 */ /* 0x000fea0003800000 */
[----:B01234-:R-:W-:Y:S01]  /*2b80*/  LEA R2, R7, R27, 0xa ;  /* 0x0000001b07027211 */ /* 0x01ffe200078e50ff */
[----:B------:R-:W-:Y:S04]  /*2b90*/  BSSY.RECONVERGENT B1, `(.L_x_213) ;  /* 0x000000b000017945 */ /* 0x000fe80003800200 */
[----:B------:R-:W0:Y:S04]  /*2ba0*/  LDS R4, [R2+0x200] ;  /* 0x0002000002047984 */ /* 0x000e280000000800 */
        /* <DEDUP_REMOVED lines=9> */
.L_x_214:
[----:B------:R-:W-:Y:S05]  /*2c40*/  BSYNC.RECONVERGENT B1 ;  /* 0x0000000000017941 */ /* 0x000fea0003800200 */
.L_x_213:
[----:B------:R-:W-:Y:S04]  /*2c50*/  BSSY.RECONVERGENT B1, `(.L_x_215) ;  /* 0x0000009000017945 */ /* 0x000fe80003800200 */
[----:B------:R-:W-:Y:S05]  /*2c60*/  @!P1 BRA `(.L_x_216) ;  /* 0x00000000001c9947 */ /* 0x000fea0003800000 */
[----:B0-----:R-:W0:Y:S01]  /*2c70*/  LDC.64 R2, c[0x0][0x380] ;  /* 0x0000e000ff027b82 */ /* 0x001e220000000a00 */
[----:B------:R-:W-:-:S04]  /*2c80*/  IMAD R4, R7, 0x100, R18 ;  /* 0x0000010007047824 */ /* 0x000fc800078e0212 */
[----:B------:R-:W-:Y:S02]  /*2c90*/  VIADD R5, R4, 0x100 ;  /* 0x0000010004057836 */ /* 0x000fe40000000000 */
[----:B------:R-:W-:Y:S02]  /*2ca0*/  IMAD.MOV.U32 R4, RZ, RZ, R0 ;  /* 0x000000ffff047224 */ /* 0x000fe400078e0000 */
[----:B0-----:R-:W-:-:S04]  /*2cb0*/  IMAD.WIDE.U32 R2, R5, 0x8, R2 ;  /* 0x0000000805027825 */ /* 0x001fc800078e0002 */
[----:B------:R-:W-:-:S05]  /*2cc0*/  HFMA2 R5, -RZ, RZ, 0, 0 ;  /* 0x00000000ff057431 */ /* 0x000fca00000001ff */
[----:B------:R1:W-:Y:S02]  /*2cd0*/  REDG.E.ADD.64.STRONG.GPU desc[UR18][R2.64+0x400], R4 ;  /* 0x000400040200798e */ /* 0x0003e4000c12e512 */
.L_x_216:
[----:B------:R-:W-:Y:S05]  /*2ce0*/  BSYNC.RECONVERGENT B1 ;  /* 0x0000000000017941 */ /* 0x000fea0003800200 */
.L_x_215:
[----:B------:R-:W-:-:S07]  /*2cf0*/  VIADD R7, R7, 0x2 ;  /* 0x0000000207077836 */ /* 0x000fce0000000000 */
.L_x_212:
[----:B------:R-:W-:-:S13]  /*2d00*/  ISETP.NE.AND P0, PT, R11, RZ, PT ;  /* 0x000000ff0b00720c */ /* 0x000fda0003f05270 */
[----:B------:R-:W-:Y:S05]  /*2d10*/  @!P0 BRA `(.L_x_150) ;  /* 0x0000000000248947 */ /* 0x000fea0003800000 */
[----:B------:R-:W-:-:S05]  /*2d20*/  IMAD R0, R7, 0x400, R27 ;  /* 0x0000040007007824 */ /* 0x000fca00078e021b */
[----:B012-4-:R-:W0:Y:S02]  /*2d30*/  LDS R4, [R0+0x200] ;  /* 0x0002000000047984 */ /* 0x017e240000000800 */
[----:B0-----:R-:W-:-:S13]  /*2d40*/  ISETP.NE.AND P0, PT, R4, RZ, PT ;  /* 0x000000ff0400720c */ /* 0x001fda0003f05270 */
[----:B------:R-:W-:Y:S05]  /*2d50*/  @!P0 BRA `(.L_x_150) ;  /* 0x0000000000148947 */ /* 0x000fea0003800000 */
[----:B---3--:R-:W0:Y:S01]  /*2d60*/  LDC.64 R2, c[0x0][0x380] ;  /* 0x0000e000ff027b82 */ /* 0x008e220000000a00 */
[----:B------:R-:W-:Y:S02]  /*2d70*/  IMAD R7, R7, 0x100, R18 ;  /* 0x0000010007077824 */ /* 0x000fe400078e0212 */
[----:B------:R-:W-:Y:S02]  /*2d80*/  IMAD.MOV.U32 R5, RZ, RZ, RZ ;  /* 0x000000ffff057224 */ /* 0x000fe400078e00ff */
[----:B0-----:R-:W-:-:S05]  /*2d90*/  IMAD.WIDE.U32 R2, R7, 0x8, R2 ;  /* 0x0000000807027825 */ /* 0x001fca00078e0002 */
[----:B------:R0:W-:Y:S02]  /*2da0*/  REDG.E.ADD.64.STRONG.GPU desc[UR18][R2.64+0x400], R4 ;  /* 0x000400040200798e */ /* 0x0001e4000c12e512 */
.L_x_150:
[----:B------:R-:W-:Y:S05]  /*2db0*/  BSYNC.RECONVERGENT B0 ;  /* 0x0000000000007941 */ /* 0x000fea0003800200 */
.L_x_149:
[----:B------:R-:W1:Y:S01]  /*2dc0*/  LDCU.64 UR4, c[0x0][0x390] ;  /* 0x00007200ff0477ac */ /* 0x000e620008000a00 */
[----:B------:R-:W-:-:S04]  /*2dd0*/  UIADD3 UR6, UP1, UPT, UR6, 0x1, URZ ;  /* 0x0000000106067890 */ /* 0x000fc8000ff3e0ff */
[----:B------:R-:W-:Y:S02]  /*2de0*/  UIADD3.X UR7, UPT, UPT, URZ, UR7, URZ, UP1, !UPT ;  /* 0x00000007ff077290 */ /* 0x000fe40008ffe4ff */
[----:B-1----:R-:W-:-:S04]  /*2df0*/  UIADD3 UR10, UP0, UPT, UR4, -0x1, URZ ;  /* 0xffffffff040a7890 */ /* 0x002fc8000ff1e0ff */
[----:B------:R-:W-:-:S04]  /*2e00*/  UIADD3.X UR11, UPT, UPT, UR5, -0x1, URZ, UP0, !UPT ;  /* 0xffffffff050b7890 */ /* 0x000fc800087fe4ff */
[----:B------:R-:W-:-:S04]  /*2e10*/  USHF.R.U64 UR10, UR10, 0x1e, UR11 ;  /* 0x0000001e0a0a7899 */ /* 0x000fc8000800120b */
[----:B------:R-:W-:-:S04]  /*2e20*/  UIADD3 UR10, UP0, UPT, UR10, 0x1, URZ ;  /* 0x000000010a0a7890 */ /* 0x000fc8000ff1e0ff */
[----:B------:R-:W-:Y:S02]  /*2e30*/  ULEA.HI.X UR11, UR11, URZ, URZ, 0x2, UP0 ;  /* 0x000000ff0b0b7291 */ /* 0x000fe400080f14ff */
[----:B------:R-:W-:-:S04]  /*2e40*/  UISETP.LT.U32.AND UP0, UPT, UR10, UR4, UPT ;  /* 0x000000040a00728c */ /* 0x000fc8000bf01070 */
[----:B------:R-:W-:-:S04]  /*2e50*/  UISETP.LT.U32.AND.EX UP0, UPT, UR11, UR5, UPT, UP0 ;  /* 0x000000050b00728c */ /* 0x000fc8000bf01100 */
[----:B------:R-:W-:Y:S02]  /*2e60*/  USEL UR4, UR10, UR4, UP0 ;  /* 0x000000040a047287 */ /* 0x000fe40008000000 */
[----:B------:R-:W-:Y:S02]  /*2e70*/  USEL UR5, UR11, UR5, UP0 ;  /* 0x000000050b057287 */ /* 0x000fe40008000000 */
[----:B------:R-:W-:-:S04]  /*2e80*/  UISETP.NE.U32.AND UP0, UPT, UR6, UR4, UPT ;  /* 0x000000040600728c */ /* 0x000fc8000bf05070 */
[----:B------:R-:W-:Y:S01]  /*2e90*/  UISETP.NE.AND.EX UP0, UPT, UR7, UR5, UPT, UP0 ;  /* 0x000000050700728c */ /* 0x000fe2000bf05300 */
[----:B------:R-:W-:Y:S08]  /*2ea0*/  BAR.SYNC.DEFER_BLOCKING 0x0 ;  /* 0x0000000000007b1d */ /* 0x000ff00000010000 */
[----:B------:R-:W-:Y:S05]  /*2eb0*/  BRA.U UP0, `(.L_x_217) ;  /* 0xffffffd100dc7547 */ /* 0x000fea000b83ffff */
[----:B------:R-:W-:Y:S05]  /*2ec0*/  EXIT ;  /* 0x000000000000794d */ /* 0x000fea0003800000 */
.L_x_218:
        /* <DEDUP_REMOVED lines=11> */
.L_x_296:


//--------------------- .text._ZN3cub18CUB_300001_SM_10006detail10radix_sort31DeviceRadixSortSingleTileKernelINS1_5radix10policy_hubIjjyE10Policy1000ELNS0_9SortOrderE0EjjyNS1_21identity_decomposer_tEEEvPKT1_PSA_PKT2_PSE_T3_iiT4_ --------------------------
	.section	.text._ZN3cub18CUB_300001_SM_10006detail10radix_sort31DeviceRadixSortSingleTileKernelINS1_5radix10policy_hubIjjyE10Policy1000ELNS0_9SortOrderE0EjjyNS1_21identity_decomposer_tEEEvPKT1_PSA_PKT2_PSE_T3_iiT4_,"ax",@progbits
	.align	128
        .global         _ZN3cub18CUB_300001_SM_10006detail10radix_sort31DeviceRadixSortSingleTileKernelINS1_5radix10policy_hubIjjyE10Policy1000ELNS0_9SortOrderE0EjjyNS1_21identity_decomposer_tEEEvPKT1_PSA_PKT2_PSE_T3_iiT4_
        .type           _ZN3cub18CUB_300001_SM_10006detail10radix_sort31DeviceRadixSortSingleTileKernelINS1_5radix10policy_hubIjjyE10Policy1000ELNS0_9SortOrderE0EjjyNS1_21identity_decomposer_tEEEvPKT1_PSA_PKT2_PSE_T3_iiT4_,@function
        .size           _ZN3cub18CUB_300001_SM_10006detail10radix_sort31DeviceRadixSortSingleTileKernelINS1_5radix10policy_hubIjjyE10Policy1000ELNS0_9SortOrderE0EjjyNS1_21identity_decomposer_tEEEvPKT1_PSA_PKT2_PSE_T3_iiT4_,(.L_x_297 - _ZN3cub18CUB_300001_SM_10006detail10radix_sort31DeviceRadixSortSingleTileKernelINS1_5radix10policy_hubIjjyE10Policy1000ELNS0_9SortOrderE0EjjyNS1_21identity_decomposer_tEEEvPKT1_PSA_PKT2_PSE_T3_iiT4_)
        .other          _ZN3cub18CUB_300001_SM_10006detail10radix_sort31DeviceRadixSortSingleTileKernelINS1_5radix10policy_hubIjjyE10Policy1000ELNS0_9SortOrderE0EjjyNS1_21identity_decomposer_tEEEvPKT1_PSA_PKT2_PSE_T3_iiT4_,@"STO_CUDA_ENTRY STV_DEFAULT"
_ZN3cub18CUB_300001_SM_10006detail10radix_sort31DeviceRadixSortSingleTileKernelINS1_5radix10policy_hubIjjyE10Policy1000ELNS0_9SortOrderE0EjjyNS1_21identity_decomposer_tEEEvPKT1_PSA_PKT2_PSE_T3_iiT4_:
.text._ZN3cub18CUB_300001_SM_10006detail10radix_sort31DeviceRadixSortSingleTileKernelINS1_5radix10policy_hubIjjyE10Policy1000ELNS0_9SortOrderE0EjjyNS1_21identity_decomposer_tEEEvPKT1_PSA_PKT2_PSE_T3_iiT4_:
[----:B------:R-:W-:Y:S01]  /*0000*/  LDC R1, c[0x0][0x37c] ;  /* 0x0000df00ff017b82 */ /* 0x000fe20000000800 */
[----:B------:R-:W0:Y:S01]  /*0010*/  S2R R0, SR_TID.X ;  /* 0x0000000000007919 */ /* 0x000e220000002100 */
[----:B------:R-:W1:Y:S01]  /*0020*/  LDCU UR4, c[0x0][0x3a0] ;  /* 0x00007400ff0477ac */ /* 0x000e620008000800 */
[----:B------:R-:W-:-:S05]  /*0030*/  IMAD.MOV.U32 R16, RZ, RZ, -0x1 ;  /* 0xffffffffff107424 */ /* 0x000fca00078e00ff */
[----:B------:R-:W2:Y:S01]  /*0040*/  LDC.64 R6, c[0x0][0x390] ;  /* 0x0000e400ff067b82 */ /* 0x000ea20000000a00 */
[----:B------:R-:W-:Y:S01]  /*0050*/  IMAD.MOV.U32 R17, RZ, RZ, -0x1 ;  /* 0xffffffffff117424 */ /* 0x000fe200078e00ff */
[----:B------:R-:W3:Y:S01]  /*0060*/  LDCU.64 UR10, c[0x0][0x358] ;  /* 0x00006b00ff0a77ac */ /* 0x000ee20008000a00 */
[----:B------:R-:W-:Y:S02]  /*0070*/  IMAD.MOV.U32 R18, RZ, RZ, -0x1 ;  /* 0xffffffffff127424 */ /* 0x000fe400078e00ff */
[----:B------:R-:W-:Y:S01]  /*0080*/  IMAD.MOV.U32 R19, RZ, RZ, -0x1 ;  /* 0xffffffffff137424 */ /* 0x000fe200078e00ff */
[----:B------:R-:W4:Y:S01]  /*0090*/  LDCU.64 UR6, c[0x0][0x3a8] ;  /* 0x00007500ff0677ac */ /* 0x000f220008000a00 */
[----:B------:R-:W-:Y:S02]  /*00a0*/  IMAD.MOV.U32 R20, RZ, RZ, -0x1 ;  /* 0xffffffffff147424 */ /* 0x000fe400078e00ff */
[----:B------:R-:W-:Y:S02]  /*00b0*/  IMAD.MOV.U32 R21, RZ, RZ, -0x1 ;  /* 0xffffffffff157424 */ /* 0x000fe400078e00ff */
[----:B------:R-:W-:-:S02]  /*00c0*/  IMAD.MOV.U32 R22, RZ, RZ, -0x1 ;  /* 0xffffffffff167424 */ /* 0x000fc400078e00ff */
[----:B------:R-:W-:Y:S02]  /*00d0*/  IMAD.MOV.U32 R12, RZ, RZ, -0x1 ;  /* 0xffffffffff0c7424 */ /* 0x000fe400078e00ff */
[----:B------:R-:W-:Y:S02]  /*00e0*/  IMAD.MOV.U32 R13, RZ, RZ, -0x1 ;  /* 0xffffffffff0d7424 */ /* 0x000fe400078e00ff */
[----:B------:R-:W-:Y:S02]  /*00f0*/  IMAD.MOV.U32 R14, RZ, RZ, -0x1 ;  /* 0xffffffffff0e7424 */ /* 0x000fe400078e00ff */
[----:B------:R-:W-:Y:S02]  /*0100*/  IMAD.MOV.U32 R15, RZ, RZ, -0x1 ;  /* 0xffffffffff0f7424 */ /* 0x000fe400078e00ff */
[----:B------:R-:W-:Y:S02]  /*0110*/  IMAD.MOV.U32 R23, RZ, RZ, -0x1 ;  /* 0xffffffffff177424 */ /* 0x000fe400078e00ff */
[----:B------:R-:W-:-:S02]  /*0120*/  IMAD.MOV.U32 R24, RZ, RZ, -0x1 ;  /* 0xffffffffff187424 */ /* 0x000fc400078e00ff */
[----:B------:R-:W-:Y:S02]  /*0130*/  IMAD.MOV.U32 R25, RZ, RZ, -0x1 ;  /* 0xffffffffff197424 */ /* 0x000fe400078e00ff */
[----:B------:R-:W-:Y:S02]  /*0140*/  IMAD.MOV.U32 R26, RZ, RZ, -0x1 ;  /* 0xffffffffff1a7424 */ /* 0x000fe400078e00ff */
[----:B------:R-:W-:Y:S02]  /*0150*/  IMAD.MOV.U32 R27, RZ, RZ, -0x1 ;  /* 0xffffffffff1b7424 */ /* 0x000fe400078e00ff */
[----:B------:R-:W-:Y:S01]  /*0160*/  IMAD.MOV.U32 R28, RZ, RZ, -0x1 ;  /* 0xffffffffff1c7424 */ /* 0x000fe200078e00ff */
[----:B------:R-:W4:Y:S01]  /*0170*/  S2UR UR5, SR_CgaCtaId ;  /* 0x00000000000579c3 */ /* 0x000f220000008800 */
[----:B0-----:R-:W-:Y:S01]  /*0180*/  IMAD R9, R0, 0x13, RZ ;  /* 0x0000001300097824 */ /* 0x001fe200078e02ff */
[----:B------:R-:W0:Y:S03]  /*0190*/  LDCU UR9, c[0x0][0x3ac] ;  /* 0x00007580ff0977ac */ /* 0x000e260008000800 */
[C---:B------:R-:W-:Y:S01]  /*01a0*/  VIADD R4, R9.reuse, 0x3 ;  /* 0x0000000309047836 */ /* 0x040fe20000000000 */
[C---:B-1----:R-:W-:Y:S01]  /*01b0*/  ISETP.GE.AND P6, PT, R9.reuse, UR4, PT ;  /* 0x0000000409007c0c */ /* 0x042fe2000bfc6270 */
[----:B------:R-:W-:-:S02]  /*01c0*/  VIADD R5, R9, 0x6 ;  /* 0x0000000609057836 */ /* 0x000fc40000000000 */
[C---:B------:R-:W-:Y:S01]  /*01d0*/  VIADD R51, R9.reuse, 0x7 ;  /* 0x0000000709337836 */ /* 0x040fe20000000000 */
[----:B------:R-:W-:Y:S01]  /*01e0*/  ISETP.GE.AND P3, PT, R4, UR4, PT ;  /* 0x0000000404007c0c */ /* 0x000fe2000bf66270 */
[----:B------:R-:W-:Y:S01]  /*01f0*/  VIADD R52, R9, 0x8 ;  /* 0x0000000809347836 */ /* 0x000fe20000000000 */
[----:B------:R-:W-:Y:S01]  /*0200*/  ISETP.GE.AND P0, PT, R5, UR4, PT ;  /* 0x0000000405007c0c */ /* 0x000fe2000bf06270 */
[C---:B------:R-:W-:Y:S01]  /*0210*/  VIADD R53, R9.reuse, 0x9 ;  /* 0x0000000909357836 */ /* 0x040fe20000000000 */
[----:B------:R-:W1:Y:S01]  /*0220*/  LDC.64 R4, c[0x0][0x380] ;  /* 0x0000e000ff047b82 */ /* 0x000e620000000a00 */
[C---:B------:R-:W-:Y:S01]  /*0230*/  VIADD R54, R9.reuse, 0xa ;  /* 0x0000000a09367836 */ /* 0x040fe20000000000 */
[----:B------:R-:W-:Y:S01]  /*0240*/  P2R R50, PR, RZ, 0x1 ;  /* 0x00000001ff327803 */ /* 0x000fe20000000000 */
[C---:B------:R-:W-:Y:S01]  /*0250*/  VIADD R55, R9.reuse, 0xb ;  /* 0x0000000b09377836 */ /* 0x040fe20000000000 */
[----:B------:R-:W-:Y:S01]  /*0260*/  P2R R11, PR, RZ, 0x8 ;  /* 0x00000008ff0b7803 */ /* 0x000fe20000000000 */
[----:B------:R-:W-:-:S02]  /*0270*/  VIADD R56, R9, 0xc ;  /* 0x0000000c09387836 */ /* 0x000fc40000000000 */
[C---:B------:R-:W-:Y:S02]  /*0280*/  VIADD R2, R9.reuse, 0x1 ;  /* 0x0000000109027836 */ /* 0x040fe40000000000 */
[C---:B------:R-:W-:Y:S02]  /*0290*/  VIADD R3, R9.reuse, 0x2 ;  /* 0x0000000209037836 */ /* 0x040fe40000000000 */
[C---:B------:R-:W-:Y:S01]  /*02a0*/  VIADD R57, R9.reuse, 0xd ;  /* 0x0000000d09397836 */ /* 0x040fe20000000000 */
[----:B------:R-:W-:Y:S01]  /*02b0*/  ISETP.GE.AND P5, PT, R2, UR4, PT ;  /* 0x0000000402007c0c */ /* 0x000fe2000bfa6270 */
[----:B------:R-:W-:Y:S01]  /*02c0*/  VIADD R2, R9, 0x4 ;  /* 0x0000000409027836 */ /* 0x000fe20000000000 */
[----:B------:R-:W-:Y:S01]  /*02d0*/  ISETP.GE.AND P4, PT, R3, UR4, PT ;  /* 0x0000000403007c0c */ /* 0x000fe2000bf86270 */
[C---:B------:R-:W-:Y:S01]  /*02e0*/  VIADD R3, R9.reuse, 0x5 ;  /* 0x0000000509037836 */ /* 0x040fe20000000000 */
[----:B------:R-:W-:Y:S01]  /*02f0*/  P2R R8, PR, RZ, 0x20 ;  /* 0x00000020ff087803 */ /* 0x000fe20000000000 */
[----:B------:R-:W-:Y:S01]  /*0300*/  VIADD R58, R9, 0xe ;  /* 0x0000000e093a7836 */ /* 0x000fe20000000000 */
[----:B------:R-:W-:Y:S01]  /*0310*/  ISETP.GE.AND P2, PT, R2, UR4, PT ;  /* 0x0000000402007c0c */ /* 0x000fe2000bf46270 */
[----:B------:R-:W-:Y:S01]  /*0320*/  IMAD.MOV.U32 R2, RZ, RZ, -0x1 ;  /* 0xffffffffff027424 */ /* 0x000fe200078e00ff */
[----:B------:R-:W-:Y:S01]  /*0330*/  ISETP.GE.AND P1, PT, R3, UR4, PT ;  /* 0x0000000403007c0c */ /* 0x000fe2000bf26270 */
[----:B------:R-:W-:Y:S01]  /*0340*/  IMAD.MOV.U32 R3, RZ, RZ, -0x1 ;  /* 0xffffffffff037424 */ /* 0x000fe200078e00ff */
[----:B------:R-:W-:Y:S01]  /*0350*/  P2R R10, PR, RZ, 0x10 ;  /* 0x00000010ff0a7803 */ /* 0x000fe20000000000 */
[C---:B------:R-:W-:Y:S01]  /*0360*/  VIADD R59, R9.reuse, 0xf ;  /* 0x0000000f093b7836 */ /* 0x040fe20000000000 */
[----:B------:R-:W-:Y:S01]  /*0370*/  P2R R49, PR, RZ, 0x2 ;  /* 0x00000002ff317803 */ /* 0x000fe20000000000 */
[----:B-1----:R-:W-:Y:S01]  /*0380*/  IMAD.WIDE.U32 R4, R9, 0x4, R4 ;  /* 0x0000000409047825 */ /* 0x002fe200078e0004 */
[----:B------:R-:W-:-:S03]  /*0390*/  P2R R48, PR, RZ, 0x4 ;  /* 0x00000004ff307803 */ /* 0x000fc60000000000 */
[----:B------:R-:W-:Y:S01]  /*03a0*/  VIADD R60, R9, 0x10 ;  /* 0x00000010093c7836 */ /* 0x000fe20000000000 */
[----:B---3--:R1:W5:Y:S01]  /*03b0*/  @!P0 LDG.E R16, desc[UR10][R4.64+0x18] ;  /* 0x0000180a04108981 */ /* 0x008362000c1e1900 */
[----:B------:R-:W-:Y:S01]  /*03c0*/  ISETP.GE.AND P0, PT, R51, UR4, PT ;  /* 0x0000000433007c0c */ /* 0x000fe2000bf06270 */
[C---:B------:R-:W-:Y:S02]  /*03d0*/  VIADD R61, R9.reuse, 0x11 ;  /* 0x00000011093d7836 */ /* 0x040fe40000000000 */
[C---:B------:R-:W-:Y:S01]  /*03e0*/  VIADD R62, R9.reuse, 0x12 ;  /* 0x00000012093e7836 */ /* 0x040fe20000000000 */
[----:B------:R-:W-:Y:S01]  /*03f0*/  P2R R51, PR, RZ, 0x1 ;  /* 0x00000001ff337803 */ /* 0x000fe20000000000 */
[----:B------:R1:W5:Y:S01]  /*0400*/  @!P6 LDG.E R2, desc[UR10][R4.64] ;  /* 0x0000000a0402e981 */ /* 0x000362000c1e1900 */
[----:B--2---:R-:W-:-:S03]  /*0410*/  IMAD.WIDE.U32 R6, R9, 0x4, R6 ;  /* 0x0000000409067825 */ /* 0x004fc600078e0006 */
[----:B------:R1:W5:Y:S04]  /*0420*/  @!P5 LDG.E R3, desc[UR10][R4.64+0x4] ;  /* 0x0000040a0403d981 */ /* 0x000368000c1e1900 */
[----:B------:R1:W5:Y:S01]  /*0430*/  @!P0 LDG.E R17, desc[UR10][R4.64+0x1c] ;  /* 0x00001c0a04118981 */ /* 0x000362000c1e1900 */
[----:B------:R-:W-:-:S03]  /*0440*/  ISETP.GE.AND P0, PT, R52, UR4, PT ;  /* 0x0000000434007c0c */ /* 0x000fc6000bf06270 */
[----:B------:R1:W5:Y:S01]  /*0450*/  @!P4 LDG.E R12, desc[UR10][R4.64+0x8] ;  /* 0x0000080a040cc981 */ /* 0x000362000c1e1900 */
[----:B------:R-:W-:-:S03]  /*0460*/  P2R R52, PR, RZ, 0x1 ;  /* 0x00000001ff347803 */ /* 0x000fc60000000000 */
[----:B------:R1:W5:Y:S04]  /*0470*/  @!P3 LDG.E R13, desc[UR10][R4.64+0xc] ;  /* 0x00000c0a040db981 */ /* 0x000368000c1e1900 */
[----:B------:R1:W5:Y:S04]  /*0480*/  @!P2 LDG.E R14, desc[UR10][R4.64+0x10] ;  /* 0x0000100a040ea981 */ /* 0x000368000c1e1900 */
[----:B------:R1:W5:Y:S01]  /*0490*/  @!P0 LDG.E R18, desc[UR10][R4.64+0x20] ;  /* 0x0000200a04128981 */ /* 0x000362000c1e1900 */
[----:B------:R-:W-:-:S03]  /*04a0*/  ISETP.GE.AND P0, PT, R53, UR4, PT ;  /* 0x0000000435007c0c */ /* 0x000fc6000bf06270 */
[----:B------:R1:W5:Y:S01]  /*04b0*/  @!P1 LDG.E R15, desc[UR10][R4.64+0x14] ;  /* 0x0000140a040f9981 */ /* 0x000362000c1e1900 */
[----:B------:R-:W-:-:S09]  /*04c0*/  P2R R53, PR, RZ, 0x1 ;  /* 0x00000001ff357803 */ /* 0x000fd20000000000 */
[----:B------:R1:W5:Y:S01]  /*04d0*/  @!P0 LDG.E R19, desc[UR10][R4.64+0x24] ;  /* 0x0000240a04138981 */ /* 0x000362000c1e1900 */
[----:B------:R-:W-:-:S04]  /*04e0*/  ISETP.GE.AND P0, PT, R54, UR4, PT ;  /* 0x0000000436007c0c */ /* 0x000fc8000bf06270 */
        /* <DEDUP_REMOVED lines=8> */
[----:B------:R-:W-:-:S04]  /*0570*/  ISETP.NE.AND P0, PT, R55, RZ, PT ;  /* 0x000000ff3700720c */ /* 0x000fc80003f05270 */
[----:B------:R-:W-:Y:S02]  /*0580*/  P2R R55, PR, RZ, 0x1 ;  /* 0x00000001ff377803 */ /* 0x000fe40000000000 */
        /* <DEDUP_REMOVED lines=8> */
[----:B------:R-:W-:Y:S02]  /*0610*/  ISETP.NE.AND P0, PT, R50, RZ, PT ;  /* 0x000000ff3200720c */ /* 0x000fe40003f05270 */
[----:B------:R-:W-:Y:S02]  /*0620*/  ISETP.GE.AND P1, PT, R57, UR4, PT ;  /* 0x0000000439007c0c */ /* 0x000fe4000bf26270 */
[----:B------:R-:W-:Y:S02]  /*0630*/  P2R R50, PR, RZ, 0x1 ;  /* 0x00000001ff327803 */ /* 0x000fe40000000000 */
[----:B------:R-:W-:Y:S02]  /*0640*/  ISETP.NE.AND P0, PT, R49, RZ, PT ;  /* 0x000000ff3100720c */ /* 0x000fe40003f05270 */
[----:B------:R-:W-:-:S02]  /*0650*/  ISETP.GE.AND P2, PT, R58, UR4, PT ;  /* 0x000000043a007c0c */ /* 0x000fc4000bf46270 */
[----:B------:R-:W-:Y:S02]  /*0660*/  ISETP.GE.AND P3, PT, R59, UR4, PT ;  /* 0x000000043b007c0c */ /* 0x000fe4000bf66270 */
[----:B------:R-:W-:Y:S02]  /*0670*/  ISETP.GE.AND P4, PT, R60, UR4, PT ;  /* 0x000000043c007c0c */ /* 0x000fe4000bf86270 */
[----:B------:R-:W-:Y:S01]  /*0680*/  ISETP.GE.AND P5, PT, R61, UR4, PT ;  /* 0x000000043d007c0c */ /* 0x000fe2000bfa6270 */
[----:B------:R1:W5:Y:S01]  /*0690*/  @!P1 LDG.E R23, desc[UR10][R4.64+0x34] ;  /* 0x0000340a04179981 */ /* 0x000362000c1e1900 */
[----:B------:R-:W-:Y:S02]  /*06a0*/  ISETP.GE.AND P6, PT, R62, UR4, PT ;  /* 0x000000043e007c0c */ /* 0x000fe4000bfc6270 */
[----:B------:R-:W-:Y:S02]  /*06b0*/  P2R R49, PR, RZ, 0x1 ;  /* 0x00000001ff317803 */ /* 0x000fe40000000000 */
[----:B------:R-:W-:Y:S01]  /*06c0*/  ISETP.NE.AND P0, PT, R48, RZ, PT ;  /* 0x000000ff3000720c */ /* 0x000fe20003f05270 */
[----:B------:R1:W5:Y:S03]  /*06d0*/  @!P2 LDG.E R24, desc[UR10][R4.64+0x38] ;  /* 0x0000380a0418a981 */ /* 0x000366000c1e1900 */
[----:B------:R-:W-:Y:S01]  /*06e0*/  P2R R48, PR, RZ, 0x1 ;  /* 0x00000001ff307803 */ /* 0x000fe20000000000 */
[----:B------:R1:W5:Y:S01]  /*06f0*/  @!P3 LDG.E R25, desc[UR10][R4.64+0x3c] ;  /* 0x00003c0a0419b981 */ /* 0x000362000c1e1900 */
[----:B------:R-:W-:-:S03]  /*0700*/  ISETP.NE.AND P0, PT, R11, RZ, PT ;  /* 0x000000ff0b00720c */ /* 0x000fc60003f05270 */
[----:B------:R1:W5:Y:S01]  /*0710*/  @!P4 LDG.E R26, desc[UR10][R4.64+0x40] ;  /* 0x0000400a041ac981 */ /* 0x000362000c1e1900 */
[----:B------:R-:W-:-:S03]  /*0720*/  P2R R11, PR, RZ, 0x1 ;  /* 0x00000001ff0b7803 */ /* 0x000fc60000000000 */
[----:B------:R1:W5:Y:S01]  /*0730*/  @!P5 LDG.E R27, desc[UR10][R4.64+0x44] ;  /* 0x0000440a041bd981 */ /* 0x000362000c1e1900 */
[----:B------:R-:W-:-:S03]  /*0740*/  ISETP.NE.AND P0, PT, R10, RZ, PT ;  /* 0x000000ff0a00720c */ /* 0x000fc60003f05270 */
[----:B------:R1:W5:Y:S01]  /*0750*/  @!P6 LDG.E R28, desc[UR10][R4.64+0x48] ;  /* 0x0000480a041ce981 */ /* 0x000362000c1e1900 */
[----:B------:R-:W-:Y:S01]  /*0760*/  BAR.SYNC.DEFER_BLOCKING 0x0 ;  /* 0x0000000000007b1d */ /* 0x000fe20000010000 */
[----:B------:R-:W-:Y:S02]  /*0770*/  P2R R10, PR, RZ, 0x1 ;  /* 0x00000001ff0a7803 */ /* 0x000fe40000000000 */
[----:B------:R-:W-:-:S04]  /*0780*/  ISETP.NE.AND P0, PT, R8, RZ, PT ;  /* 0x000000ff0800720c */ /* 0x000fc80003f05270 */
[----:B------:R-:W-:Y:S02]  /*0790*/  P2R R8, PR, RZ, 0x1 ;  /* 0x00000001ff087803 */ /* 0x000fe40000000000 */
[----:B------:R-:W-:-:S13]  /*07a0*/  ISETP.GE.AND P0, PT, R9, UR4, PT ;  /* 0x0000000409007c0c */ /* 0x000fda000bf06270 */
[----:B------:R1:W5:Y:S01]  /*07b0*/  @!P0 LDG.E R29, desc[UR10][R6.64] ;  /* 0x0000000a061d8981 */ /* 0x000362000c1e1900 */
[----:B------:R-:W-:-:S03]  /*07c0*/  ISETP.NE.AND P0, PT, R8, RZ, PT ;  /* 0x000000ff0800720c */ /* 0x000fc60003f05270 */
[----:B------:R1:W5:Y:S04]  /*07d0*/  @!P1 LDG.E R42, desc[UR10][R6.64+0x34] ;  /* 0x0000340a062a9981 */ /* 0x000368000c1e1900 */
[----:B------:R1:W5:Y:S04]  /*07e0*/  @!P2 LDG.E R43, desc[UR10][R6.64+0x38] ;  /* 0x0000380a062ba981 */ /* 0x000368000c1e1900 */
[----:B------:R1:W5:Y:S04]  /*07f0*/  @!P3 LDG.E R44, desc[UR10][R6.64+0x3c] ;  /* 0x00003c0a062cb981 */ /* 0x000368000c1e1900 */
[----:B------:R1:W5:Y:S01]  /*0800*/  @!P0 LDG.E R30, desc[UR10][R6.64+0x4] ;  /* 0x0000040a061e8981 */ /* 0x000362000c1e1900 */
[----:B------:R-:W-:-:S03]  /*0810*/  ISETP.NE.AND P0, PT, R10, RZ, PT ;  /* 0x000000ff0a00720c */ /* 0x000fc60003f05270 */
[----:B------:R1:W5:Y:S04]  /*0820*/  @!P4 LDG.E R45, desc[UR10][R6.64+0x40] ;  /* 0x0000400a062dc981 */ /* 0x000368000c1e1900 */
[----:B------:R1:W5:Y:S04]  /*0830*/  @!P5 LDG.E R46, desc[UR10][R6.64+0x44] ;  /* 0x0000440a062ed981 */ /* 0x000368000c1e1900 */
[----:B------:R1:W5:Y:S04]  /*0840*/  @!P6 LDG.E R47, desc[UR10][R6.64+0x48] ;  /* 0x0000480a062fe981 */ /* 0x000368000c1e1900 */
[----:B------:R1:W5:Y:S01]  /*0850*/  @!P0 LDG.E R31, desc[UR10][R6.64+0x8] ;  /* 0x0000080a061f8981 */ /* 0x000362000c1e1900 */
[----:B------:R-:W-:-:S13]  /*0860*/  ISETP.NE.AND P0, PT, R11, RZ, PT ;  /* 0x000000ff0b00720c */ /* 0x000fda0003f05270 */
        /* <DEDUP_REMOVED lines=17> */
[----:B------:R-:W-:Y:S01]  /*0980*/  ISETP.NE.AND P0, PT, R56, RZ, PT ;  /* 0x000000ff3800720c */ /* 0x000fe20003f05270 */
[----:B------:R-:W2:Y:S01]  /*0990*/  S2R R48, SR_LANEID ;  /* 0x0000000000307919 */ /* 0x000ea20000000000 */
[----:B------:R-:W-:Y:S02]  /*09a0*/  UMOV UR4, 0x400 ;  /* 0x0000040000047882 */ /* 0x000fe40000000000 */
[----:B----4-:R-:W-:-:S09]  /*09b0*/  ULEA UR4, UR5, UR4, 0x18 ;  /* 0x0000000405047291 */ /* 0x010fd2000f8ec0ff */
[----:B------:R1:W5:Y:S01]  /*09c0*/  @!P0 LDG.E R41, desc[UR10][R6.64+0x30] ;  /* 0x0000300a06298981 */ /* 0x000362000c1e1900 */
[----:B------:R-:W-:Y:S02]  /*09d0*/  LEA R49, R0, UR4, 0x2 ;  /* 0x0000000400317c11 */ /* 0x000fe4000f8e10ff */
[----:B------:R-:W-:-:S03]  /*09e0*/  SHF.R.U32.HI R124, RZ, 0x5, R0 ;  /* 0x00000005ff7c7819 */ /* 0x000fc60000011600 */
[----:B------:R-:W-:Y:S01]  /*09f0*/  IMAD R51, R0, 0x80, R49 ;  /* 0x0000008000337824 */ /* 0x000fe200078e0231 */
[----:B------:R-:W-:-:S03]  /*0a00*/  LEA R50, R124, UR4, 0x2 ;  /* 0x000000047c327c11 */ /* 0x000fc6000f8e10ff */
[----:B------:R-:W-:Y:S01]  /*0a10*/  IMAD R53, R0, -0x38, R51 ;  /* 0xffffffc800357824 */ /* 0x000fe200078e0233 */
[----:B------:R-:W-:Y:S02]  /*0a20*/  UIADD3 UR8, UPT, UPT, UR6, 0x6, URZ ;  /* 0x0000000606087890 */ /* 0x000fe4000fffe0ff */
[----:B------:R-:W-:Y:S01]  /*0a30*/  UIADD3 UR5, UPT, UPT, -UR6, UR7, URZ ;  /* 0x0000000706057290 */ /* 0x000fe2000fffe1ff */
[----:B01----:R-:W-:Y:S11]  /*0a40*/  BAR.SYNC.DEFER_BLOCKING 0x0 ;  /* 0x0000000000007b1d */ /* 0x003ff60000010000 */
.L_x_220:
[----:B------:R-:W-:Y:S01]  /*0a50*/  UISETP.LT.AND UP0, UPT, UR5, 0x6, UPT ;  /* 0x000000060500788c */ /* 0x000fe2000bf01270 */
[----:B------:R-:W-:Y:S01]  /*0a60*/  STS [R49], RZ ;  /* 0x000000ff31007388 */ /* 0x000fe20000000800 */
[----:B------:R-:W-:Y:S01]  /*0a70*/  UIADD3 UR6, UPT, UPT, UR8, -0x6, URZ ;  /* 0xfffffffa08067890 */ /* 0x000fe2000fffe0ff */
[----:B--2---:R-:W-:Y:S01]  /*0a80*/  ISETP.NE.AND P1, PT, R48, 0x1f, PT ;  /* 0x0000001f3000780c */ /* 0x004fe20003f25270 */
[----:B------:R-:W-:Y:S01]  /*0a90*/  USEL UR4, UR5, 0x6, UP0 ;  /* 0x0000000605047887 */ /* 0x000fe20008000000 */
[----:B------:R-:W-:Y:S01]  /*0aa0*/  STS [R49+0x400], RZ ;  /* 0x000400ff31007388 */ /* 0x000fe20000000800 */
[C---:B------:R-:W-:Y:S01]  /*0ab0*/  ISETP.NE.AND P2, PT, R124.reuse, 0x6, PT ;  /* 0x000000067c00780c */ /* 0x040fe20003f45270 */
[----:B------:R-:W-:Y:S01]  /*0ac0*/  UISETP.GE.AND UP0, UPT, UR8, UR9, UPT ;  /* 0x000000090800728c */ /* 0x000fe2000bf06270 */
[----:B0----5:R-:W-:Y:S01]  /*0ad0*/  SHF.R.U32.HI R4, RZ, UR6, R2 ;  /* 0x00000006ff047c19 */ /* 0x021fe20008011602 */
[----:B------:R-:W-:Y:S01]  /*0ae0*/  UBMSK UR4, URZ, UR4 ;  /* 0x00000004ff04729b */ /* 0x000fe20008000000 */
[----:B------:R-:W-:Y:S01]  /*0af0*/  STS [R49+0x800], RZ ;  /* 0x000800ff31007388 */ /* 0x000fe20000000800 */
[----:B------:R-:W-:-:S03]  /*0b00*/  ISETP.NE.AND P3, PT, R124, 0x7, PT ;  /* 0x000000077c00780c */ /* 0x000fc60003f65270 */
[----:B------:R-:W-:Y:S01]  /*0b10*/  STS [R49+0xc00], RZ ;  /* 0x000c00ff31007388 */ /* 0x000fe20000000800 */
[----:B------:R-:W-:-:S03]  /*0b20*/  LOP3.LUT R4, R4, UR4, RZ, 0xc0, !PT ;  /* 0x0000000404047c12 */ /* 0x000fc6000f8ec0ff */
[----:B------:R-:W-:Y:S02]  /*0b30*/  STS [R49+0x1000], RZ ;  /* 0x001000ff31007388 */ /* 0x000fe40000000800 */
[----:B------:R-:W-:Y:S01]  /*0b40*/  IMAD.SHL.U32 R5, R4, 0x400, RZ ;  /* 0x0000040004057824 */ /* 0x000fe200078e00ff */
[----:B------:R-:W-:Y:S01]  /*0b50*/  SHF.R.U32.HI R4, RZ, 0x4, R4 ;  /* 0x00000004ff047819 */ /* 0x000fe20000011604 */
[----:B------:R-:W-:Y:S03]  /*0b60*/  STS [R49+0x1400], RZ ;  /* 0x001400ff31007388 */ /* 0x000fe60000000800 */
[----:B------:R-:W-:Y:S01]  /*0b70*/  LOP3.LUT R54, R5, 0x7c00, RZ, 0xc0, !PT ;  /* 0x00007c0005367812 */ /* 0x000fe200078ec0ff */
[----:B------:R-:W-:Y:S01]  /*0b80*/  STS [R49+0x1800], RZ ;  /* 0x001800ff31007388 */ /* 0x000fe20000000800 */
[----:B------:R-:W-:-:S03]  /*0b90*/  LOP3.LUT R4, R4, 0xffffffe, RZ, 0xc0, !PT ;  /* 0x0ffffffe04047812 */ /* 0x000fc600078ec0ff */
[----:B------:R-:W-:Y:S01]  /*0ba0*/  STS [R49+0x1c00], RZ ;  /* 0x001c00ff31007388 */ /* 0x000fe20000000800 */
[----:B------:R-:W-:Y:S02]  /*0bb0*/  IADD3 R54, PT, PT, R4, R49, R54 ;  /* 0x0000003104367210 */ /* 0x000fe40007ffe036 */
[----:B------:R-:W-:Y:S01]  /*0bc0*/  SHF.R.U32.HI R4, RZ, UR6, R3 ;  /* 0x00000006ff047c19 */ /* 0x000fe20008011603 */
[----:B------:R-:W-:Y:S03]  /*0bd0*/  STS [R49+0x2000], RZ ;  /* 0x002000ff31007388 */ /* 0x000fe60000000800 */
[----:B------:R-:W-:Y:S01]  /*0be0*/  LOP3.LUT R4, R4, UR4, RZ, 0xc0, !PT ;  /* 0x0000000404047c12 */ /* 0x000fe2000f8ec0ff */
[----:B------:R-:W-:Y:S04]  /*0bf0*/  STS [R49+0x2400], RZ ;  /* 0x002400ff31007388 */ /* 0x000fe80000000800 */
[----:B------:R-:W-:Y:S01]  /*0c00*/  STS [R49+0x2800], RZ ;  /* 0x002800ff31007388 */ /* 0x000fe20000000800 */
[----:B------:R-:W-:Y:S01]  /*0c10*/  IMAD.SHL.U32 R5, R4, 0x400, RZ ;  /* 0x0000040004057824 */ /* 0x000fe200078e00ff */
[----:B------:R-:W-:-:S02]  /*0c20*/  SHF.R.U32.HI R4, RZ, 0x4, R4 ;  /* 0x00000004ff047819 */ /* 0x000fc40000011604 */
[----:B------:R-:W-:Y:S02]  /*0c30*/  STS [R49+0x2c00], RZ ;  /* 0x002c00ff31007388 */ /* 0x000fe40000000800 */
[----:B------:R-:W-:Y:S02]  /*0c40*/  LOP3.LUT R56, R5, 0x7c00, RZ, 0xc0, !PT ;  /* 0x00007c0005387812 */ /* 0x000fe400078ec0ff */
        /* <DEDUP_REMOVED lines=32> */
[----:B------:R-:W0:Y:S02]  /*0e50*/  LDS.U16 R52, [R54] ;  /* 0x0000000036347984 */ /* 0x000e240000000400 */
[----:B0-----:R-:W-:-:S05]  /*0e60*/  VIADD R5, R52, 0x1 ;  /* 0x0000000134057836 */ /* 0x001fca0000000000 */
[----:B------:R0:W-:Y:S04]  /*0e70*/  STS.U16 [R54], R5 ;  /* 0x0000000536007388 */ /* 0x0001e80000000400 */
[----:B------:R-:W1:Y:S01]  /*0e80*/  LDS.U16 R57, [R56] ;  /* 0x0000000038397984 */ /* 0x000e620000000400 */
[----:B0-----:R-:W-:Y:S01]  /*0e90*/  IMAD.SHL.U32 R5, R4, 0x400, RZ ;  /* 0x0000040004057824 */ /* 0x001fe200078e00ff */
[----:B------:R-:W-:-:S04]  /*0ea0*/  SHF.R.U32.HI R4, RZ, 0x4, R4 ;  /* 0x00000004ff047819 */ /* 0x000fc80000011604 */
[----:B------:R-:W-:Y:S02]  /*0eb0*/  LOP3.LUT R60, R5, 0x7c00, RZ, 0xc0, !PT ;  /* 0x00007c00053c7812 */ /* 0x000fe400078ec0ff */
[----:B------:R-:W-:-:S04]  /*0ec0*/  LOP3.LUT R4, R4, 0xffffffe, RZ, 0xc0, !PT ;  /* 0x0ffffffe04047812 */ /* 0x000fc800078ec0ff */
[----:B------:R-:W-:Y:S02]  /*0ed0*/  IADD3 R60, PT, PT, R4, R49, R60 ;  /* 0x00000031043c7210 */ /* 0x000fe40007ffe03c */
[----:B------:R-:W-:-:S04]  /*0ee0*/  SHF.R.U32.HI R4, RZ, UR6, R14 ;  /* 0x00000006ff047c19 */ /* 0x000fc8000801160e */
[----:B------:R-:W-:-:S05]  /*0ef0*/  LOP3.LUT R4, R4, UR4, RZ, 0xc0, !PT ;  /* 0x0000000404047c12 */ /* 0x000fca000f8ec0ff */
[----:B------:R-:W-:Y:S01]  /*0f00*/  IMAD.SHL.U32 R6, R4, 0x400, RZ ;  /* 0x0000040004067824 */ /* 0x000fe200078e00ff */
[----:B------:R-:W-:-:S04]  /*0f10*/  SHF.R.U32.HI R4, RZ, 0x4, R4 ;  /* 0x00000004ff047819 */ /* 0x000fc80000011604 */
[----:B------:R-:W-:Y:S02]  /*0f20*/  LOP3.LUT R6, R6, 0x7c00, RZ, 0xc0, !PT ;  /* 0x00007c0006067812 */ /* 0x000fe400078ec0ff */
[----:B------:R-:W-:-:S04]  /*0f30*/  LOP3.LUT R4, R4, 0xffffffe, RZ, 0xc0, !PT ;  /* 0x0ffffffe04047812 */ /* 0x000fc800078ec0ff */
[----:B------:R-:W-:Y:S01]  /*0f40*/  IADD3 R62, PT, PT, R4, R49, R6 ;  /* 0x00000031043e7210 */ /* 0x000fe20007ffe006 */
[----:B-1----:R-:W-:Y:S01]  /*0f50*/  VIADD R7, R57, 0x1 ;  /* 0x0000000139077836 */ /* 0x002fe20000000000 */
[----:B------:R-:W-:-:S04]  /*0f60*/  SHF.R.U32.HI R4, RZ, UR6, R15 ;  /* 0x00000006ff047c19 */ /* 0x000fc8000801160f */
[----:B------:R-:W-:Y:S01]  /*0f70*/  STS.U16 [R56], R7 ;  /* 0x0000000738007388 */ /* 0x000fe20000000400 */
[----:B------:R-:W-:-:S03]  /*0f80*/  LOP3.LUT R4, R4, UR4, RZ, 0xc0, !PT ;  /* 0x0000000404047c12 */ /* 0x000fc6000f8ec0ff */
        /* <DEDUP_REMOVED lines=129> */
[----:B------:R-:W-:Y:S01]  /*17a0*/  SHF.R.U32.HI R4, RZ, UR6, R28 ;  /* 0x00000006ff047c19 */ /* 0x000fe2000801161c */
[----:B------:R-:W0:Y:S03]  /*17b0*/  S2UR UR6, SR_CgaCtaId ;  /* 0x00000000000679c3 */ /* 0x000e260000008800 */
[----:B------:R-:W-:Y:S01]  /*17c0*/  LOP3.LUT R4, R4, UR4, RZ, 0xc0, !PT ;  /* 0x0000000404047c12 */ /* 0x000fe2000f8ec0ff */
[----:B------:R-:W-:-:S04]  /*17d0*/  UMOV UR4, 0x400 ;  /* 0x0000040000047882 */ /* 0x000fc80000000000 */
[----:B------:R-:W-:Y:S01]  /*17e0*/  IMAD.SHL.U32 R6, R4, 0x400, RZ ;  /* 0x0000040004067824 */ /* 0x000fe200078e00ff */
[----:B------:R-:W-:-:S04]  /*17f0*/  SHF.R.U32.HI R4, RZ, 0x4, R4 ;  /* 0x00000004ff047819 */ /* 0x000fc80000011604 */
[----:B------:R-:W-:Y:S02]  /*1800*/  LOP3.LUT R6, R6, 0x7c00, RZ, 0xc0, !PT ;  /* 0x00007c0006067812 */ /* 0x000fe400078ec0ff */
[----:B------:R-:W-:-:S04]  /*1810*/  LOP3.LUT R4, R4, 0xffffffe, RZ, 0xc0, !PT ;  /* 0x0ffffffe04047812 */ /* 0x000fc800078ec0ff */
[----:B------:R-:W-:Y:S01]  /*1820*/  IADD3 R90, PT, PT, R4, R49, R6 ;  /* 0x00000031045a7210 */ /* 0x000fe20007ffe006 */
[----:B-1----:R-:W-:Y:S01]  /*1830*/  VIADD R7, R85, 0x1 ;  /* 0x0000000155077836 */ /* 0x002fe20000000000 */
[----:B0-----:R-:W-:-:S04]  /*1840*/  ULEA UR4, UR6, UR4, 0x18 ;  /* 0x0000000406047291 */ /* 0x001fc8000f8ec0ff */
[----:B------:R-:W-:Y:S04]  /*1850*/  STS.U16 [R84], R7 ;  /* 0x0000000754007388 */ /* 0x000fe80000000400 */
[----:B------:R-:W0:Y:S02]  /*1860*/  LDS.U16 R87, [R86] ;  /* 0x0000000056577984 */ /* 0x000e240000000400 */
[----:B0-----:R-:W-:-:S05]  /*1870*/  VIADD R5, R87, 0x1 ;  /* 0x0000000157057836 */ /* 0x001fca0000000000 */
[----:B------:R-:W-:Y:S04]  /*1880*/  STS.U16 [R86], R5 ;  /* 0x0000000556007388 */ /* 0x000fe80000000400 */
[----:B------:R-:W0:Y:S02]  /*1890*/  LDS.U16 R89, [R88] ;  /* 0x0000000058597984 */ /* 0x000e240000000400 */
[----:B0-----:R-:W-:-:S05]  /*18a0*/  VIADD R7, R89, 0x1 ;  /* 0x0000000159077836 */ /* 0x001fca0000000000 */
[----:B------:R-:W-:Y:S04]  /*18b0*/  STS.U16 [R88], R7 ;  /* 0x0000000758007388 */ /* 0x000fe80000000400 */
[----:B------:R-:W0:Y:S02]  /*18c0*/  LDS.U16 R91, [R90] ;  /* 0x000000005a5b7984 */ /* 0x000e240000000400 */
[----:B0-----:R-:W-:-:S05]  /*18d0*/  VIADD R5, R91, 0x1 ;  /* 0x000000015b057836 */ /* 0x001fca0000000000 */
[----:B------:R-:W-:Y:S01]  /*18e0*/  STS.U16 [R90], R5 ;  /* 0x000000055a007388 */ /* 0x000fe20000000400 */
[----:B------:R-:W-:Y:S06]  /*18f0*/  BAR.SYNC.DEFER_BLOCKING 0x0 ;  /* 0x0000000000007b1d */ /* 0x000fec0000010000 */
[----:B------:R-:W-:Y:S04]  /*1900*/  LDS R92, [R51] ;  /* 0x00000000335c7984 */ /* 0x000fe80000000800 */
[----:B------:R-:W0:Y:S04]  /*1910*/  LDS R93, [R51+0x4] ;  /* 0x00000400335d7984 */ /* 0x000e280000000800 */
[----:B------:R-:W1:Y:S04]  /*1920*/  LDS R94, [R51+0x8] ;  /* 0x00000800335e7984 */ /* 0x000e680000000800 */
[----:B------:R-:W2:Y:S04]  /*1930*/  LDS R95, [R51+0xc] ;  /* 0x00000c00335f7984 */ /* 0x000ea80000000800 */
[----:B------:R-:W3:Y:S04]  /*1940*/  LDS R96, [R51+0x10] ;  /* 0x0000100033607984 */ /* 0x000ee80000000800 */
[----:B------:R-:W4:Y:S04]  /*1950*/  LDS R97, [R51+0x14] ;  /* 0x0000140033617984 */ /* 0x000f280000000800 */
[----:B------:R-:W4:Y:S04]  /*1960*/  LDS R98, [R51+0x18] ;  /* 0x0000180033627984 */ /* 0x000f280000000800 */
[----:B------:R-:W4:Y:S04]  /*1970*/  LDS R99, [R51+0x1c] ;  /* 0x00001c0033637984 */ /* 0x000f280000000800 */
[----:B------:R-:W4:Y:S04]  /*1980*/  LDS R100, [R51+0x20] ;  /* 0x0000200033647984 */ /* 0x000f280000000800 */
[----:B------:R-:W4:Y:S04]  /*1990*/  LDS R101, [R51+0x24] ;  /* 0x0000240033657984 */ /* 0x000f280000000800 */
[----:B------:R-:W4:Y:S04]  /*19a0*/  LDS R102, [R51+0x28] ;  /* 0x0000280033667984 */ /* 0x000f280000000800 */
[----:B------:R-:W4:Y:S01]  /*19b0*/  LDS R103, [R51+0x2c] ;  /* 0x00002c0033677984 */ /* 0x000f220000000800 */
[----:B0-----:R-:W-:-:S03]  /*19c0*/  IMAD.IADD R93, R92, 0x1, R93 ;  /* 0x000000015c5d7824 */ /* 0x001fc600078e025d */
[----:B------:R-:W0:Y:S01]  /*19d0*/  LDS R104, [R51+0x30] ;  /* 0x0000300033687984 */ /* 0x000e220000000800 */
[----:B-1----:R-:W-:-:S03]  /*19e0*/  IMAD.IADD R94, R94, 0x1, R93 ;  /* 0x000000015e5e7824 */ /* 0x002fc600078e025d */
[----:B------:R-:W1:Y:S01]  /*19f0*/  LDS R105, [R51+0x34] ;  /* 0x0000340033697984 */ /* 0x000e620000000800 */
[----:B--2---:R-:W-:-:S03]  /*1a00*/  IMAD.IADD R95, R95, 0x1, R94 ;  /* 0x000000015f5f7824 */ /* 0x004fc600078e025e */
[----:B------:R-:W2:Y:S01]  /*1a10*/  LDS R106, [R51+0x38] ;  /* 0x00003800336a7984 */ /* 0x000ea20000000800 */
[----:B---3--:R-:W-:-:S03]  /*1a20*/  IMAD.IADD R96, R96, 0x1, R95 ;  /* 0x0000000160607824 */ /* 0x008fc600078e025f */
[----:B------:R-:W3:Y:S01]  /*1a30*/  LDS R107, [R51+0x3c] ;  /* 0x00003c00336b7984 */ /* 0x000ee20000000800 */
[----:B----4-:R-:W-:-:S03]  /*1a40*/  IMAD.IADD R97, R97, 0x1, R96 ;  /* 0x0000000161617824 */ /* 0x010fc600078e0260 */
[----:B------:R-:W4:Y:S01]  /*1a50*/  LDS R108, [R51+0x40] ;  /* 0x00004000336c7984 */ /* 0x000f220000000800 */
[----:B------:R-:W-:-:S03]  /*1a60*/  IMAD.IADD R98, R98, 0x1, R97 ;  /* 0x0000000162627824 */ /* 0x000fc600078e0261 */
        /* <DEDUP_REMOVED lines=31> */
[----:B------:R-:W-:-:S04]  /*1c60*/  IMAD.IADD R114, R114, 0x1, R113 ;  /* 0x0000000172727824 */ /* 0x000fc800078e0271 */
[----:B0-----:R-:W-:-:S04]  /*1c70*/  IMAD.IADD R115, R115, 0x1, R114 ;  /* 0x0000000173737824 */ /* 0x001fc800078e0272 */
[----:B-1----:R-:W-:-:S04]  /*1c80*/  IMAD.IADD R116, R116, 0x1, R115 ;  /* 0x0000000174747824 */ /* 0x002fc800078e0273 */
[----:B--2---:R-:W-:-:S04]  /*1c90*/  IMAD.IADD R117, R117, 0x1, R116 ;  /* 0x0000000175757824 */ /* 0x004fc800078e0274 */
[----:B---3--:R-:W-:-:S04]  /*1ca0*/  IMAD.IADD R118, R118, 0x1, R117 ;  /* 0x0000000176767824 */ /* 0x008fc800078e0275 */
[----:B----4-:R-:W-:-:S04]  /*1cb0*/  IMAD.IADD R119, R119, 0x1, R118 ;  /* 0x0000000177777824 */ /* 0x010fc800078e0276 */
[----:B------:R-:W-:-:S04]  /*1cc0*/  IMAD.IADD R120, R120, 0x1, R119 ;  /* 0x0000000178787824 */ /* 0x000fc800078e0277 */
[----:B------:R-:W-:-:S04]  /*1cd0*/  IMAD.IADD R121, R121, 0x1, R120 ;  /* 0x0000000179797824 */ /* 0x000fc800078e0278 */
[----:B------:R-:W-:-:S04]  /*1ce0*/  IMAD.IADD R122, R122, 0x1, R121 ;  /* 0x000000017a7a7824 */ /* 0x000fc800078e0279 */
[----:B------:R-:W-:-:S04]  /*1cf0*/  IMAD.IADD R123, R123, 0x1, R122 ;  /* 0x000000017b7b7824 */ /* 0x000fc800078e027a */
[----:B------:R-:W-:-:S05]  /*1d00*/  IMAD.IADD R125, R4, 0x1, R123 ;  /* 0x00000001047d7824 */ /* 0x000fca00078e027b */
        /* <DEDUP_REMOVED lines=8> */
[----:B------:R-:W0:Y:S02]  /*1d90*/  SHFL.UP P0, R126, R127, 0x10, RZ ;  /* 0x060000007f7e7989 */ /* 0x000e2400000000ff */
[----:B0-----:R-:W-:Y:S01]  /*1da0*/  @P0 IMAD.IADD R126, R127, 0x1, R126 ;  /* 0x000000017f7e0824 */ /* 0x001fe200078e027e */
[----:B------:R-:W-:-:S03]  /*1db0*/  ISETP.NE.AND P0, PT, R124, 0x1, PT ;  /* 0x000000017c00780c */ /* 0x000fc60003f05270 */
[----:B------:R-:W-:Y:S01]  /*1dc0*/  IMAD.IADD R125, R126, 0x1, -R125 ;  /* 0x000000017e7d7824 */ /* 0x000fe200078e0a7d */
[----:B------:R-:W-:Y:S01]  /*1dd0*/  @!P1 STS [R50+0x8400], R126 ;  /* 0x0084007e32009388 */ /* 0x000fe20000000800 */
[----:B------:R-:W-:Y:S01]  /*1de0*/  BAR.SYNC.DEFER_BLOCKING 0x0 ;  /* 0x0000000000007b1d */ /* 0x000fe20000010000 */
[----:B------:R-:W-:-:S05]  /*1df0*/  ISETP.NE.AND P1, PT, R124, 0x4, PT ;  /* 0x000000047c00780c */ /* 0x000fca0003f25270 */
[----:B------:R-:W0:Y:S04]  /*1e00*/  LDS.128 R4, [UR4+0x8400] ;  /* 0x00840004ff047984 */ /* 0x000e280008000c00 */
[----:B------:R-:W1:Y:S01]  /*1e10*/  LDS.128 R8, [UR4+0x8410] ;  /* 0x00841004ff087984 */ /* 0x000e620008000c00 */
[C---:B0-----:R-:W-:Y:S01]  /*1e20*/  SEL R55, R4.reuse, R55, !P0 ;  /* 0x0000003704377207 */ /* 0x041fe20004000000 */
[----:B------:R-:W-:Y:S01]  /*1e30*/  IMAD.IADD R5, R4, 0x1, R5 ;  /* 0x0000000104057824 */ /* 0x000fe200078e0205 */
[----:B------:R-:W-:-:S03]  /*1e40*/  ISETP.NE.AND P0, PT, R124, 0x2, PT ;  /* 0x000000027c00780c */ /* 0x000fc60003f05270 */
[----:B------:R-:W-:Y:S01]  /*1e50*/  IMAD.IADD R6, R6, 0x1, R5 ;  /* 0x0000000106067824 */ /* 0x000fe200078e0205 */
[----:B------:R-:W-:Y:S02]  /*1e60*/  SEL R55, R5, R55, !P0 ;  /* 0x0000003705377207 */ /* 0x000fe40004000000 */
[----:B------:R-:W-:Y:S01]  /*1e70*/  ISETP.NE.AND P0, PT, R124, 0x3, PT ;  /* 0x000000037c00780c */ /* 0x000fe20003f05270 */
[----:B------:R-:W-:-:S03]  /*1e80*/  IMAD.IADD R7, R7, 0x1, R6 ;  /* 0x0000000107077824 */ /* 0x000fc600078e0206 */
[----:B------:R-:W-:Y:S01]  /*1e90*/  SEL R55, R6, R55, !P0 ;  /* 0x0000003706377207 */ /* 0x000fe20004000000 */
[C---:B-1----:R-:W-:Y:S01]  /*1ea0*/  IMAD.IADD R8, R7.reuse, 0x1, R8 ;  /* 0x0000000107087824 */ /* 0x042fe200078e0208 */
[----:B------:R-:W-:Y:S02]  /*1eb0*/  ISETP.NE.AND P0, PT, R124, 0x5, PT ;  /* 0x000000057c00780c */ /* 0x000fe40003f05270 */
[----:B------:R-:W-:Y:S01]  /*1ec0*/  SEL R55, R7, R55, !P1 ;  /* 0x0000003707377207 */ /* 0x000fe20004800000 */
[----:B------:R-:W-:Y:S01]  /*1ed0*/  IMAD.IADD R9, R9, 0x1, R8 ;  /* 0x0000000109097824 */ /* 0x000fe200078e0208 */
[----:B------:R-:W-:Y:S02]  /*1ee0*/  ISETP.NE.AND P1, PT, R48, RZ, PT ;  /* 0x000000ff3000720c */ /* 0x000fe40003f25270 */
[----:B------:R-:W-:Y:S01]  /*1ef0*/  SEL R55, R8, R55, !P0 ;  /* 0x0000003708377207 */ /* 0x000fe20004000000 */
[----:B------:R-:W-:Y:S01]  /*1f00*/  IMAD.IADD R10, R10, 0x1, R9 ;  /* 0x000000010a0a7824 */ /* 0x000fe200078e0209 */
[----:B------:R-:W-:-:S02]  /*1f10*/  ISETP.GT.U32.AND P0, PT, R0, 0x1f, PT ;  /* 0x0000001f0000780c */ /* 0x000fc40003f04070 */
[----:B------:R-:W-:Y:S01]  /*1f20*/  SEL R55, R9, R55, !P2 ;  /* 0x0000003709377207 */ /* 0x000fe20005000000 */
[----:B------:R-:W-:Y:S01]  /*1f30*/  IMAD.IADD R11, R11, 0x1, R10 ;  /* 0x000000010b0b7824 */ /* 0x000fe200078e020a */
[----:B------:R-:W-:Y:S02]  /*1f40*/  ISETP.GT.U32.OR P2, PT, R0, 0x1f, P1 ;  /* 0x0000001f0000780c */ /* 0x000fe40000f44470 */
[----:B------:R-:W-:Y:S02]  /*1f50*/  SEL R4, R125, RZ, P1 ;  /* 0x000000ff7d047207 */ /* 0x000fe40000800000 */
[----:B------:R-:W-:-:S05]  /*1f60*/  SEL R55, R10, R55, !P3 ;  /* 0x000000370a377207 */ /* 0x000fca0005800000 */
[----:B------:R-:W-:Y:S01]  /*1f70*/  @P0 IMAD.IADD R125, R55, 0x1, R4 ;  /* 0x00000001377d0824 */ /* 0x000fe200078e0204 */
[----:B------:R-:W-:-:S03]  /*1f80*/  ISETP.NE.AND P0, PT, R0, RZ, PT ;  /* 0x000000ff0000720c */ /* 0x000fc60003f05270 */
[----:B------:R-:W-:-:S05]  /*1f90*/  @!P2 IMAD.U32 R125, R11, 0x10000, RZ ;  /* 0x000100000b7da824 */ /* 0x000fca00078e00ff */
[----:B------:R-:W-:Y:S01]  /*1fa0*/  @!P2 STS [UR4+0x8428], R125 ;  /* 0x0084287dff00a988 */ /* 0x000fe20008000804 */
[----:B------:R-:W-:Y:S06]  /*1fb0*/  BAR.SYNC.DEFER_BLOCKING 0x0 ;  /* 0x0000000000007b1d */ /* 0x000fec0000010000 */
[----:B------:R-:W0:Y:S02]  /*1fc0*/  LDS R4, [UR4+0x8428] ;  /* 0x00842804ff047984 */ /* 0x000e240008000800 */
[----:B0-----:R-:W-:-:S05]  /*1fd0*/  SEL R4, R4, RZ, P0 ;  /* 0x000000ff04047207 */ /* 0x001fca0000000000 */
[----:B------:R-:W-:-:S04]  /*1fe0*/  IMAD.IADD R4, R4, 0x1, R125 ;  /* 0x0000000104047824 */ /* 0x000fc800078e027d */
[--C-:B------:R-:W-:Y:S01]  /*1ff0*/  IMAD.IADD R92, R92, 0x1, R4.reuse ;  /* 0x000000015c5c7824 */ /* 0x100fe200078e0204 */
[----:B------:R-:W-:Y:S01]  /*2000*/  STS [R51], R4 ;  /* 0x0000000433007388 */ /* 0x000fe20000000800 */
[--C-:B------:R-:W-:Y:S02]  /*2010*/  IMAD.IADD R6, R93, 0x1, R4.reuse ;  /* 0x000000015d067824 */ /* 0x100fe400078e0204 */
[--C-:B------:R-:W-:Y:S01]  /*2020*/  IMAD.IADD R94, R94, 0x1, R4.reuse ;  /* 0x000000015e5e7824 */ /* 0x100fe200078e0204 */
[----:B------:R-:W-:Y:S01]  /*2030*/  STS [R51+0x4], R92 ;  /* 0x0000045c33007388 */ /* 0x000fe20000000800 */
[--C-:B------:R-:W-:Y:S02]  /*2040*/  IMAD.IADD R8, R95, 0x1, R4.reuse ;  /* 0x000000015f087824 */ /* 0x100fe400078e0204 */
[--C-:B------:R-:W-:Y:S01]  /*2050*/  IMAD.IADD R96, R96, 0x1, R4.reuse ;  /* 0x0000000160607824 */ /* 0x100fe200078e0204 */
[----:B------:R-:W-:Y:S01]  /*2060*/  STS [R51+0x8], R6 ;  /* 0x0000080633007388 */ /* 0x000fe20000000800 */
[----:B------:R-:W-:-:S02]  /*2070*/  IMAD.IADD R10, R97, 0x1, R4 ;  /* 0x00000001610a7824 */ /* 0x000fc400078e0204 */
[--C-:B------:R-:W-:Y:S01]  /*2080*/  IMAD.IADD R98, R98, 0x1, R4.reuse ;  /* 0x0000000162627824 */ /* 0x100fe200078e0204 */
[----:B------:R-:W-:Y:S01]  /*2090*/  STS [R51+0xc], R94 ;  /* 0x00000c5e33007388 */ /* 0x000fe20000000800 */
        /* <DEDUP_REMOVED lines=36> */
[----:B------:R-:W-:-:S03]  /*22e0*/  IMAD.IADD R150, R123, 0x1, R4 ;  /* 0x000000017b967824 */ /* 0x000fc600078e0204 */
[----:B------:R-:W-:Y:S04]  /*22f0*/  STS [R51+0x40], R134 ;  /* 0x0000408633007388 */ /* 0x000fe80000000800 */
        /* <DEDUP_REMOVED lines=15> */
[----:B------:R-:W-:Y:S01]  /*23f0*/  STS [R51+0x80], R150 ;  /* 0x0000809633007388 */ /* 0x000fe20000000800 */
[----:B------:R-:W-:Y:S06]  /*2400*/  BAR.SYNC.DEFER_BLOCKING 0x0 ;  /* 0x0000000000007b1d */ /* 0x000fec0000010000 */
[----:B------:R-:W0:Y:S04]  /*2410*/  LDS.U16 R5, [R54] ;  /* 0x0000000036057984 */ /* 0x000e280000000400 */
[----:B------:R-:W1:Y:S04]  /*2420*/  LDS.U16 R56, [R56] ;  /* 0x0000000038387984 */ /* 0x000e680000000400 */
[----:B------:R-:W2:Y:S04]  /*2430*/  LDS.U16 R58, [R58] ;  /* 0x000000003a3a7984 */ /* 0x000ea80000000400 */
[----:B------:R-:W3:Y:S04]  /*2440*/  LDS.U16 R60, [R60] ;  /* 0x000000003c3c7984 */ /* 0x000ee80000000400 */
[----:B------:R-:W4:Y:S04]  /*2450*/  LDS.U16 R62, [R62] ;  /* 0x000000003e3e7984 */ /* 0x000f280000000400 */
[----:B------:R-:W4:Y:S04]  /*2460*/  LDS.U16 R64, [R64] ;  /* 0x0000000040407984 */ /* 0x000f280000000400 */
[----:B------:R-:W4:Y:S04]  /*2470*/  LDS.U16 R66, [R66] ;  /* 0x0000000042427984 */ /* 0x000f280000000400 */
[----:B------:R-:W4:Y:S04]  /*2480*/  LDS.U16 R68, [R68] ;  /* 0x0000000044447984 */ /* 0x000f280000000400 */
[----:B------:R-:W4:Y:S04]  /*2490*/  LDS.U16 R70, [R70] ;  /* 0x0000000046467984 */ /* 0x000f280000000400 */
[----:B------:R-:W4:Y:S04]  /*24a0*/  LDS.U16 R72, [R72] ;  /* 0x0000000048487984 */ /* 0x000f280000000400 */
[----:B------:R-:W4:Y:S01]  /*24b0*/  LDS.U16 R74, [R74] ;  /* 0x000000004a4a7984 */ /* 0x000f220000000400 */
[----:B0-----:R-:W-:-:S03]  /*24c0*/  IMAD.IADD R5, R52, 0x1, R5 ;  /* 0x0000000134057824 */ /* 0x001fc600078e0205 */
[----:B------:R-:W0:Y:S01]  /*24d0*/  LDS.U16 R76, [R76] ;  /* 0x000000004c4c7984 */ /* 0x000e220000000400 */
[----:B-1----:R-:W-:-:S03]  /*24e0*/  IMAD.IADD R56, R57, 0x1, R56 ;  /* 0x0000000139387824 */ /* 0x002fc600078e0238 */
[----:B------:R-:W1:Y:S01]  /*24f0*/  LDS.U16 R78, [R78] ;  /* 0x000000004e4e7984 */ /* 0x000e620000000400 */
[----:B--2---:R-:W-:-:S03]  /*2500*/  IMAD.IADD R58, R59, 0x1, R58 ;  /* 0x000000013b3a7824 */ /* 0x004fc600078e023a */
[----:B------:R-:W2:Y:S01]  /*2510*/  LDS.U16 R80, [R80] ;  /* 0x0000000050507984 */ /* 0x000ea20000000400 */
[----:B---3--:R-:W-:-:S03]  /*2520*/  IMAD.IADD R60, R61, 0x1, R60 ;  /* 0x000000013d3c7824 */ /* 0x008fc600078e023c */
[----:B------:R-:W3:Y:S01]  /*2530*/  LDS.U16 R82, [R82] ;  /* 0x0000000052527984 */ /* 0x000ee20000000400 */
[----:B----4-:R-:W-:-:S03]  /*2540*/  IMAD.IADD R62, R63, 0x1, R62 ;  /* 0x000000013f3e7824 */ /* 0x010fc600078e023e */
[----:B------:R-:W4:Y:S01]  /*2550*/  LDS.U16 R84, [R84] ;  /* 0x0000000054547984 */ /* 0x000f220000000400 */
[----:B------:R-:W-:-:S03]  /*2560*/  IMAD.IADD R64, R65, 0x1, R64 ;  /* 0x0000000141407824 */ /* 0x000fc600078e0240 */
[----:B------:R-:W4:Y:S01]  /*2570*/  LDS.U16 R86, [R86] ;  /* 0x0000000056567984 */ /* 0x000f220000000400 */
[----:B------:R-:W-:-:S03]  /*2580*/  IMAD.IADD R66, R67, 0x1, R66 ;  /* 0x0000000143427824 */ /* 0x000fc600078e0242 */
[----:B------:R-:W4:Y:S01]  /*2590*/  LDS.U16 R88, [R88] ;  /* 0x0000000058587984 */ /* 0x000f220000000400 */
[----:B------:R-:W-:-:S03]  /*25a0*/  IMAD.IADD R68, R69, 0x1, R68 ;  /* 0x0000000145447824 */ /* 0x000fc600078e0244 */
[----:B------:R-:W4:Y:S01]  /*25b0*/  LDS.U16 R90, [R90] ;  /* 0x000000005a5a7984 */ /* 0x000f220000000400 */
[----:B------:R-:W-:Y:S02]  /*25c0*/  IMAD.IADD R70, R71, 0x1, R70 ;  /* 0x0000000147467824 */ /* 0x000fe400078e0246 */
[----:B------:R-:W-:Y:S02]  /*25d0*/  IMAD.IADD R72, R73, 0x1, R72 ;  /* 0x0000000149487824 */ /* 0x000fe400078e0248 */
[----:B------:R-:W-:Y:S02]  /*25e0*/  IMAD.IADD R74, R75, 0x1, R74 ;  /* 0x000000014b4a7824 */ /* 0x000fe400078e024a */
[----:B0-----:R-:W-:Y:S02]  /*25f0*/  IMAD.IADD R76, R77, 0x1, R76 ;  /* 0x000000014d4c7824 */ /* 0x001fe400078e024c */
[----:B-1----:R-:W-:Y:S02]  /*2600*/  IMAD.IADD R78, R79, 0x1, R78 ;  /* 0x000000014f4e7824 */ /* 0x002fe400078e024e */
[----:B--2---:R-:W-:-:S02]  /*2610*/  IMAD.IADD R80, R81, 0x1, R80 ;  /* 0x0000000151507824 */ /* 0x004fc400078e0250 */
[----:B---3--:R-:W-:Y:S02]  /*2620*/  IMAD.IADD R82, R83, 0x1, R82 ;  /* 0x0000000153527824 */ /* 0x008fe400078e0252 */
[----:B----4-:R-:W-:Y:S02]  /*2630*/  IMAD.IADD R84, R85, 0x1, R84 ;  /* 0x0000000155547824 */ /* 0x010fe400078e0254 */
[----:B------:R-:W-:Y:S02]  /*2640*/  IMAD.IADD R86, R87, 0x1, R86 ;  /* 0x0000000157567824 */ /* 0x000fe400078e0256 */
[----:B------:R-:W-:Y:S02]  /*2650*/  IMAD.IADD R88, R89, 0x1, R88 ;  /* 0x0000000159587824 */ /* 0x000fe400078e0258 */
[----:B------:R-:W-:Y:S01]  /*2660*/  IMAD.IADD R90, R91, 0x1, R90 ;  /* 0x000000015b5a7824 */ /* 0x000fe200078e025a */
[----:B------:R-:W-:Y:S06]  /*2670*/  BAR.SYNC.DEFER_BLOCKING 0x0 ;  /* 0x0000000000007b1d */ /* 0x000fec0000010000 */
[----:B------:R-:W-:Y:S05]  /*2680*/  BRA.U UP0, `(.L_x_219) ;  /* 0x0000000500987547 */ /* 0x000fea000b800000 */
[----:B------:R-:W-:Y:S01]  /*2690*/  LEA R4, R5, UR4, 0x2 ;  /* 0x0000000405047c11 */ /* 0x000fe2000f8e10ff */
[----:B------:R-:W-:Y:S01]  /*26a0*/  UIADD3 UR8, UPT, UPT, UR8, 0x6, URZ ;  /* 0x0000000608087890 */ /* 0x000fe2000fffe0ff */
[----:B------:R-:W-:Y:S01]  /*26b0*/  LEA R5, R56, UR4, 0x2 ;  /* 0x0000000438057c11 */ /* 0x000fe2000f8e10ff */
[----:B------:R-:W-:Y:S01]  /*26c0*/  UIADD3 UR5, UPT, UPT, UR5, -0x6, URZ ;  /* 0xfffffffa05057890 */ /* 0x000fe2000fffe0ff */
[----:B------:R-:W-:Y:S01]  /*26d0*/  LEA R6, R58, UR4, 0x2 ;  /* 0x000000043a067c11 */ /* 0x000fe2000f8e10ff */
[----:B------:R0:W-:Y:S01]  /*26e0*/  STS [R4], R2 ;  /* 0x0000000204007388 */ /* 0x0001e20000000800 */
[----:B------:R-:W-:Y:S02]  /*26f0*/  LEA R7, R60, UR4, 0x2 ;  /* 0x000000043c077c11 */ /* 0x000fe4000f8e10ff */
[----:B------:R-:W-:Y:S01]  /*2700*/  LEA R8, R62, UR4, 0x2 ;  /* 0x000000043e087c11 */ /* 0x000fe2000f8e10ff */
[----:B------:R0:W-:Y:S01]  /*2710*/  STS [R5], R3 ;  /* 0x0000000305007388 */ /* 0x0001e20000000800 */
[----:B------:R-:W-:-:S02]  /*2720*/  LEA R9, R64, UR4, 0x2 ;  /* 0x0000000440097c11 */ /* 0x000fc4000f8e10ff */
[----:B------:R-:W-:Y:S01]  /*2730*/  LEA R10, R66, UR4, 0x2 ;  /* 0x00000004420a7c11 */ /* 0x000fe2000f8e10ff */
[----:B------:R0:W-:Y:S01]  /*2740*/  STS [R6], R12 ;  /* 0x0000000c06007388 */ /* 0x0001e20000000800 */
[----:B------:R-:W-:Y:S02]  /*2750*/  LEA R11, R68, UR4, 0x2 ;  /* 0x00000004440b7c11 */ /* 0x000fe4000f8e10ff */
        /* <DEDUP_REMOVED lines=16> */
[----:B------:R0:W-:Y:S04]  /*2860*/  STS [R52], R18 ;  /* 0x0000001234007388 */ /* 0x0001e80000000800 */
        /* <DEDUP_REMOVED lines=9> */
[----:B------:R0:W-:Y:S01]  /*2900*/  STS [R64], R28 ;  /* 0x0000001c40007388 */ /* 0x0001e20000000800 */
[----:B------:R-:W-:Y:S06]  /*2910*/  BAR.SYNC.DEFER_BLOCKING 0x0 ;  /* 0x0000000000007b1d */ /* 0x000fec0000010000 */
[----:B------:R0:W1:Y:S04]  /*2920*/  LDS R2, [R53] ;  /* 0x0000000035027984 */ /* 0x0000680000000800 */
[----:B------:R0:W3:Y:S04]  /*2930*/  LDS R3, [R53+0x4] ;  /* 0x0000040035037984 */ /* 0x0000e80000000800 */
[----:B------:R0:W4:Y:S04]  /*2940*/  LDS R12, [R53+0x8] ;  /* 0x00000800350c7984 */ /* 0x0001280000000800 */
[----:B------:R0:W2:Y:S04]  /*2950*/  LDS R13, [R53+0xc] ;  /* 0x00000c00350d7984 */ /* 0x0000a80000000800 */
[----:B------:R0:W0:Y:S04]  /*2960*/  LDS R14, [R53+0x10] ;  /* 0x00001000350e7984 */ /* 0x0000280000000800 */
        /* <DEDUP_REMOVED lines=13> */
[----:B------:R0:W0:Y:S01]  /*2a40*/  LDS R28, [R53+0x48] ;  /* 0x00004800351c7984 */ /* 0x0000220000000800 */
[----:B------:R-:W-:Y:S06]  /*2a50*/  BAR.SYNC.DEFER_BLOCKING 0x0 ;  /* 0x0000000000007b1d */ /* 0x000fec0000010000 */
        /* <DEDUP_REMOVED lines=20> */
[----:B------:R0:W0:Y:S04]  /*2ba0*/  LDS R29, [R53] ;  /* 0x00000000351d7984 */ /* 0x0000280000000800 */
        /* <DEDUP_REMOVED lines=19> */
[----:B-1234-:R-:W-:Y:S05]  /*2ce0*/  BRA `(.L_x_220) ;  /* 0xffffffdc00587947 */ /* 0x01efea000383ffff */
.L_x_219:
[----:B------:R-:W-:Y:S01]  /*2cf0*/  LEA R5, R5, UR4, 0x2 ;  /* 0x0000000405057c11 */ /* 0x000fe2000f8e10ff */
[----:B------:R-:W-:Y:S01]  /*2d00*/  IMAD R53, R0, -0x48, R53 ;  /* 0xffffffb800357824 */ /* 0x000fe200078e0235 */
[----:B------:R-:W-:Y:S01]  /*2d10*/  LEA R56, R56, UR4, 0x2 ;  /* 0x0000000438387c11 */ /* 0x000fe2000f8e10ff */
[----:B------:R-:W0:Y:S01]  /*2d20*/  LDCU.64 UR6, c[0x0][0x3a0] ;  /* 0x00007400ff0677ac */ /* 0x000e220008000a00 */
[----:B------:R-:W-:Y:S01]  /*2d30*/  LEA R58, R58, UR4, 0x2 ;  /* 0x000000043a3a7c11 */ /* 0x000fe2000f8e10ff */
[----:B------:R-:W-:Y:S01]  /*2d40*/  STS [R5], R2 ;  /* 0x0000000205007388 */ /* 0x000fe20000000800 */
[----:B------:R-:W-:Y:S01]  /*2d50*/  LEA R60, R60, UR4, 0x2 ;  /* 0x000000043c3c7c11 */ /* 0x000fe2000f8e10ff */
[----:B------:R-:W-:Y:S01]  /*2d60*/  VIADD R6, R0, 0x100 ;  /* 0x0000010000067836 */ /* 0x000fe20000000000 */
[----:B------:R-:W-:Y:S01]  /*2d70*/  LEA R62, R62, UR4, 0x2 ;  /* 0x000000043e3e7c11 */ /* 0x000fe2000f8e10ff */
[----:B------:R1:W-:Y:S01]  /*2d80*/  STS [R56], R3 ;  /* 0x0000000338007388 */ /* 0x0003e20000000800 */
[----:B------:R-:W-:Y:S01]  /*2d90*/  LEA R64, R64, UR4, 0x2 ;  /* 0x0000000440407c11 */ /* 0x000fe2000f8e10ff */
[----:B------:R-:W-:Y:S01]  /*2da0*/  VIADD R8, R0, 0x300 ;  /* 0x0000030000087836 */ /* 0x000fe20000000000 */
[----:B------:R-:W-:Y:S01]  /*2db0*/  LEA R66, R66, UR4, 0x2 ;  /* 0x0000000442427c11 */ /* 0x000fe2000f8e10ff */
[----:B------:R2:W-:Y:S01]  /*2dc0*/  STS [R58], R12 ;  /* 0x0000000c3a007388 */ /* 0x0005e20000000800 */
[----:B------:R-:W-:-:S02]  /*2dd0*/  LEA R68, R68, UR4, 0x2 ;  /* 0x0000000444447c11 */ /* 0x000fc4000f8e10ff */
[----:B------:R-:W-:Y:S01]  /*2de0*/  LEA R70, R70, UR4, 0x2 ;  /* 0x0000000446467c11 */ /* 0x000fe2000f8e10ff */
[----:B------:R-:W-:Y:S01]  /*2df0*/  STS [R60], R13 ;  /* 0x0000000d3c007388 */ /* 0x000fe20000000800 */
[----:B------:R-:W-:Y:S01]  /*2e00*/  LEA R72, R72, UR4, 0x2 ;  /* 0x0000000448487c11 */ /* 0x000fe2000f8e10ff */
[----:B-1----:R-:W1:Y:S01]  /*2e10*/  LDC.64 R2, c[0x0][0x388] ;  /* 0x0000e200ff027b82 */ /* 0x002e620000000a00 */
[----:B------:R-:W-:Y:S01]  /*2e20*/  LEA R74, R74, UR4, 0x2 ;  /* 0x000000044a4a7c11 */ /* 0x000fe2000f8e10ff */
[----:B------:R-:W-:Y:S01]  /*2e30*/  STS [R62], R14 ;  /* 0x0000000e3e007388 */ /* 0x000fe20000000800 */
[----:B------:R-:W-:Y:S01]  /*2e40*/  LEA R76, R76, UR4, 0x2 ;  /* 0x000000044c4c7c11 */ /* 0x000fe2000f8e10ff */
[----:B0-----:R-:W-:Y:S01]  /*2e50*/  IMAD.U32 R4, RZ, RZ, UR7 ;  /* 0x00000007ff047e24 */ /* 0x001fe2000f8e00ff */
[----:B------:R-:W-:Y:S01]  /*2e60*/  LEA R78, R78, UR4, 0x2 ;  /* 0x000000044e4e7c11 */ /* 0x000fe2000f8e10ff */
[----:B------:R-:W-:Y:S01]  /*2e70*/  STS [R64], R15 ;  /* 0x0000000f40007388 */ /* 0x000fe20000000800 */
[----:B------:R-:W-:Y:S01]  /*2e80*/  LEA R80, R80, UR4, 0x2 ;  /* 0x0000000450507c11 */ /* 0x000fe2000f8e10ff */
[----:B--2---:R-:W-:Y:S01]  /*2e90*/  VIADD R12, R0, 0x500 ;  /* 0x00000500000c7836 */ /* 0x004fe20000000000 */
[----:B------:R-:W-:Y:S01]  /*2ea0*/  LEA R82, R82, UR4, 0x2 ;  /* 0x0000000452527c11 */ /* 0x000fe2000f8e10ff */
[----:B------:R-:W-:Y:S01]  /*2eb0*/  STS [R66], R16 ;  /* 0x0000001042007388 */ /* 0x000fe20000000800 */
[----:B------:R-:W-:-:S02]  /*2ec0*/  LEA R84, R84, UR4, 0x2 ;  /* 0x0000000454547c11 */ /* 0x000fc4000f8e10ff */
[----:B------:R-:W-:Y:S01]  /*2ed0*/  LEA R86, R86, UR4, 0x2 ;  /* 0x0000000456567c11 */ /* 0x000fe2000f8e10ff */
[----:B------:R-:W-:Y:S01]  /*2ee0*/  STS [R68], R17 ;  /* 0x0000001144007388 */ /* 0x000fe20000000800 */
[----:B------:R-:W-:Y:S02]  /*2ef0*/  LEA R88, R88, UR4, 0x2 ;  /* 0x0000000458587c11 */ /* 0x000fe4000f8e10ff */
[----:B------:R-:W-:Y:S01]  /*2f00*/  LEA R90, R90, UR4, 0x2 ;  /* 0x000000045a5a7c11 */ /* 0x000fe2000f8e10ff */
[----:B------:R-:W-:Y:S01]  /*2f10*/  STS [R70], R18 ;  /* 0x0000001246007388 */ /* 0x000fe20000000800 */
[----:B------:R-:W-:Y:S02]  /*2f20*/  ISETP.LT.U32.AND P6, PT, R0, UR6, PT ;  /* 0x0000000600007c0c */ /* 0x000fe4000bfc1070 */
[----:B------:R-:W-:Y:S01]  /*2f30*/  ISETP.LT.U32.AND P2, PT, R6, UR6, PT ;  /* 0x0000000606007c0c */ /* 0x000fe2000bf41070 */
[----:B------:R-:W-:Y:S01]  /*2f40*/  STS [R72], R19 ;  /* 0x0000001348007388 */ /* 0x000fe20000000800 */
[----:B------:R-:W-:Y:S01]  /*2f50*/  ISETP.GT.U32.AND.EX P6, PT, R4, RZ, PT, P6 ;  /* 0x000000ff0400720c */ /* 0x000fe20003fc4160 */
[----:B------:R-:W-:Y:S01]  /*2f60*/  VIADD R6, R0, 0x200 ;  /* 0x0000020000067836 */ /* 0x000fe20000000000 */
[----:B------:R-:W-:Y:S01]  /*2f70*/  ISETP.LT.U32.AND P4, PT, R8, UR6, PT ;  /* 0x0000000608007c0c */ /* 0x000fe2000bf81070 */
[----:B------:R-:W-:Y:S01]  /*2f80*/  STS [R74], R20 ;  /* 0x000000144a007388 */ /* 0x000fe20000000800 */
[----:B------:R-:W-:Y:S01]  /*2f90*/  IMAD.U32 R8, RZ, RZ, UR7 ;  /* 0x00000007ff087e24 */ /* 0x000fe2000f8e00ff */
[C---:B------:R-:W-:Y:S01]  /*2fa0*/  LOP3.LUT R10, R0.reuse, 0x400, RZ, 0xfc, !PT ;  /* 0x00000400000a7812 */ /* 0x040fe200078efcff */
[----:B-1----:R-:W-:Y:S01]  /*2fb0*/  IMAD.WIDE.U32 R2, R0, 0x4, R2 ;  /* 0x0000000400027825 */ /* 0x002fe200078e0002 */
[----:B------:R-:W-:Y:S01]  /*2fc0*/  STS [R76], R21 ;  /* 0x000000154c007388 */ /* 0x000fe20000000800 */
[----:B------:R-:W-:-:S02]  /*2fd0*/  ISETP.LT.U32.AND P5, PT, R6, UR6, PT ;  /* 0x0000000606007c0c */ /* 0x000fc4000bfa1070 */
[----:B------:R-:W-:Y:S01]  /*2fe0*/  VIADD R6, R0, 0x600 ;  /* 0x0000060000067836 */ /* 0x000fe20000000000 */
[----:B------:R-:W-:Y:S01]  /*2ff0*/  STS [R78], R22 ;  /* 0x000000164e007388 */ /* 0x000fe20000000800 */
[----:B------:R-:W-:Y:S01]  /*3000*/  ISETP.LT.U32.AND P3, PT, R10, UR6, PT ;  /* 0x000000060a007c0c */ /* 0x000fe2000bf61070 */
[----:B------:R-:W-:Y:S01]  /*3010*/  IMAD.U32 R10, RZ, RZ, UR7 ;  /* 0x00000007ff0a7e24 */ /* 0x000fe2000f8e00ff */
[----:B------:R-:W-:Y:S01]  /*3020*/  ISETP.GT.U32.AND.EX P2, PT, R8, RZ, PT, P2 ;  /* 0x000000ff0800720c */ /* 0x000fe20003f44120 */
[----:B------:R-:W-:Y:S01]  /*3030*/  STS [R80], R23 ;  /* 0x0000001750007388 */ /* 0x000fe20000000800 */
[----:B------:R-:W-:Y:S01]  /*3040*/  ISETP.LT.U32.AND P0, PT, R6, UR6, PT ;  /* 0x0000000606007c0c */ /* 0x000fe2000bf01070 */
[----:B------:R-:W-:Y:S01]  /*3050*/  VIADD R6, R0, 0x700 ;  /* 0x0000070000067836 */ /* 0x000fe20000000000 */
[----:B------:R-:W-:Y:S01]  /*3060*/  ISETP.GT.U32.AND.EX P5, PT, R10, RZ, PT, P5 ;  /* 0x000000ff0a00720c */ /* 0x000fe20003fa4150 */
[----:B------:R-:W-:Y:S01]  /*3070*/  STS [R82], R24 ;  /* 0x0000001852007388 */ /* 0x000fe20000000800 */
[----:B------:R-:W-:-:S02]  /*3080*/  ISETP.GT.U32.AND.EX P4, PT, R8, RZ, PT, P4 ;  /* 0x000000ff0800720c */ /* 0x000fc40003f84140 */
[----:B------:R-:W-:Y:S01]  /*3090*/  ISETP.LT.U32.AND P1, PT, R12, UR6, PT ;  /* 0x000000060c007c0c */ /* 0x000fe2000bf21070 */
[----:B------:R-:W-:Y:S01]  /*30a0*/  STS [R84], R25 ;  /* 0x0000001954007388 */ /* 0x000fe20000000800 */
[C---:B------:R-:W-:Y:S02]  /*30b0*/  ISETP.GT.U32.AND.EX P0, PT, R8.reuse, RZ, PT, P0 ;  /* 0x000000ff0800720c */ /* 0x040fe40003f04100 */
[----:B------:R-:W-:Y:S01]  /*30c0*/  ISETP.GT.U32.AND.EX P1, PT, R8, RZ, PT, P1 ;  /* 0x000000ff0800720c */ /* 0x000fe20003f24110 */
[----:B------:R-:W-:Y:S04]  /*30d0*/  STS [R86], R26 ;  /* 0x0000001a56007388 */ /* 0x000fe80000000800 */
[----:B------:R-:W-:Y:S04]  /*30e0*/  STS [R88], R27 ;  /* 0x0000001b58007388 */ /* 0x000fe80000000800 */
[----:B------:R-:W-:Y:S01]  /*30f0*/  STS [R90], R28 ;  /* 0x0000001c5a007388 */ /* 0x000fe20000000800 */
[----:B------:R-:W-:Y:S06]  /*3100*/  BAR.SYNC.DEFER_BLOCKING 0x0 ;  /* 0x0000000000007b1d */ /* 0x000fec0000010000 */
[----:B------:R-:W0:Y:S04]  /*3110*/  LDS R7, [R53] ;  /* 0x0000000035077984 */ /* 0x000e280000000800 */
[----:B------:R-:W-:Y:S04]  /*3120*/  LDS R9, [R53+0x400] ;  /* 0x0004000035097984 */ /* 0x000fe80000000800 */
        /* <DEDUP_REMOVED lines=16> */
[----:B------:R-:W-:Y:S01]  /*3230*/  LDS R65, [R53+0x4800] ;  /* 0x0048000035417984 */ /* 0x000fe20000000800 */
[----:B------:R-:W-:Y:S06]  /*3240*/  BAR.SYNC.DEFER_BLOCKING 0x0 ;  /* 0x0000000000007b1d */ /* 0x000fec0000010000 */
[----:B------:R1:W-:Y:S04]  /*3250*/  STS [R5], R29 ;  /* 0x0000001d05007388 */ /* 0x0003e80000000800 */
[----:B------:R-:W-:Y:S04]  /*3260*/  STS [R56], R30 ;  /* 0x0000001e38007388 */ /* 0x000fe80000000800 */
[----:B------:R-:W-:Y:S01]  /*3270*/  STS [R58], R31 ;  /* 0x0000001f3a007388 */ /* 0x000fe20000000800 */
[----:B-1----:R-:W1:Y:S03]  /*3280*/  LDC.64 R4, c[0x0][0x398] ;  /* 0x0000e600ff047b82 */ /* 0x002e660000000a00 */
[----:B------:R-:W-:Y:S04]  /*3290*/  STS [R60], R32 ;  /* 0x000000203c007388 */ /* 0x000fe80000000800 */
[----:B------:R-:W-:Y:S04]  /*32a0*/  STS [R62], R33 ;  /* 0x000000213e007388 */ /* 0x000fe80000000800 */
[----:B------:R-:W-:Y:S04]  /*32b0*/  STS [R64], R34 ;  /* 0x0000002240007388 */ /* 0x000fe80000000800 */
[----:B------:R-:W-:Y:S04]  /*32c0*/  STS [R66], R35 ;  /* 0x0000002342007388 */ /* 0x000fe80000000800 */
[----:B------:R-:W-:Y:S04]  /*32d0*/  STS [R68], R36 ;  /* 0x0000002444007388 */ /* 0x000fe80000000800 */
[----:B------:R-:W-:Y:S01]  /*32e0*/  STS [R70], R37 ;  /* 0x0000002546007388 */ /* 0x000fe20000000800 */
[----:B-1----:R-:W-:-:S03]  /*32f0*/  IMAD.WIDE.U32 R4, R0, 0x4, R4 ;  /* 0x0000000400047825 */ /* 0x002fc600078e0004 */
[----:B------:R-:W-:Y:S04]  /*3300*/  STS [R72], R38 ;  /* 0x0000002648007388 */ /* 0x000fe80000000800 */
        /* <DEDUP_REMOVED lines=8> */
[----:B------:R-:W-:Y:S01]  /*3390*/  STS [R90], R47 ;  /* 0x0000002f5a007388 */ /* 0x000fe20000000800 */
[----:B------:R-:W-:Y:S06]  /*33a0*/  BAR.SYNC.DEFER_BLOCKING 0x0 ;  /* 0x0000000000007b1d */ /* 0x000fec0000010000 */
[----:B------:R-:W1:Y:S04]  /*33b0*/  @P6 LDS R67, [R53] ;  /* 0x0000000035436984 */ /* 0x000e680000000800 */
[----:B------:R-:W2:Y:S04]  /*33c0*/  LDS R29, [R53+0x400] ;  /* 0x00040000351d7984 */ /* 0x000ea80000000800 */
[----:B------:R-:W3:Y:S04]  /*33d0*/  LDS R31, [R53+0x800] ;  /* 0x00080000351f7984 */ /* 0x000ee80000000800 */
[----:B------:R-:W4:Y:S04]  /*33e0*/  LDS R33, [R53+0xc00] ;  /* 0x000c000035217984 */ /* 0x000f280000000800 */
[----:B------:R-:W5:Y:S04]  /*33f0*/  LDS R35, [R53+0x1000] ;  /* 0x0010000035237984 */ /* 0x000f680000000800 */
[----:B------:R-:W5:Y:S04]  /*3400*/  LDS R37, [R53+0x1400] ;  /* 0x0014000035257984 */ /* 0x000f680000000800 */
[----:B------:R-:W5:Y:S04]  /*3410*/  LDS R39, [R53+0x1800] ;  /* 0x0018000035277984 */ /* 0x000f680000000800 */
[----:B0-----:R0:W-:Y:S04]  /*3420*/  @P6 STG.E desc[UR10][R2.64], R7 ;  /* 0x0000000702006986 */ /* 0x0011e8000c10190a */
[----:B------:R-:W5:Y:S04]  /*3430*/  LDS R41, [R53+0x1c00] ;  /* 0x001c000035297984 */ /* 0x000f680000000800 */
[----:B-1----:R-:W-:Y:S01]  /*3440*/  @P6 STG.E desc[UR10][R4.64], R67 ;  /* 0x0000004304006986 */ /* 0x002fe2000c10190a */
[----:B------:R-:W-:Y:S01]  /*3450*/  ISETP.LT.U32.AND P6, PT, R6, UR6, PT ;  /* 0x0000000606007c0c */ /* 0x000fe2000bfc1070 */
[----:B0-----:R-:W-:Y:S01]  /*3460*/  IMAD.U32 R7, RZ, RZ, UR7 ;  /* 0x00000007ff077e24 */ /* 0x001fe2000f8e00ff */
[----:B------:R-:W-:Y:S01]  /*3470*/  LOP3.LUT R6, R0, 0x800, RZ, 0xfc, !PT ;  /* 0x0000080000067812 */ /* 0x000fe200078efcff */
[----:B------:R-:W-:Y:S01]  /*3480*/  @P2 STG.E desc[UR10][R2.64+0x400], R9 ;  /* 0x0004000902002986 */ /* 0x000fe2000c10190a */
[----:B------:R-:W-:-:S02]  /*3490*/  ISETP.GT.U32.AND.EX P6, PT, R10, RZ, PT, P6 ;  /* 0x000000ff0a00720c */ /* 0x000fc40003fc4160 */
[----:B------:R-:W-:Y:S01]  /*34a0*/  ISETP.GT.U32.AND.EX P3, PT, R7, RZ, PT, P3 ;  /* 0x000000ff0700720c */ /* 0x000fe20003f64130 */
[----:B--2---:R-:W-:Y:S01]  /*34b0*/  @P2 STG.E desc[UR10][R4.64+0x400], R29 ;  /* 0x0004001d04002986 */ /* 0x004fe2000c10190a */
[----:B------:R-:W-:Y:S01]  /*34c0*/  ISETP.LT.U32.AND P2, PT, R6, UR6, PT ;  /* 0x0000000606007c0c */ /* 0x000fe2000bf41070 */
[----:B------:R-:W-:Y:S02]  /*34d0*/  VIADD R6, R0, 0x900 ;  /* 0x0000090000067836 */ /* 0x000fe40000000000 */
[----:B------:R-:W-:Y:S01]  /*34e0*/  @P5 STG.E desc[UR10][R2.64+0x800], R11 ;  /* 0x0008000b02005986 */ /* 0x000fe2000c10190a */
[----:B------:R-:W-:-:S03]  /*34f0*/  ISETP.GT.U32.AND.EX P2, PT, R8, RZ, PT, P2 ;  /* 0x000000ff0800720c */ /* 0x000fc60003f44120 */
[----:B---3--:R-:W-:Y:S01]  /*3500*/  @P5 STG.E desc[UR10][R4.64+0x800], R31 ;  /* 0x0008001f04005986 */ /* 0x008fe2000c10190a */
[----:B------:R-:W-:Y:S01]  /*3510*/  ISETP.LT.U32.AND P5, PT, R6, UR6, PT ;  /* 0x0000000606007c0c */ /* 0x000fe2000bfa1070 */
[----:B------:R-:W-:Y:S02]  /*3520*/  VIADD R6, R0, 0xa00 ;  /* 0x00000a0000067836 */ /* 0x000fe40000000000 */
[----:B------:R-:W0:Y:S01]  /*3530*/  LDS R7, [R53+0x2000] ;  /* 0x0020000035077984 */ /* 0x000e220000000800 */
[----:B------:R-:W-:Y:S01]  /*3540*/  ISETP.GT.U32.AND.EX P5, PT, R8, RZ, PT, P5 ;  /* 0x000000ff0800720c */ /* 0x000fe20003fa4150 */
[----:B------:R-:W-:Y:S02]  /*3550*/  VIADD R8, R0, 0x1100 ;  /* 0x0000110000087836 */ /* 0x000fe40000000000 */
[----:B------:R-:W-:Y:S04]  /*3560*/  @P4 STG.E desc[UR10][R2.64+0xc00], R13 ;  /* 0x000c000d02004986 */ /* 0x000fe8000c10190a */
[----:B----4-:R-:W-:Y:S01]  /*3570*/  @P4 STG.E desc[UR10][R4.64+0xc00], R33 ;  /* 0x000c002104004986 */ /* 0x010fe2000c10190a */
[----:B------:R-:W-:Y:S01]  /*3580*/  ISETP.LT.U32.AND P4, PT, R6, UR6, PT ;  /* 0x0000000606007c0c */ /* 0x000fe2000bf81070 */
[----:B------:R-:W-:-:S02]  /*3590*/  VIADD R6, R0, 0xb00 ;  /* 0x00000b0000067836 */ /* 0x000fc40000000000 */
[----:B------:R-:W1:Y:S01]  /*35a0*/  LDS R9, [R53+0x2400] ;  /* 0x0024000035097984 */ /* 0x000e620000000800 */
[----:B------:R-:W-:-:S03]  /*35b0*/  ISETP.GT.U32.AND.EX P4, PT, R10, RZ, PT, P4 ;  /* 0x000000ff0a00720c */ /* 0x000fc60003f84140 */
[----:B------:R-:W2:Y:S04]  /*35c0*/  LDS R11, [R53+0x2800] ;  /* 0x00280000350b7984 */ /* 0x000ea80000000800 */
[----:B------:R-:W3:Y:S04]  /*35d0*/  LDS R13, [R53+0x2c00] ;  /* 0x002c0000350d7984 */ /* 0x000ee80000000800 */
[----:B------:R-:W-:Y:S04]  /*35e0*/  @P3 STG.E desc[UR10][R2.64+0x1000], R15 ;  /* 0x0010000f02003986 */ /* 0x000fe8000c10190a */
[----:B-----5:R-:W-:Y:S01]  /*35f0*/  @P3 STG.E desc[UR10][R4.64+0x1000], R35 ;  /* 0x0010002304003986 */ /* 0x020fe2000c10190a */
[----:B------:R-:W-:-:S02]  /*3600*/  ISETP.LT.U32.AND P3, PT, R6, UR6, PT ;  /* 0x0000000606007c0c */ /* 0x000fc4000bf61070 */
[----:B------:R-:W-:Y:S01]  /*3610*/  LOP3.LUT R6, R0, 0xc00, RZ, 0xfc, !PT ;  /* 0x00000c0000067812 */ /* 0x000fe200078efcff */
[----:B------:R-:W-:Y:S04]  /*3620*/  @P1 STG.E desc[UR10][R2.64+0x1400], R17 ;  /* 0x0014001102001986 */ /* 0x000fe8000c10190a */
[----:B------:R-:W-:Y:S01]  /*3630*/  @P1 STG.E desc[UR10][R4.64+0x1400], R37 ;  /* 0x0014002504001986 */ /* 0x000fe2000c10190a */
[----:B------:R-:W-:Y:S01]  /*3640*/  ISETP.LT.U32.AND P1, PT, R6, UR6, PT ;  /* 0x0000000606007c0c */ /* 0x000fe2000bf21070 */
[----:B------:R-:W-:Y:S02]  /*3650*/  VIADD R6, R0, 0xd00 ;  /* 0x00000d0000067836 */ /* 0x000fe40000000000 */
[----:B------:R-:W-:Y:S04]  /*3660*/  @P0 STG.E desc[UR10][R2.64+0x1800], R19 ;  /* 0x0018001302000986 */ /* 0x000fe8000c10190a */
[----:B------:R-:W-:Y:S01]  /*3670*/  @P0 STG.E desc[UR10][R4.64+0x1800], R39 ;  /* 0x0018002704000986 */ /* 0x000fe2000c10190a */
[----:B------:R-:W-:Y:S01]  /*3680*/  ISETP.LT.U32.AND P0, PT, R6, UR6, PT ;  /* 0x0000000606007c0c */ /* 0x000fe2000bf01070 */
[----:B------:R-:W-:-:S02]  /*3690*/  VIADD R6, R0, 0xe00 ;  /* 0x00000e0000067836 */ /* 0x000fc40000000000 */
[----:B------:R-:W-:Y:S04]  /*36a0*/  @P6 STG.E desc[UR10][R2.64+0x1c00], R21 ;  /* 0x001c001502006986 */ /* 0x000fe8000c10190a */
[----:B------:R-:W-:Y:S01]  /*36b0*/  @P6 STG.E desc[UR10][R4.64+0x1c00], R41 ;  /* 0x001c002904006986 */ /* 0x000fe2000c10190a */
[----:B------:R-:W-:Y:S01]  /*36c0*/  ISETP.LT.U32.AND P6, PT, R6, UR6, PT ;  /* 0x0000000606007c0c */ /* 0x000fe2000bfc1070 */
[----:B------:R-:W-:Y:S02]  /*36d0*/  IMAD.U32 R6, RZ, RZ, UR7 ;  /* 0x00000007ff067e24 */ /* 0x000fe4000f8e00ff */
[----:B------:R-:W4:Y:S03]  /*36e0*/  LDS R15, [R53+0x3000] ;  /* 0x00300000350f7984 */ /* 0x000f260000000800 */
[----:B------:R-:W-:Y:S01]  /*36f0*/  ISETP.GT.U32.AND.EX P3, PT, R6, RZ, PT, P3 ;  /* 0x000000ff0600720c */ /* 0x000fe20003f64130 */
[----:B------:R-:W5:Y:S01]  /*3700*/  LDS R17, [R53+0x3400] ;  /* 0x0034000035117984 */ /* 0x000f620000000800 */
[----:B------:R-:W-:-:S03]  /*3710*/  VIADD R6, R0, 0xf00 ;  /* 0x00000f0000067836 */ /* 0x000fc60000000000 */
[----:B------:R-:W5:Y:S04]  /*3720*/  LDS R19, [R53+0x3800] ;  /* 0x0038000035137984 */ /* 0x000f680000000800 */
[----:B------:R-:W5:Y:S04]  /*3730*/  LDS R21, [R53+0x3c00] ;  /* 0x003c000035157984 */ /* 0x000f680000000800 */
[----:B------:R-:W5:Y:S04]  /*3740*/  LDS R29, [R53+0x4000] ;  /* 0x00400000351d7984 */ /* 0x000f680000000800 */
[----:B------:R-:W5:Y:S04]  /*3750*/  LDS R31, [R53+0x4400] ;  /* 0x00440000351f7984 */ /* 0x000f680000000800 */
[----:B------:R-:W-:Y:S04]  /*3760*/  @P2 STG.E desc[UR10][R2.64+0x2000], R23 ;  /* 0x0020001702002986 */ /* 0x000fe8000c10190a */
[----:B0-----:R0:W-:Y:S01]  /*3770*/  @P2 STG.E desc[UR10][R4.64+0x2000], R7 ;  /* 0x0020000704002986 */ /* 0x0011e2000c10190a */
[----:B------:R-:W-:-:S02]  /*3780*/  ISETP.LT.U32.AND P2, PT, R6, UR6, PT ;  /* 0x0000000606007c0c */ /* 0x000fc4000bf41070 */
[C---:B------:R-:W-:Y:S01]  /*3790*/  LOP3.LUT R6, R0.reuse, 0x1000, RZ, 0xfc, !PT ;  /* 0x0000100000067812 */ /* 0x040fe200078efcff */
[----:B------:R2:W-:Y:S01]  /*37a0*/  @P5 STG.E desc[UR10][R2.64+0x2400], R25 ;  /* 0x0024001902005986 */ /* 0x0005e2000c10190a */
[----:B------:R-:W-:-:S03]  /*37b0*/  VIADD R0, R0, 0x1200 ;  /* 0x0000120000007836 */ /* 0x000fc60000000000 */
[----:B-1----:R1:W-:Y:S01]  /*37c0*/  @P5 STG.E desc[UR10][R4.64+0x2400], R9 ;  /* 0x0024000904005986 */ /* 0x0023e2000c10190a */
[----:B------:R-:W-:Y:S01]  /*37d0*/  ISETP.LT.U32.AND P5, PT, R6, UR6, PT ;  /* 0x0000000606007c0c */ /* 0x000fe2000bfa1070 */
[----:B------:R-:W-:Y:S02]  /*37e0*/  IMAD.U32 R6, RZ, RZ, UR7 ;  /* 0x00000007ff067e24 */ /* 0x000fe4000f8e00ff */
[----:B------:R1:W-:Y:S01]  /*37f0*/  @P4 STG.E desc[UR10][R2.64+0x2800], R27 ;  /* 0x0028001b02004986 */ /* 0x0003e2000c10190a */
[----:B0-----:R-:W-:Y:S02]  /*3800*/  IMAD.U32 R7, RZ, RZ, UR7 ;  /* 0x00000007ff077e24 */ /* 0x001fe4000f8e00ff */
[C---:B------:R-:W-:Y:S01]  /*3810*/  ISETP.GT.U32.AND.EX P1, PT, R6.reuse, RZ, PT, P1 ;  /* 0x000000ff0600720c */ /* 0x040fe20003f24110 */
[----:B--2---:R1:W-:Y:S01]  /*3820*/  @P4 STG.E desc[UR10][R4.64+0x2800], R11 ;  /* 0x0028000b04004986 */ /* 0x0043e2000c10190a */
[----:B------:R-:W-:Y:S02]  /*3830*/  ISETP.GT.U32.AND.EX P6, PT, R6, RZ, PT, P6 ;  /* 0x000000ff0600720c */ /* 0x000fe40003fc4160 */
[----:B------:R-:W-:Y:S01]  /*3840*/  ISETP.LT.U32.AND P4, PT, R8, UR6, PT ;  /* 0x0000000608007c0c */ /* 0x000fe2000bf81070 */
[----:B------:R1:W-:Y:S01]  /*3850*/  @P3 STG.E desc[UR10][R2.64+0x2c00], R49 ;  /* 0x002c003102003986 */ /* 0x0003e2000c10190a */
[----:B------:R-:W-:-:S02]  /*3860*/  ISETP.GT.U32.AND.EX P2, PT, R7, RZ, PT, P2 ;  /* 0x000000ff0700720c */ /* 0x000fc40003f44120 */
[----:B------:R-:W-:Y:S01]  /*3870*/  ISETP.GT.U32.AND.EX P4, PT, R6, RZ, PT, P4 ;  /* 0x000000ff0600720c */ /* 0x000fe20003f84140 */
[----:B---3--:R1:W-:Y:S01]  /*3880*/  @P3 STG.E desc[UR10][R4.64+0x2c00], R13 ;  /* 0x002c000d04003986 */ /* 0x0083e2000c10190a */
[----:B------:R-:W-:Y:S01]  /*3890*/  ISETP.LT.U32.AND P3, PT, R0, UR6, PT ;  /* 0x0000000600007c0c */ /* 0x000fe2000bf61070 */
[----:B------:R-:W-:Y:S02]  /*38a0*/  IMAD.U32 R0, RZ, RZ, UR7 ;  /* 0x00000007ff007e24 */ /* 0x000fe4000f8e00ff */
[----:B------:R1:W-:Y:S03]  /*38b0*/  @P1 STG.E desc[UR10][R2.64+0x3000], R51 ;  /* 0x0030003302001986 */ /* 0x0003e6000c10190a */
[C---:B------:R-:W-:Y:S01]  /*38c0*/  ISETP.GT.U32.AND.EX P0, PT, R0.reuse, RZ, PT, P0 ;  /* 0x000000ff0000720c */ /* 0x040fe20003f04100 */
[----:B----4-:R1:W-:Y:S01]  /*38d0*/  @P1 STG.E desc[UR10][R4.64+0x3000], R15 ;  /* 0x0030000f04001986 */ /* 0x0103e2000c10190a */
[----:B------:R-:W-:-:S02]  /*38e0*/  ISETP.GT.U32.AND.EX P5, PT, R0, RZ, PT, P5 ;  /* 0x000000ff0000720c */ /* 0x000fc40003fa4150 */
[----:B------:R-:W-:-:S09]  /*38f0*/  ISETP.GT.U32.AND.EX P3, PT, R0, RZ, PT, P3 ;  /* 0x000000ff0000720c */ /* 0x000fd20003f64130 */
[----:B------:R1:W-:Y:S04]  /*3900*/  @P0 STG.E desc[UR10][R2.64+0x3400], R55 ;  /* 0x0034003702000986 */ /* 0x0003e8000c10190a */
[----:B-----5:R1:W-:Y:S04]  /*3910*/  @P0 STG.E desc[UR10][R4.64+0x3400], R17 ;  /* 0x0034001104000986 */ /* 0x0203e8000c10190a */
[----:B------:R1:W-:Y:S04]  /*3920*/  @P6 STG.E desc[UR10][R2.64+0x3800], R57 ;  /* 0x0038003902006986 */ /* 0x0003e8000c10190a */
[----:B------:R1:W-:Y:S04]  /*3930*/  @P6 STG.E desc[UR10][R4.64+0x3800], R19 ;  /* 0x0038001304006986 */ /* 0x0003e8000c10190a */
[----:B------:R1:W-:Y:S04]  /*3940*/  @P2 STG.E desc[UR10][R2.64+0x3c00], R59 ;  /* 0x003c003b02002986 */ /* 0x0003e8000c10190a */
[----:B------:R1:W-:Y:S04]  /*3950*/  @P2 STG.E desc[UR10][R4.64+0x3c00], R21 ;  /* 0x003c001504002986 */ /* 0x0003e8000c10190a */
[----:B------:R1:W-:Y:S04]  /*3960*/  @P5 STG.E desc[UR10][R2.64+0x4000], R61 ;  /* 0x0040003d02005986 */ /* 0x0003e8000c10190a */
[----:B------:R1:W-:Y:S04]  /*3970*/  @P5 STG.E desc[UR10][R4.64+0x4000], R29 ;  /* 0x0040001d04005986 */ /* 0x0003e8000c10190a */
[----:B------:R1:W-:Y:S04]  /*3980*/  @P4 STG.E desc[UR10][R2.64+0x4400], R63 ;  /* 0x0044003f02004986 */ /* 0x0003e8000c10190a */
[----:B------:R1:W-:Y:S01]  /*3990*/  @P4 STG.E desc[UR10][R4.64+0x4400], R31 ;  /* 0x0044001f04004986 */ /* 0x0003e2000c10190a */
[----:B------:R-:W-:Y:S05]  /*39a0*/  @!P3 EXIT ;  /* 0x000000000000b94d */ /* 0x000fea0003800000 */
[----:B------:R-:W0:Y:S04]  /*39b0*/  LDS R53, [R53+0x4800] ;  /* 0x0048000035357984 */ /* 0x000e280000000800 */
[----:B------:R-:W-:Y:S04]  /*39c0*/  STG.E desc[UR10][R2.64+0x4800], R65 ;  /* 0x0048004102007986 */ /* 0x000fe8000c10190a */
[----:B0-----:R-:W-:Y:S01]  /*39d0*/  STG.E desc[UR10][R4.64+0x4800], R53 ;  /* 0x0048003504007986 */ /* 0x001fe2000c10190a */
[----:B------:R-:W-:Y:S05]  /*39e0*/  EXIT ;  /* 0x000000000000794d */ /* 0x000fea0003800000 */
.L_x_221:
        /* <DEDUP_REMOVED lines=9> */
.L_x_297:


//--------------------- .text._ZN3cub18CUB_300001_SM_10006detail11EmptyKernelIvEEvv --------------------------
	.section	.text._ZN3cub18CUB_300001_SM_10006detail11EmptyKernelIvEEvv,"ax",@progbits
	.align	128
        .global         _ZN3cub18CUB_300001_SM_10006detail11EmptyKernelIvEEvv
        .type           _ZN3cub18CUB_300001_SM_10006detail11EmptyKernelIvEEvv,@function
        .size           _ZN3cub18CUB_300001_SM_10006detail11EmptyKernelIvEEvv,(.L_x_298 - _ZN3cub18CUB_300001_SM_10006detail11EmptyKernelIvEEvv)
        .other          _ZN3cub18CUB_300001_SM_10006detail11EmptyKernelIvEEvv,@"STO_CUDA_ENTRY STV_DEFAULT"
_ZN3cub18CUB_300001_SM_10006detail11EmptyKernelIvEEvv:
.text._ZN3cub18CUB_300001_SM_10006detail11EmptyKernelIvEEvv:
[----:B------:R-:W-:Y:S01]  /*0000*/  LDC R1, c[0x0][0x37c] ;  /* 0x0000df00ff017b82 */ /* 0x000fe20000000800 */
[----:B------:R-:W-:Y:S05]  /*0010*/  EXIT ;  /* 0x000000000000794d */ /* 0x000fea0003800000 */
.L_x_222:
        /* <DEDUP_REMOVED lines=14> */
.L_x_298:


//--------------------- .text._Z11reduceCostsPKfPfm --------------------------
	.section	.text._Z11reduceCostsPKfPfm,"ax",@progbits
	.align	128
        .global         _Z11reduceCostsPKfPfm
        .type           _Z11reduceCostsPKfPfm,@function
        .size           _Z11reduceCostsPKfPfm,(.L_x_299 - _Z11reduceCostsPKfPfm)
        .other          _Z11reduceCostsPKfPfm,@"STO_CUDA_ENTRY STV_DEFAULT"
_Z11reduceCostsPKfPfm:
.text._Z11reduceCostsPKfPfm:
[----:B------:R-:W-:Y:S01]  /*0000*/  LDC R1, c[0x0][0x37c] ;  /* 0x0000df00ff017b82 */ /* 0x000fe20000000800 */
[----:B------:R-:W0:Y:S01]  /*0010*/  S2R R6, SR_TID.X ;  /* 0x0000000000067919 */ /* 0x000e220000002100 */
[----:B------:R-:W0:Y:S01]  /*0020*/  LDCU UR8, c[0x0][0x360] ;  /* 0x00006c00ff0877ac */ /* 0x000e220008000800 */
[----:B------:R-:W0:Y:S01]  /*0030*/  S2R R7, SR_CTAID.X ;  /* 0x0000000000077919 */ /* 0x000e220000002500 */
[----:B------:R-:W1:Y:S01]  /*0040*/  LDCU.64 UR4, c[0x0][0x390] ;  /* 0x00007200ff0477ac */ /* 0x000e620008000a00 */
[----:B------:R-:W2:Y:S01]  /*0050*/  LDCU.64 UR6, c[0x0][0x358] ;  /* 0x00006b00ff0677ac */ /* 0x000ea20008000a00 */
[----:B0-----:R-:W-:-:S05]  /*0060*/  IMAD R0, R7, UR8, R6 ;  /* 0x0000000807007c24 */ /* 0x001fca000f8e0206 */
[----:B-1----:R-:W-:Y:S02]  /*0070*/  ISETP.GE.U32.AND P0, PT, R0, UR4, PT ;  /* 0x0000000400007c0c */ /* 0x002fe4000bf06070 */
[----:B------:R-:W-:-:S04]  /*0080*/  SHF.R.S32.HI R3, RZ, 0x1f, R0 ;  /* 0x0000001fff037819 */ /* 0x000fc80000011400 */
[----:B------:R-:W-:-:S13]  /*0090*/  ISETP.GE.U32.AND.EX P0, PT, R3, UR5, PT, P0 ;  /* 0x0000000503007c0c */ /* 0x000fda000bf06100 */
[----:B------:R-:W0:Y:S02]  /*00a0*/  @!P0 LDC.64 R4, c[0x0][0x380] ;  /* 0x0000e000ff048b82 */ /* 0x000e240000000a00 */
[----:B0-----:R-:W-:Y:S01]  /*00b0*/  @!P0 LEA R2, P1, R0, R4, 0x2 ;  /* 0x0000000400028211 */ /* 0x001fe200078210ff */
[----:B------:R-:W-:-:S03]  /*00c0*/  IMAD.MOV.U32 R4, RZ, RZ, RZ ;  /* 0x000000ffff047224 */ /* 0x000fc600078e00ff */
[----:B------:R-:W-:-:S05]  /*00d0*/  @!P0 LEA.HI.X R3, R0, R5, R3, 0x2, P1 ;  /* 0x0000000500038211 */ /* 0x000fca00008f1403 */
[----:B--2---:R-:W2:Y:S01]  /*00e0*/  @!P0 LDG.E R4, desc[UR6][R2.64] ;  /* 0x0000000602048981 */ /* 0x004ea2000c1e1900 */
[----:B------:R-:W0:Y:S01]  /*00f0*/  S2UR UR5, SR_CgaCtaId ;  /* 0x00000000000579c3 */ /* 0x000e220000008800 */
[----:B------:R-:W-:Y:S01]  /*0100*/  IMAD.U32 R0, RZ, RZ, UR8 ;  /* 0x00000008ff007e24 */ /* 0x000fe2000f8e00ff */
[----:B------:R-:W-:Y:S01]  /*0110*/  UMOV UR4, 0x400 ;  /* 0x0000040000047882 */ /* 0x000fe20000000000 */
[----:B------:R-:W-:-:S03]  /*0120*/  ISETP.NE.AND P0, PT, R6, RZ, PT ;  /* 0x000000ff0600720c */ /* 0x000fc60003f05270 */
[----:B------:R-:W-:Y:S01]  /*0130*/  ISETP.GE.U32.AND P1, PT, R0, 0x2, PT ;  /* 0x000000020000780c */ /* 0x000fe20003f26070 */
[----:B0-----:R-:W-:-:S06]  /*0140*/  ULEA UR4, UR5, UR4, 0x18 ;  /* 0x0000000405047291 */ /* 0x001fcc000f8ec0ff */
[----:B------:R-:W-:-:S05]  /*0150*/  LEA R5, R6, UR4, 0x2 ;  /* 0x0000000406057c11 */ /* 0x000fca000f8e10ff */
[----:B--2---:R0:W-:Y:S01]  /*0160*/  STS [R5], R4 ;  /* 0x0000000405007388 */ /* 0x0041e20000000800 */
[----:B------:R-:W-:Y:S06]  /*0170*/  BAR.SYNC.DEFER_BLOCKING 0x0 ;  /* 0x0000000000007b1d */ /* 0x000fec0000010000 */
[----:B------:R-:W-:Y:S05]  /*0180*/  @!P1 BRA `(.L_x_223) ;  /* 0x00000000002c9947 */ /* 0x000fea0003800000 */
.L_x_224:
[----:B------:R-:W-:-:S04]  /*0190*/  SHF.R.U32.HI R8, RZ, 0x1, R0 ;  /* 0x00000001ff087819 */ /* 0x000fc80000011600 */
[----:B------:R-:W-:-:S13]  /*01a0*/  ISETP.GE.U32.AND P1, PT, R6, R8, PT ;  /* 0x000000080600720c */ /* 0x000fda0003f26070 */
[----:B------:R-:W-:Y:S01]  /*01b0*/  @!P1 IMAD R2, R8, 0x4, R5 ;  /* 0x0000000408029824 */ /* 0x000fe200078e0205 */
[----:B------:R-:W-:Y:S05]  /*01c0*/  @!P1 LDS R3, [R5] ;  /* 0x0000000005039984 */ /* 0x000fea0000000800 */
[----:B------:R-:W0:Y:S02]  /*01d0*/  @!P1 LDS R2, [R2] ;  /* 0x0000000002029984 */ /* 0x000e240000000800 */
[----:B0-----:R-:W-:-:S05]  /*01e0*/  @!P1 FADD R4, R2, R3 ;  /* 0x0000000302049221 */ /* 0x001fca0000000000 */
[----:B------:R1:W-:Y:S01]  /*01f0*/  @!P1 STS [R5], R4 ;  /* 0x0000000405009388 */ /* 0x0003e20000000800 */
[----:B------:R-:W-:Y:S01]  /*0200*/  BAR.SYNC.DEFER_BLOCKING 0x0 ;  /* 0x0000000000007b1d */ /* 0x000fe20000010000 */
[----:B------:R-:W-:Y:S01]  /*0210*/  ISETP.GT.U32.AND P1, PT, R0, 0x3, PT ;  /* 0x000000030000780c */ /* 0x000fe20003f24070 */
[----:B------:R-:W-:-:S12]  /*0220*/  IMAD.MOV.U32 R0, RZ, RZ, R8 ;  /* 0x000000ffff007224 */ /* 0x000fd800078e0008 */
[----:B-1----:R-:W-:Y:S05]  /*0230*/  @P1 BRA `(.L_x_224) ;  /* 0xfffffffc00d41947 */ /* 0x002fea000383ffff */
.L_x_223:
[----:B------:R-:W-:Y:S05]  /*0240*/  @P0 EXIT ;  /* 0x000000000000094d */ /* 0x000fea0003800000 */
[----:B------:R-:W1:Y:S01]  /*0250*/  S2UR UR5, SR_CgaCtaId ;  /* 0x00000000000579c3 */ /* 0x000e620000008800 */
[----:B------:R-:W-:-:S07]  /*0260*/  UMOV UR4, 0x400 ;  /* 0x0000040000047882 */ /* 0x000fce0000000000 */
[----:B------:R-:W2:Y:S01]  /*0270*/  LDC.64 R2, c[0x0][0x388] ;  /* 0x0000e200ff027b82 */ /* 0x000ea20000000a00 */
[----:B-1----:R-:W-:Y:S01]  /*0280*/  ULEA UR4, UR5, UR4, 0x18 ;  /* 0x0000000405047291 */ /* 0x002fe2000f8ec0ff */
[----:B--2---:R-:W-:-:S08]  /*0290*/  IMAD.WIDE.U32 R2, R7, 0x4, R2 ;  /* 0x0000000407027825 */ /* 0x004fd000078e0002 */
[----:B0-----:R-:W0:Y:S04]  /*02a0*/  LDS R5, [UR4] ;  /* 0x00000004ff057984 */ /* 0x001e280008000800 */
[----:B0-----:R-:W-:Y:S01]  /*02b0*/  STG.E desc[UR6][R2.64], R5 ;  /* 0x0000000502007986 */ /* 0x001fe2000c101906 */
[----:B------:R-:W-:Y:S05]  /*02c0*/  EXIT ;  /* 0x000000000000794d */ /* 0x000fea0003800000 */
.L_x_225:
        /* <DEDUP_REMOVED lines=11> */
.L_x_299:


//--------------------- .text._Z14computeSAHCostPK7BVHNodefPfm --------------------------
	.section	.text._Z14computeSAHCostPK7BVHNodefPfm,"ax",@progbits
	.align	128
        .global         _Z14computeSAHCostPK7BVHNodefPfm
        .type           _Z14computeSAHCostPK7BVHNodefPfm,@function
        .size           _Z14computeSAHCostPK7BVHNodefPfm,(.L_x_292 - _Z14computeSAHCostPK7BVHNodefPfm)
        .other          _Z14computeSAHCostPK7BVHNodefPfm,@"STO_CUDA_ENTRY STV_DEFAULT"
_Z14computeSAHCostPK7BVHNodefPfm:
.text._Z14computeSAHCostPK7BVHNodefPfm:
[----:B------:R-:W-:Y:S01]  /*0000*/  LDC R1, c[0x0][0x37c] ;  /* 0x0000df00ff017b82 */ /* 0x000fe20000000800 */
[----:B------:R-:W0:Y:S07]  /*0010*/  S2R R3, SR_TID.X ;  /* 0x0000000000037919 */ /* 0x000e2e0000002100 */
[----:B------:R-:W0:Y:S01]  /*0020*/  S2UR UR4, SR_CTAID.X ;  /* 0x00000000000479c3 */ /* 0x000e220000002500 */
[----:B------:R-:W1:Y:S07]  /*0030*/  LDCU.64 UR6, c[0x0][0x398] ;  /* 0x00007300ff0677ac */ /* 0x000e6e0008000a00 */
[----:B------:R-:W0:Y:S02]  /*0040*/  LDC R2, c[0x0][0x360] ;  /* 0x0000d800ff027b82 */ /* 0x000e240000000800 */
[----:B0-----:R-:W-:-:S05]  /*0050*/  IMAD R2, R2, UR4, R3 ;  /* 0x0000000402027c24 */ /* 0x001fca000f8e0203 */
[----:B-1----:R-:W-:Y:S02]  /*0060*/  ISETP.GE.U32.AND P0, PT, R2, UR6, PT ;  /* 0x0000000602007c0c */ /* 0x002fe4000bf06070 */
[----:B------:R-:W-:-:S04]  /*0070*/  SHF.R.S32.HI R7, RZ, 0x1f, R2 ;  /* 0x0000001fff077819 */ /* 0x000fc80000011402 */
[----:B------:R-:W-:-:S13]  /*0080*/  ISETP.GE.U32.AND.EX P0, PT, R7, UR7, PT, P0 ;  /* 0x0000000707007c0c */ /* 0x000fda000bf06100 */
[----:B------:R-:W-:Y:S05]  /*0090*/  @P0 EXIT ;  /* 0x000000000000094d */ /* 0x000fea0003800000 */
[----:B------:R-:W0:Y:S01]  /*00a0*/  LDC.64 R4, c[0x0][0x380] ;  /* 0x0000e000ff047b82 */ /* 0x000e220000000a00 */
[----:B------:R-:W1:Y:S01]  /*00b0*/  LDCU.64 UR4, c[0x0][0x358] ;  /* 0x00006b00ff0477ac */ /* 0x000e620008000a00 */
[----:B------:R-:W-:-:S06]  /*00c0*/  IMAD R3, R7, 0x24, RZ ;  /* 0x0000002407037824 */ /* 0x000fcc00078e02ff */
[----:B------:R-:W2:Y:S01]  /*00d0*/  LDC R13, c[0x0][0x388] ;  /* 0x0000e200ff0d7b82 */ /* 0x000ea20000000800 */
[----:B0-----:R-:W-:-:S04]  /*00e0*/  IMAD.WIDE.U32 R4, R2, 0x24, R4 ;  /* 0x0000002402047825 */ /* 0x001fc800078e0004 */
[----:B------:R-:W-:-:S05]  /*00f0*/  IMAD.IADD R5, R5, 0x1, R3 ;  /* 0x0000000105057824 */ /* 0x000fca00078e0203 */
[----:B-1----:R-:W3:Y:S04]  /*0100*/  LDG.E R6, desc[UR4][R4.64+0x10] ;  /* 0x0000100404067981 */ /* 0x002ee8000c1e1900 */
[----:B------:R-:W3:Y:S04]  /*0110*/  LDG.E R9, desc[UR4][R4.64+0x4] ;  /* 0x0000040404097981 */ /* 0x000ee8000c1e1900 */
[----:B------:R-:W4:Y:S04]  /*0120*/  LDG.E R8, desc[UR4][R4.64+0x14] ;  /* 0x0000140404087981 */ /* 0x000f28000c1e1900 */
[----:B------:R-:W4:Y:S04]  /*0130*/  LDG.E R11, desc[UR4][R4.64+0x8] ;  /* 0x00000804040b7981 */ /* 0x000f28000c1e1900 */
[----:B------:R-:W5:Y:S04]  /*0140*/  LDG.E R0, desc[UR4][R4.64+0xc] ;  /* 0x00000c0404007981 */ /* 0x000f68000c1e1900 */
[----:B------:R-:W5:Y:S01]  /*0150*/  LDG.E R3, desc[UR4][R4.64] ;  /* 0x0000000404037981 */ /* 0x000f62000c1e1900 */
[----:B--2---:R-:W0:Y:S01]  /*0160*/  MUFU.RCP R10, R13 ;  /* 0x0000000d000a7308 */ /* 0x004e220000001000 */
[----:B------:R-:W-:Y:S01]  /*0170*/  BSSY.RECONVERGENT B0, `(.L_x_226) ;  /* 0x0000012000007945 */ /* 0x000fe20003800200 */
[----:B---3--:R-:W-:Y:S01]  /*0180*/  FADD R9, R6, -R9 ;  /* 0x8000000906097221 */ /* 0x008fe20000000000 */
[----:B----4-:R-:W-:Y:S01]  /*0190*/  FADD R8, R8, -R11 ;  /* 0x8000000b08087221 */ /* 0x010fe20000000000 */
[----:B-----5:R-:W-:-:S03]  /*01a0*/  FADD R0, R0, -R3 ;  /* 0x8000000300007221 */ /* 0x020fc60000000000 */
[----:B------:R-:W-:-:S04]  /*01b0*/  FMUL R3, R9, R8 ;  /* 0x0000000809037220 */ /* 0x000fc80000400000 */
[----:B------:R-:W-:-:S04]  /*01c0*/  FFMA R3, R0, R9, R3 ;  /* 0x0000000900037223 */ /* 0x000fc80000000003 */
[----:B------:R-:W-:Y:S01]  /*01d0*/  FFMA R0, R0, R8, R3 ;  /* 0x0000000800007223 */ /* 0x000fe20000000003 */
[----:B0-----:R-:W-:-:S03]  /*01e0*/  FFMA R3, R10, -R13, 1 ;  /* 0x3f8000000a037423 */ /* 0x001fc6000000080d */
[----:B------:R-:W-:Y:S01]  /*01f0*/  FADD R0, R0, R0 ;  /* 0x0000000000007221 */ /* 0x000fe20000000000 */
[----:B------:R-:W-:-:S03]  /*0200*/  FFMA R3, R10, R3, R10 ;  /* 0x000000030a037223 */ /* 0x000fc6000000000a */
[----:B------:R-:W0:Y:S01]  /*0210*/  FCHK P0, R0, R13 ;  /* 0x0000000d00007302 */ /* 0x000e220000000000 */
[----:B------:R-:W-:-:S04]  /*0220*/  FFMA R6, R0, R3, RZ ;  /* 0x0000000300067223 */ /* 0x000fc800000000ff */
[----:B------:R-:W-:-:S04]  /*0230*/  FFMA R8, R6, -R13, R0 ;  /* 0x8000000d06087223 */ /* 0x000fc80000000000 */
[----:B------:R-:W-:Y:S01]  /*0240*/  FFMA R3, R3, R8, R6 ;  /* 0x0000000803037223 */ /* 0x000fe20000000006 */
[----:B0-----:R-:W-:Y:S06]  /*0250*/  @!P0 BRA `(.L_x_227) ;  /* 0x00000000000c8947 */ /* 0x001fec0003800000 */
[----:B------:R-:W-:-:S07]  /*0260*/  MOV R6, 0x280 ;  /* 0x0000028000067802 */ /* 0x000fce0000000f00 */
[----:B------:R-:W-:Y:S05]  /*0270*/  CALL.REL.NOINC `($__internal_0_$__cuda_sm3x_div_rn_noftz_f32_slowpath) ;  /* 0x0000000000347944 */ /* 0x000fea0003c00000 */
[----:B------:R-:W-:-:S07]  /*0280*/  IMAD.MOV.U32 R3, RZ, RZ, R0 ;  /* 0x000000ffff037224 */ /* 0x000fce00078e0000 */
.L_x_227:
[----:B------:R-:W-:Y:S05]  /*0290*/  BSYNC.RECONVERGENT B0 ;  /* 0x0000000000007941 */ /* 0x000fea0003800200 */
.L_x_226:
[----:B------:R-:W2:Y:S01]  /*02a0*/  LDG.E.U8 R0, desc[UR4][R4.64+0x1c] ;  /* 0x00001c0404007981 */ /* 0x000ea2000c1e1100 */
[----:B------:R-:W0:Y:S01]  /*02b0*/  LDCU.64 UR6, c[0x0][0x390] ;  /* 0x00007200ff0677ac */ /* 0x000e220008000a00 */
[----:B--2---:R-:W-:-:S13]  /*02c0*/  ISETP.NE.AND P0, PT, R0, RZ, PT ;  /* 0x000000ff0000720c */ /* 0x004fda0003f05270 */
[----:B------:R-:W2:Y:S01]  /*02d0*/  @!P0 LDG.E.U16 R8, desc[UR4][R4.64+0x1e] ;  /* 0x00001e0404088981 */ /* 0x000ea2000c1e1500 */
[----:B------:R-:W-:Y:S01]  /*02e0*/  IMAD.MOV.U32 R0, RZ, RZ, 0x3f99999a ;  /* 0x3f99999aff007424 */ /* 0x000fe200078e00ff */
[----:B0-----:R-:W-:-:S04]  /*02f0*/  LEA R6, P1, R2, UR6, 0x2 ;  /* 0x0000000602067c11 */ /* 0x001fc8000f8210ff */
[----:B------:R-:W-:Y:S02]  /*0300*/  LEA.HI.X R7, R2, UR7, R7, 0x2, P1 ;  /* 0x0000000702077c11 */ /* 0x000fe400088f1407 */
[----:B--2---:R-:W-:-:S05]  /*0310*/  @!P0 I2FP.F32.U32 R0, R8 ;  /* 0x0000000800008245 */ /* 0x004fca0000201000 */
[----:B------:R-:W-:-:S05]  /*0320*/  FMUL R3, R0, R3 ;  /* 0x0000000300037220 */ /* 0x000fca0000400000 */
[----:B------:R-:W-:Y:S01]  /*0330*/  STG.E desc[UR4][R6.64], R3 ;  /* 0x0000000306007986 */ /* 0x000fe2000c101904 */
[----:B------:R-:W-:Y:S05]  /*0340*/  EXIT ;  /* 0x000000000000794d */ /* 0x000fea0003800000 */
        .weak           $__internal_0_$__cuda_sm3x_div_rn_noftz_f32_slowpath
        .type           $__internal_0_$__cuda_sm3x_div_rn_noftz_f32_slowpath,@function
        .size           $__internal_0_$__cuda_sm3x_div_rn_noftz_f32_slowpath,(.L_x_292 - $__internal_0_$__cuda_sm3x_div_rn_noftz_f32_slowpath)
$__internal_0_$__cuda_sm3x_div_rn_noftz_f32_slowpath:
[----:B------:R-:W0:Y:S01]  /*0350*/  LDC R3, c[0x0][0x388] ;  /* 0x0000e200ff037b82 */ /* 0x000e220000000800 */
[--C-:B------:R-:W-:Y:S01]  /*0360*/  SHF.R.U32.HI R8, RZ, 0x17, R0.reuse ;  /* 0x00000017ff087819 */ /* 0x100fe20000011600 */
[----:B------:R-:W1:Y:S01]  /*0370*/  LDCU UR6, c[0x0][0x388] ;  /* 0x00007100ff0677ac */ /* 0x000e620008000800 */
[----:B------:R-:W-:Y:S01]  /*0380*/  BSSY.RECONVERGENT B1, `(.L_x_228) ;  /* 0x0000064000017945 */ /* 0x000fe20003800200 */
[----:B------:R-:W-:Y:S02]  /*0390*/  IMAD.MOV.U32 R11, RZ, RZ, R0 ;  /* 0x000000ffff0b7224 */ /* 0x000fe400078e0000 */
[----:B-1----:R-:W-:Y:S01]  /*03a0*/  IMAD.U32 R12, RZ, RZ, UR6 ;  /* 0x00000006ff0c7e24 */ /* 0x002fe2000f8e00ff */
[----:B0-----:R-:W-:-:S04]  /*03b0*/  SHF.R.U32.HI R9, RZ, 0x17, R3 ;  /* 0x00000017ff097819 */ /* 0x001fc80000011603 */
[----:B------:R-:W-:Y:S02]  /*03c0*/  LOP3.LUT R10, R9, 0xff, RZ, 0xc0, !PT ;  /* 0x000000ff090a7812 */ /* 0x000fe400078ec0ff */
[----:B------:R-:W-:-:S03]  /*03d0*/  LOP3.LUT R9, R8, 0xff, RZ, 0xc0, !PT ;  /* 0x000000ff08097812 */ /* 0x000fc600078ec0ff */
[----:B------:R-:W-:Y:S02]  /*03e0*/  VIADD R14, R10, 0xffffffff ;  /* 0xffffffff0a0e7836 */ /* 0x000fe40000000000 */
[----:B------:R-:W-:-:S03]  /*03f0*/  VIADD R13, R9, 0xffffffff ;  /* 0xffffffff090d7836 */ /* 0x000fc60000000000 */
[----:B------:R-:W-:-:S04]  /*0400*/  ISETP.GT.U32.AND P0, PT, R14, 0xfd, PT ;  /* 0x000000fd0e00780c */ /* 0x000fc80003f04070 */
[----:B------:R-:W-:-:S13]  /*0410*/  ISETP.GT.U32.OR P0, PT, R13, 0xfd, P0 ;  /* 0x000000fd0d00780c */ /* 0x000fda0000704470 */
[----:B------:R-:W-:Y:S01]  /*0420*/  @!P0 IMAD.MOV.U32 R8, RZ, RZ, RZ ;  /* 0x000000ffff088224 */ /* 0x000fe200078e00ff */
[----:B------:R-:W-:Y:S06]  /*0430*/  @!P0 BRA `(.L_x_229) ;  /* 0x00000000005c8947 */ /* 0x000fec0003800000 */
[----:B------:R-:W-:Y:S02]  /*0440*/  FSETP.GTU.FTZ.AND P1, PT, |R3|, +INF , PT ;  /* 0x7f8000000300780b */ /* 0x000fe40003f3c200 */
[----:B------:R-:W-:-:S04]  /*0450*/  FSETP.GTU.FTZ.AND P0, PT, |R0|, +INF , PT ;  /* 0x7f8000000000780b */ /* 0x000fc80003f1c200 */
[----:B------:R-:W-:-:S13]  /*0460*/  PLOP3.LUT P0, PT, P0, P1, PT, 0xf8, 0x8f ;  /* 0x00000000008f781c */ /* 0x000fda0000703f70 */
[----:B------:R-:W-:Y:S05]  /*0470*/  @P0 BRA `(.L_x_230) ;  /* 0x00000004004c0947 */ /* 0x000fea0003800000 */
[----:B------:R-:W-:-:S13]  /*0480*/  LOP3.LUT P0, RZ, R12, 0x7fffffff, R11, 0xc8, !PT ;  /* 0x7fffffff0cff7812 */ /* 0x000fda000780c80b */
[----:B------:R-:W-:Y:S05]  /*0490*/  @!P0 BRA `(.L_x_231) ;  /* 0x00000004003c8947 */ /* 0x000fea0003800000 */
[C---:B------:R-:W-:Y:S02]  /*04a0*/  FSETP.NEU.FTZ.AND P2, PT, |R0|.reuse, +INF , PT ;  /* 0x7f8000000000780b */ /* 0x040fe40003f5d200 */
[----:B------:R-:W-:Y:S02]  /*04b0*/  FSETP.NEU.FTZ.AND P1, PT, |R3|, +INF , PT ;  /* 0x7f8000000300780b */ /* 0x000fe40003f3d200 */
[----:B------:R-:W-:-:S11]  /*04c0*/  FSETP.NEU.FTZ.AND P0, PT, |R0|, +INF , PT ;  /* 0x7f8000000000780b */ /* 0x000fd60003f1d200 */
[----:B------:R-:W-:Y:S05]  /*04d0*/  @!P1 BRA !P2, `(.L_x_231) ;  /* 0x00000004002c9947 */ /* 0x000fea0005000000 */
[----:B------:R-:W-:-:S04]  /*04e0*/  LOP3.LUT P2, RZ, R11, 0x7fffffff, RZ, 0xc0, !PT ;  /* 0x7fffffff0bff7812 */ /* 0x000fc8000784c0ff */
[----:B------:R-:W-:-:S13]  /*04f0*/  PLOP3.LUT P1, PT, P1, P2, PT, 0x2f, 0xf2 ;  /* 0x0000000000f2781c */ /* 0x000fda0000f24577 */
[----:B------:R-:W-:Y:S05]  /*0500*/  @P1 BRA `(.L_x_232) ;  /* 0x0000000400181947 */ /* 0x000fea0003800000 */
[----:B------:R-:W-:-:S04]  /*0510*/  LOP3.LUT P1, RZ, R12, 0x7fffffff, RZ, 0xc0, !PT ;  /* 0x7fffffff0cff7812 */ /* 0x000fc8000782c0ff */
[----:B------:R-:W-:-:S13]  /*0520*/  PLOP3.LUT P0, PT, P0, P1, PT, 0x2f, 0xf2 ;  /* 0x0000000000f2781c */ /* 0x000fda0000702577 */
[----:B------:R-:W-:Y:S05]  /*0530*/  @P0 BRA `(.L_x_233) ;  /* 0x0000000400000947 */ /* 0x000fea0003800000 */
[----:B------:R-:W-:Y:S02]  /*0540*/  ISETP.GE.AND P0, PT, R13, RZ, PT ;  /* 0x000000ff0d00720c */ /* 0x000fe40003f06270 */
[----:B------:R-:W-:-:S11]  /*0550*/  ISETP.GE.AND P1, PT, R14, RZ, PT ;  /* 0x000000ff0e00720c */ /* 0x000fd60003f26270 */
[----:B------:R-:W-:Y:S02]  /*0560*/  @P0 IMAD.MOV.U32 R8, RZ, RZ, RZ ;  /* 0x000000ffff080224 */ /* 0x000fe400078e00ff */
[----:B------:R-:W-:Y:S01]  /*0570*/  @!P0 FFMA R11, R0, 1.84467440737095516160e+19, RZ ;  /* 0x5f800000000b8823 */ /* 0x000fe200000000ff */
[----:B------:R-:W-:Y:S02]  /*0580*/  @!P0 IMAD.MOV.U32 R8, RZ, RZ, -0x40 ;  /* 0xffffffc0ff088424 */ /* 0x000fe400078e00ff */
[----:B------:R-:W-:Y:S02]  /*0590*/  @!P1 FFMA R12, R3, 1.84467440737095516160e+19, RZ ;  /* 0x5f800000030c9823 */ /* 0x000fe400000000ff */
[----:B------:R-:W-:-:S07]  /*05a0*/  @!P1 VIADD R8, R8, 0x40 ;  /* 0x0000004008089836 */ /* 0x000fce0000000000 */
.L_x_229:
[----:B------:R-:W-:Y:S01]  /*05b0*/  LEA R3, R10, 0xc0800000, 0x17 ;  /* 0xc08000000a037811 */ /* 0x000fe200078eb8ff */
[----:B------:R-:W-:Y:S01]  /*05c0*/  VIADD R9, R9, 0xffffff81 ;  /* 0xffffff8109097836 */ /* 0x000fe20000000000 */
[----:B------:R-:W-:Y:S03]  /*05d0*/  BSSY.RECONVERGENT B2, `(.L_x_234) ;  /* 0x0000035000027945 */ /* 0x000fe60003800200 */
[----:B------:R-:W-:Y:S02]  /*05e0*/  IMAD.IADD R3, R12, 0x1, -R3 ;  /* 0x000000010c037824 */ /* 0x000fe400078e0a03 */
[C---:B------:R-:W-:Y:S01]  /*05f0*/  IMAD R0, R9.reuse, -0x800000, R11 ;  /* 0xff80000009007824 */ /* 0x040fe200078e020b */
[----:B------:R-:W-:Y:S01]  /*0600*/  IADD3 R9, PT, PT, R9, 0x7f, -R10 ;  /* 0x0000007f09097810 */ /* 0x000fe20007ffe80a */
[----:B------:R-:W0:Y:S01]  /*0610*/  MUFU.RCP R12, R3 ;  /* 0x00000003000c7308 */ /* 0x000e220000001000 */
[----:B------:R-:W-:-:S03]  /*0620*/  FADD.FTZ R13, -R3, -RZ ;  /* 0x800000ff030d7221 */ /* 0x000fc60000010100 */
[----:B------:R-:W-:Y:S02]  /*0630*/  IMAD.IADD R9, R9, 0x1, R8 ;  /* 0x0000000109097824 */ /* 0x000fe400078e0208 */
[----:B0-----:R-:W-:-:S04]  /*0640*/  FFMA R15, R12, R13, 1 ;  /* 0x3f8000000c0f7423 */ /* 0x001fc8000000000d */
[----:B------:R-:W-:-:S04]  /*0650*/  FFMA R14, R12, R15, R12 ;  /* 0x0000000f0c0e7223 */ /* 0x000fc8000000000c */
[----:B------:R-:W-:-:S04]  /*0660*/  FFMA R11, R0, R14, RZ ;  /* 0x0000000e000b7223 */ /* 0x000fc800000000ff */
[----:B------:R-:W-:-:S04]  /*0670*/  FFMA R12, R13, R11, R0 ;  /* 0x0000000b0d0c7223 */ /* 0x000fc80000000000 */
[----:B------:R-:W-:-:S04]  /*0680*/  FFMA R11, R14, R12, R11 ;  /* 0x0000000c0e0b7223 */ /* 0x000fc8000000000b */
[----:B------:R-:W-:-:S04]  /*0690*/  FFMA R12, R13, R11, R0 ;  /* 0x0000000b0d0c7223 */ /* 0x000fc80000000000 */
[----:B------:R-:W-:-:S05]  /*06a0*/  FFMA R0, R14, R12, R11 ;  /* 0x0000000c0e007223 */ /* 0x000fca000000000b */
[----:B------:R-:W-:-:S04]  /*06b0*/  SHF.R.U32.HI R3, RZ, 0x17, R0 ;  /* 0x00000017ff037819 */ /* 0x000fc80000011600 */
[----:B------:R-:W-:-:S05]  /*06c0*/  LOP3.LUT R3, R3, 0xff, RZ, 0xc0, !PT ;  /* 0x000000ff03037812 */ /* 0x000fca00078ec0ff */
[----:B------:R-:W-:-:S04]  /*06d0*/  IMAD.IADD R13, R3, 0x1, R9 ;  /* 0x00000001030d7824 */ /* 0x000fc800078e0209 */
[----:B------:R-:W-:-:S05]  /*06e0*/  VIADD R3, R13, 0xffffffff ;  /* 0xffffffff0d037836 */ /* 0x000fca0000000000 */
[----:B------:R-:W-:-:S13]  /*06f0*/  ISETP.GE.U32.AND P0, PT, R3, 0xfe, PT ;  /* 0x000000fe0300780c */ /* 0x000fda0003f06070 */
[----:B------:R-:W-:Y:S05]  /*0700*/  @!P0 BRA `(.L_x_235) ;  /* 0x0000000000808947 */ /* 0x000fea0003800000 */
[----:B------:R-:W-:-:S13]  /*0710*/  ISETP.GT.AND P0, PT, R13, 0xfe, PT ;  /* 0x000000fe0d00780c */ /* 0x000fda0003f04270 */
[----:B------:R-:W-:Y:S05]  /*0720*/  @P0 BRA `(.L_x_236) ;  /* 0x00000000006c0947 */ /* 0x000fea0003800000 */
[----:B------:R-:W-:-:S13]  /*0730*/  ISETP.GE.AND P0, PT, R13, 0x1, PT ;  /* 0x000000010d00780c */ /* 0x000fda0003f06270 */
[----:B------:R-:W-:Y:S05]  /*0740*/  @P0 BRA `(.L_x_237) ;  /* 0x0000000000740947 */ /* 0x000fea0003800000 */
[----:B------:R-:W-:Y:S02]  /*0750*/  ISETP.GE.AND P0, PT, R13, -0x18, PT ;  /* 0xffffffe80d00780c */ /* 0x000fe40003f06270 */
[----:B------:R-:W-:-:S11]  /*0760*/  LOP3.LUT R0, R0, 0x80000000, RZ, 0xc0, !PT ;  /* 0x8000000000007812 */ /* 0x000fd600078ec0ff */
[----:B------:R-:W-:Y:S05]  /*0770*/  @!P0 BRA `(.L_x_237) ;  /* 0x0000000000688947 */ /* 0x000fea0003800000 */
[CCC-:B------:R-:W-:Y:S01]  /*0780*/  FFMA.RZ R3, R14.reuse, R12.reuse, R11.reuse ;  /* 0x0000000c0e037223 */ /* 0x1c0fe2000000c00b */
[C---:B------:R-:W-:Y:S02]  /*0790*/  VIADD R10, R13.reuse, 0x20 ;  /* 0x000000200d0a7836 */ /* 0x040fe40000000000 */
[CCC-:B------:R-:W-:Y:S01]  /*07a0*/  FFMA.RM R8, R14.reuse, R12.reuse, R11.reuse ;  /* 0x0000000c0e087223 */ /* 0x1c0fe2000000400b */
[----:B------:R-:W-:Y:S02]  /*07b0*/  ISETP.NE.AND P2, PT, R13, RZ, PT ;  /* 0x000000ff0d00720c */ /* 0x000fe40003f45270 */
[----:B------:R-:W-:Y:S01]  /*07c0*/  LOP3.LUT R9, R3, 0x7fffff, RZ, 0xc0, !PT ;  /* 0x007fffff03097812 */ /* 0x000fe200078ec0ff */
[----:B------:R-:W-:Y:S01]  /*07d0*/  FFMA.RP R3, R14, R12, R11 ;  /* 0x0000000c0e037223 */ /* 0x000fe2000000800b */
[----:B------:R-:W-:Y:S01]  /*07e0*/  IMAD.MOV R11, RZ, RZ, -R13 ;  /* 0x000000ffff0b7224 */ /* 0x000fe200078e0a0d */
[----:B------:R-:W-:Y:S02]  /*07f0*/  ISETP.NE.AND P1, PT, R13, RZ, PT ;  /* 0x000000ff0d00720c */ /* 0x000fe40003f25270 */
[----:B------:R-:W-:-:S02]  /*0800*/  LOP3.LUT R9, R9, 0x800000, RZ, 0xfc, !PT ;  /* 0x0080000009097812 */ /* 0x000fc400078efcff */
[----:B------:R-:W-:Y:S02]  /*0810*/  FSETP.NEU.FTZ.AND P0, PT, R3, R8, PT ;  /* 0x000000080300720b */ /* 0x000fe40003f1d000 */
[----:B------:R-:W-:Y:S02]  /*0820*/  SHF.L.U32 R10, R9, R10, RZ ;  /* 0x0000000a090a7219 */ /* 0x000fe400000006ff */
[----:B------:R-:W-:Y:S02]  /*0830*/  SEL R8, R11, RZ, P2 ;  /* 0x000000ff0b087207 */ /* 0x000fe40001000000 */
[----:B------:R-:W-:Y:S02]  /*0840*/  ISETP.NE.AND P1, PT, R10, RZ, P1 ;  /* 0x000000ff0a00720c */ /* 0x000fe40000f25270 */
[----:B------:R-:W-:Y:S02]  /*0850*/  SHF.R.U32.HI R8, RZ, R8, R9 ;  /* 0x00000008ff087219 */ /* 0x000fe40000011609 */
[----:B------:R-:W-:-:S02]  /*0860*/  PLOP3.LUT P0, PT, P0, P1, PT, 0xf8, 0x8f ;  /* 0x00000000008f781c */ /* 0x000fc40000703f70 */
[----:B------:R-:W-:Y:S02]  /*0870*/  SHF.R.U32.HI R10, RZ, 0x1, R8 ;  /* 0x00000001ff0a7819 */ /* 0x000fe40000011608 */
[----:B------:R-:W-:-:S04]  /*0880*/  SEL R3, RZ, 0x1, !P0 ;  /* 0x00000001ff037807 */ /* 0x000fc80004000000 */
[----:B------:R-:W-:-:S04]  /*0890*/  LOP3.LUT R3, R3, 0x1, R10, 0xf8, !PT ;  /* 0x0000000103037812 */ /* 0x000fc800078ef80a */
[----:B------:R-:W-:-:S05]  /*08a0*/  LOP3.LUT R3, R3, R8, RZ, 0xc0, !PT ;  /* 0x0000000803037212 */ /* 0x000fca00078ec0ff */
[----:B------:R-:W-:-:S05]  /*08b0*/  IMAD.IADD R3, R10, 0x1, R3 ;  /* 0x000000010a037824 */ /* 0x000fca00078e0203 */
[----:B------:R-:W-:Y:S01]  /*08c0*/  LOP3.LUT R0, R3, R0, RZ, 0xfc, !PT ;  /* 0x0000000003007212 */ /* 0x000fe200078efcff */
[----:B------:R-:W-:Y:S06]  /*08d0*/  BRA `(.L_x_237) ;  /* 0x0000000000107947 */ /* 0x000fec0003800000 */
.L_x_236:
[----:B------:R-:W-:-:S04]  /*08e0*/  LOP3.LUT R0, R0, 0x80000000, RZ, 0xc0, !PT ;  /* 0x8000000000007812 */ /* 0x000fc800078ec0ff */
[----:B------:R-:W-:Y:S01]  /*08f0*/  LOP3.LUT R0, R0, 0x7f800000, RZ, 0xfc, !PT ;  /* 0x7f80000000007812 */ /* 0x000fe200078efcff */
[----:B------:R-:W-:Y:S06]  /*0900*/  BRA `(.L_x_237) ;  /* 0x0000000000047947 */ /* 0x000fec0003800000 */
.L_x_235:
[----:B------:R-:W-:-:S07]  /*0910*/  IMAD R0, R9, 0x800000, R0 ;  /* 0x0080000009007824 */ /* 0x000fce00078e0200 */
.L_x_237:
[----:B------:R-:W-:Y:S05]  /*0920*/  BSYNC.RECONVERGENT B2 ;  /* 0x0000000000027941 */ /* 0x000fea0003800200 */
.L_x_234:
[----:B------:R-:W-:Y:S05]  /*0930*/  BRA `(.L_x_238) ;  /* 0x0000000000207947 */ /* 0x000fea0003800000 */
.L_x_233:
[----:B------:R-:W-:-:S04]  /*0940*/  LOP3.LUT R0, R12, 0x80000000, R11, 0x48, !PT ;  /* 0x800000000c007812 */ /* 0x000fc800078e480b */
[----:B------:R-:W-:Y:S01]  /*0950*/  LOP3.LUT R0, R0, 0x7f800000, RZ, 0xfc, !PT ;  /* 0x7f80000000007812 */ /* 0x000fe200078efcff */
[----:B------:R-:W-:Y:S06]  /*0960*/  BRA `(.L_x_238) ;  /* 0x0000000000147947 */ /* 0x000fec0003800000 */
.L_x_232:
[----:B------:R-:W-:Y:S01]  /*0970*/  LOP3.LUT R0, R12, 0x80000000, R11, 0x48, !PT ;  /* 0x800000000c007812 */ /* 0x000fe200078e480b */
[----:B------:R-:W-:Y:S06]  /*0980*/  BRA `(.L_x_238) ;  /* 0x00000000000c7947 */ /* 0x000fec0003800000 */
.L_x_231:
[----:B------:R-:W0:Y:S01]  /*0990*/  MUFU.RSQ R0, -QNAN ;  /* 0xffc0000000007908 */ /* 0x000e220000001400 */
[----:B------:R-:W-:Y:S05]  /*09a0*/  BRA `(.L_x_238) ;  /* 0x0000000000047947 */ /* 0x000fea0003800000 */
.L_x_230:
[----:B------:R-:W-:-:S07]  /*09b0*/  FADD.FTZ R0, R0, R3 ;  /* 0x0000000300007221 */ /* 0x000fce0000010000 */
.L_x_238:
[----:B------:R-:W-:Y:S05]  /*09c0*/  BSYNC.RECONVERGENT B1 ;  /* 0x0000000000017941 */ /* 0x000fea0003800200 */
.L_x_228:
[----:B------:R-:W-:Y:S02]  /*09d0*/  IMAD.MOV.U32 R8, RZ, RZ, R6 ;  /* 0x000000ffff087224 */ /* 0x000fe400078e0006 */
[----:B------:R-:W-:-:S04]  /*09e0*/  IMAD.MOV.U32 R9, RZ, RZ, 0x0 ;  /* 0x00000000ff097424 */ /* 0x000fc800078e00ff */
[----:B0-----:R-:W-:Y:S05]  /*09f0*/  RET.REL.NODEC R8 `(_Z14computeSAHCostPK7BVHNodefPfm) ;  /* 0xfffffff408807950 */ /* 0x001fea0003c3ffff */
.L_x_239:
        /* <DEDUP_REMOVED lines=16> */
.L_x_292:


//--------------------- .text._Z26optimizeTreeletsSimplifiedP7BVHNodePKjii --------------------------
	.section	.text._Z26optimizeTreeletsSimplifiedP7BVHNodePKjii,"ax",@progbits
	.align	128
        .global         _Z26optimizeTreeletsSimplifiedP7BVHNodePKjii
        .type           _Z26optimizeTreeletsSimplifiedP7BVHNodePKjii,@function
        .size           _Z26optimizeTreeletsSimplifiedP7BVHNodePKjii,(.L_x_301 - _Z26optimizeTreeletsSimplifiedP7BVHNodePKjii)
        .other          _Z26optimizeTreeletsSimplifiedP7BVHNodePKjii,@"STO_CUDA_ENTRY STV_DEFAULT"
_Z26optimizeTreeletsSimplifiedP7BVHNodePKjii:
.text._Z26optimizeTreeletsSimplifiedP7BVHNodePKjii:
[----:B------:R-:W-:Y:S01]  /*0000*/  LDC R1, c[0x0][0x37c] ;  /* 0x0000df00ff017b82 */ /* 0x000fe20000000800 */
[----:B------:R-:W-:Y:S05]  /*0010*/  EXIT ;  /* 0x000000000000794d */ /* 0x000fea0003800000 */
.L_x_240:
        /* <DEDUP_REMOVED lines=14> */
.L_x_301:


//--------------------- .text._Z13refitAABBsGPUP7BVHNodePKjPii --------------------------
	.section	.text._Z13refitAABBsGPUP7BVHNodePKjPii,"ax",@progbits
	.align	128
        .global         _Z13refitAABBsGPUP7BVHNodePKjPii
        .type           _Z13refitAABBsGPUP7BVHNodePKjPii,@function
        .size           _Z13refitAABBsGPUP7BVHNodePKjPii,(.L_x_302 - _Z13refitAABBsGPUP7BVHNodePKjPii)
        .other          _Z13refitAABBsGPUP7BVHNodePKjPii,@"STO_CUDA_ENTRY STV_DEFAULT"
_Z13refitAABBsGPUP7BVHNodePKjPii:
.text._Z13refitAABBsGPUP7BVHNodePKjPii:
[----:B------:R-:W-:Y:S01]  /*0000*/  LDC R1, c[0x0][0x37c] ;  /* 0x0000df00ff017b82 */ /* 0x000fe20000000800 */
[----:B------:R-:W0:Y:S07]  /*0010*/  S2R R3, SR_TID.X ;  /* 0x0000000000037919 */ /* 0x000e2e0000002100 */
[----:B------:R-:W0:Y:S08]  /*0020*/  S2UR UR4, SR_CTAID.X ;  /* 0x00000000000479c3 */ /* 0x000e300000002500 */
[----:B------:R-:W0:Y:S08]  /*0030*/  LDC R0, c[0x0][0x360] ;  /* 0x0000d800ff007b82 */ /* 0x000e300000000800 */
[----:B------:R-:W1:Y:S01]  /*0040*/  LDC R13, c[0x0][0x398] ;  /* 0x0000e600ff0d7b82 */ /* 0x000e620000000800 */
[----:B0-----:R-:W-:-:S05]  /*0050*/  IMAD R0, R0, UR4, R3 ;  /* 0x0000000400007c24 */ /* 0x001fca000f8e0203 */
[----:B-1----:R-:W-:-:S13]  /*0060*/  ISETP.GE.AND P0, PT, R0, R13, PT ;  /* 0x0000000d0000720c */ /* 0x002fda0003f06270 */
[----:B------:R-:W-:Y:S05]  /*0070*/  @P0 EXIT ;  /* 0x000000000000094d */ /* 0x000fea0003800000 */
[----:B------:R-:W-:-:S04]  /*0080*/  IADD3 R13, PT, PT, R0, -0x1, R13 ;  /* 0xffffffff000d7810 */ /* 0x000fc80007ffe00d */
[----:B------:R-:W-:-:S13]  /*0090*/  ISETP.NE.AND P0, PT, R13, RZ, PT ;  /* 0x000000ff0d00720c */ /* 0x000fda0003f05270 */
[----:B------:R-:W-:Y:S05]  /*00a0*/  @!P0 EXIT ;  /* 0x000000000000894d */ /* 0x000fea0003800000 */
[----:B------:R-:W0:Y:S08]  /*00b0*/  LDC.64 R18, c[0x0][0x358] ;  /* 0x0000d600ff127b82 */ /* 0x000e300000000a00 */
[----:B------:R-:W1:Y:S08]  /*00c0*/  LDC.64 R6, c[0x0][0x388] ;  /* 0x0000e200ff067b82 */ /* 0x000e700000000a00 */
[----:B------:R-:W2:Y:S08]  /*00d0*/  LDC.64 R4, c[0x0][0x390] ;  /* 0x0000e400ff047b82 */ /* 0x000eb00000000a00 */
[----:B------:R-:W3:Y:S02]  /*00e0*/  LDC.64 R2, c[0x0][0x380] ;  /* 0x0000e000ff027b82 */ /* 0x000ee40000000a00 */
.L_x_241:
[----:B0-----:R-:W-:Y:S01]  /*00f0*/  R2UR UR4, R18 ;  /* 0x00000000120472ca */ /* 0x001fe200000e0000 */
[----:B-1----:R-:W-:Y:S01]  /*0100*/  IMAD.WIDE.U32 R8, R13, 0x4, R6 ;  /* 0x000000040d087825 */ /* 0x002fe200078e0006 */
[----:B------:R-:W-:-:S13]  /*0110*/  R2UR UR5, R19 ;  /* 0x00000000130572ca */ /* 0x000fda00000e0000 */
[----:B------:R-:W4:Y:S02]  /*0120*/  LDG.E R13, desc[UR4][R8.64] ;  /* 0x00000004080d7981 */ /* 0x000f24000c1e1900 */
[----:B----4-:R-:W-:-:S13]  /*0130*/  ISETP.NE.AND P0, PT, R13, -0x1, PT ;  /* 0xffffffff0d00780c */ /* 0x010fda0003f05270 */
[----:B------:R-:W-:Y:S05]  /*0140*/  @!P0 EXIT ;  /* 0x000000000000894d */ /* 0x000fea0003800000 */
[----:B------:R-:W-:Y:S01]  /*0150*/  R2UR UR4, R18 ;  /* 0x00000000120472ca */ /* 0x000fe200000e0000 */
[----:B--2---:R-:W-:Y:S01]  /*0160*/  IMAD.WIDE.U32 R8, R13, 0x4, R4 ;  /* 0x000000040d087825 */ /* 0x004fe200078e0004 */
[----:B------:R-:W-:-:S03]  /*0170*/  R2UR UR5, R19 ;  /* 0x00000000130572ca */ /* 0x000fc600000e0000 */
[----:B------:R-:W-:-:S10]  /*0180*/  IMAD.MOV.U32 R11, RZ, RZ, 0x1 ;  /* 0x00000001ff0b7424 */ /* 0x000fd400078e00ff */
[----:B------:R-:W2:Y:S02]  /*0190*/  ATOMG.E.ADD.STRONG.GPU PT, R8, desc[UR4][R8.64], R11 ;  /* 0x8000000b080879a8 */ /* 0x000ea400081ef104 */
[----:B--2---:R-:W-:-:S13]  /*01a0*/  ISETP.NE.AND P0, PT, R8, RZ, PT ;  /* 0x000000ff0800720c */ /* 0x004fda0003f05270 */
[----:B------:R-:W-:Y:S05]  /*01b0*/  @!P0 EXIT ;  /* 0x000000000000894d */ /* 0x000fea0003800000 */
[C---:B------:R-:W-:Y:S01]  /*01c0*/  R2UR UR4, R18.reuse ;  /* 0x00000000120472ca */ /* 0x040fe200000e0000 */
[----:B---3--:R-:W-:Y:S01]  /*01d0*/  IMAD.WIDE.U32 R8, R13, 0x24, R2 ;  /* 0x000000240d087825 */ /* 0x008fe200078e0002 */
[C---:B------:R-:W-:Y:S02]  /*01e0*/  R2UR UR5, R19.reuse ;  /* 0x00000000130572ca */ /* 0x040fe400000e0000 */
[----:B------:R-:W-:Y:S02]  /*01f0*/  R2UR UR6, R18 ;  /* 0x00000000120672ca */ /* 0x000fe400000e0000 */
[----:B------:R-:W-:-:S09]  /*0200*/  R2UR UR7, R19 ;  /* 0x00000000130772ca */ /* 0x000fd200000e0000 */
[----:B------:R-:W2:Y:S04]  /*0210*/  LDG.E R17, desc[UR4][R8.64+0x18] ;  /* 0x0000180408117981 */ /* 0x000ea8000c1e1900 */
[----:B------:R-:W3:Y:S01]  /*0220*/  LDG.E R11, desc[UR6][R8.64+0x20] ;  /* 0x00002006080b7981 */ /* 0x000ee2000c1e1900 */
[C---:B------:R-:W-:Y:S02]  /*0230*/  R2UR UR8, R18.reuse ;  /* 0x00000000120872ca */ /* 0x040fe400000e0000 */
[C---:B------:R-:W-:Y:S02]  /*0240*/  R2UR UR9, R19.reuse ;  /* 0x00000000130972ca */ /* 0x040fe400000e0000 */
[----:B------:R-:W-:Y:S02]  /*0250*/  R2UR UR10, R18 ;  /* 0x00000000120a72ca */ /* 0x000fe400000e0000 */
[----:B------:R-:W-:-:S02]  /*0260*/  R2UR UR11, R19 ;  /* 0x00000000130b72ca */ /* 0x000fc400000e0000 */
[C---:B------:R-:W-:Y:S02]  /*0270*/  R2UR UR12, R18.reuse ;  /* 0x00000000120c72ca */ /* 0x040fe400000e0000 */
[C---:B------:R-:W-:Y:S02]  /*0280*/  R2UR UR13, R19.reuse ;  /* 0x00000000130d72ca */ /* 0x040fe400000e0000 */
        /* <DEDUP_REMOVED lines=12> */
[----:B------:R-:W-:Y:S02]  /*0350*/  R2UR UR26, R18 ;  /* 0x00000000121a72ca */ /* 0x000fe400000e0000 */
[----:B------:R-:W-:Y:S01]  /*0360*/  R2UR UR27, R19 ;  /* 0x00000000131b72ca */ /* 0x000fe200000e0000 */
[----:B--2---:R-:W-:-:S04]  /*0370*/  IMAD.WIDE.U32 R16, R17, 0x24, R2 ;  /* 0x0000002411107825 */ /* 0x004fc800078e0002 */
[----:B---3--:R-:W-:Y:S01]  /*0380*/  IMAD.WIDE.U32 R10, R11, 0x24, R2 ;  /* 0x000000240b0a7825 */ /* 0x008fe200078e0002 */
[----:B------:R-:W2:Y:S04]  /*0390*/  LDG.E R15, desc[UR4][R16.64] ;  /* 0x00000004100f7981 */ /* 0x000ea8000c1e1900 */
[----:B------:R-:W3:Y:S04]  /*03a0*/  LDG.E R20, desc[UR6][R16.64+0x4] ;  /* 0x0000040610147981 */ /* 0x000ee8000c1e1900 */
[----:B------:R-:W4:Y:S04]  /*03b0*/  LDG.E R21, desc[UR8][R16.64+0x8] ;  /* 0x0000080810157981 */ /* 0x000f28000c1e1900 */
[----:B------:R-:W5:Y:S04]  /*03c0*/  LDG.E R14, desc[UR10][R16.64+0xc] ;  /* 0x00000c0a100e7981 */ /* 0x000f68000c1e1900 */
[----:B------:R-:W5:Y:S04]  /*03d0*/  LDG.E R0, desc[UR12][R16.64+0x10] ;  /* 0x0000100c10007981 */ /* 0x000f68000c1e1900 */
[----:B------:R-:W5:Y:S04]  /*03e0*/  LDG.E R12, desc[UR14][R16.64+0x14] ;  /* 0x0000140e100c7981 */ /* 0x000f68000c1e1900 */
[----:B------:R-:W2:Y:S04]  /*03f0*/  LDG.E R22, desc[UR16][R10.64] ;  /* 0x000000100a167981 */ /* 0x000ea8000c1e1900 */
[----:B------:R-:W3:Y:S04]  /*0400*/  LDG.E R23, desc[UR18][R10.64+0x4] ;  /* 0x000004120a177981 */ /* 0x000ee8000c1e1900 */
[----:B------:R-:W4:Y:S04]  /*0410*/  LDG.E R24, desc[UR20][R10.64+0x8] ;  /* 0x000008140a187981 */ /* 0x000f28000c1e1900 */
[----:B------:R-:W5:Y:S04]  /*0420*/  LDG.E R25, desc[UR22][R10.64+0xc] ;  /* 0x00000c160a197981 */ /* 0x000f68000c1e1900 */
[----:B------:R-:W5:Y:S04]  /*0430*/  LDG.E R27, desc[UR24][R10.64+0x10] ;  /* 0x000010180a1b7981 */ /* 0x000f68000c1e1900 */
[----:B------:R-:W5:Y:S01]  /*0440*/  LDG.E R29, desc[UR26][R10.64+0x14] ;  /* 0x0000141a0a1d7981 */ /* 0x000f62000c1e1900 */
[----:B------:R-:W-:-:S02]  /*0450*/  ISETP.NE.AND P0, PT, R13, RZ, PT ;  /* 0x000000ff0d00720c */ /* 0x000fc40003f05270 */
[----:B--2---:R-:W-:Y:S02]  /*0460*/  FMNMX3 R15, R15, 1.00000001504746621988e+30, R22, PT ;  /* 0x7149f2ca0f0f7876 */ /* 0x004fe40003800016 */
[----:B---3--:R-:W-:-:S03]  /*0470*/  FMNMX3 R23, R20, 1.00000001504746621988e+30, R23, PT ;  /* 0x7149f2ca14177876 */ /* 0x008fc60003800017 */
[----:B------:R0:W-:Y:S01]  /*0480*/  STG.E desc[UR4][R8.64], R15 ;  /* 0x0000000f08007986 */ /* 0x0001e2000c101904 */
[----:B----4-:R-:W-:-:S03]  /*0490*/  FMNMX3 R21, R21, 1.00000001504746621988e+30, R24, PT ;  /* 0x7149f2ca15157876 */ /* 0x010fc60003800018 */
[----:B------:R0:W-:Y:S01]  /*04a0*/  STG.E desc[UR6][R8.64+0x4], R23 ;  /* 0x0000041708007986 */ /* 0x0001e2000c101906 */
[----:B-----5:R-:W-:-:S03]  /*04b0*/  FMNMX3 R25, R14, -1.00000001504746621988e+30, R25, !PT ;  /* 0xf149f2ca0e197876 */ /* 0x020fc60007800019 */
[----:B------:R0:W-:Y:S01]  /*04c0*/  STG.E desc[UR8][R8.64+0x8], R21 ;  /* 0x0000081508007986 */ /* 0x0001e2000c101908 */
[----:B------:R-:W-:-:S03]  /*04d0*/  FMNMX3 R27, R0, -1.00000001504746621988e+30, R27, !PT ;  /* 0xf149f2ca001b7876 */ /* 0x000fc6000780001b */
[----:B------:R0:W-:Y:S01]  /*04e0*/  STG.E desc[UR10][R8.64+0xc], R25 ;  /* 0x00000c1908007986 */ /* 0x0001e2000c10190a */
[----:B------:R-:W-:-:S03]  /*04f0*/  FMNMX3 R29, R12, -1.00000001504746621988e+30, R29, !PT ;  /* 0xf149f2ca0c1d7876 */ /* 0x000fc6000780001d */
[----:B------:R0:W-:Y:S04]  /*0500*/  STG.E desc[UR12][R8.64+0x10], R27 ;  /* 0x0000101b08007986 */ /* 0x0001e8000c10190c */
[----:B------:R0:W-:Y:S01]  /*0510*/  STG.E desc[UR14][R8.64+0x14], R29 ;  /* 0x0000141d08007986 */ /* 0x0001e2000c10190e */
[----:B------:R-:W-:Y:S05]  /*0520*/  @P0 BRA `(.L_x_241) ;  /* 0xfffffff800f00947 */ /* 0x000fea000383ffff */
[----:B------:R-:W-:Y:S05]  /*0530*/  EXIT ;  /* 0x000000000000794d */ /* 0x000fea0003800000 */
.L_x_242:
        /* <DEDUP_REMOVED lines=12> */
.L_x_302:


//--------------------- .text._Z18buildInternalNodesP7BVHNodePjPKjm --------------------------
	.section	.text._Z18buildInternalNodesP7BVHNodePjPKjm,"ax",@progbits
	.align	128
        .global         _Z18buildInternalNodesP7BVHNodePjPKjm
        .type           _Z18buildInternalNodesP7BVHNodePjPKjm,@function
        .size           _Z18buildInternalNodesP7BVHNodePjPKjm,(.L_x_303 - _Z18buildInternalNodesP7BVHNodePjPKjm)
        .other          _Z18buildInternalNodesP7BVHNodePjPKjm,@"STO_CUDA_ENTRY STV_DEFAULT"
_Z18buildInternalNodesP7BVHNodePjPKjm:
.text._Z18buildInternalNodesP7BVHNodePjPKjm:
[----:B------:R-:W-:Y:S01]  /*0000*/  LDC R1, c[0x0][0x37c] ;  /* 0x0000df00ff017b82 */ /* 0x000fe20000000800 */
[----:B------:R-:W0:Y:S07]  /*0010*/  S2R R3, SR_TID.X ;  /* 0x0000000000037919 */ /* 0x000e2e0000002100 */
[----:B------:R-:W0:Y:S01]  /*0020*/  S2UR UR4, SR_CTAID.X ;  /* 0x00000000000479c3 */ /* 0x000e220000002500 */
[----:B------:R-:W1:Y:S07]  /*0030*/  LDCU.64 UR6, c[0x0][0x398] ;  /* 0x00007300ff0677ac */ /* 0x000e6e0008000a00 */
[----:B------:R-:W0:Y:S01]  /*0040*/  LDC R0, c[0x0][0x360] ;  /* 0x0000d800ff007b82 */ /* 0x000e220000000800 */
[----:B-1----:R-:W-:Y:S01]  /*0050*/  UIADD3 UR5, UP0, UPT, UR6, -0x1, URZ ;  /* 0xffffffff06057890 */ /* 0x002fe2000ff1e0ff */
[----:B0-----:R-:W-:-:S03]  /*0060*/  IMAD R0, R0, UR4, R3 ;  /* 0x0000000400007c24 */ /* 0x001fc6000f8e0203 */
[----:B------:R-:W-:Y:S02]  /*0070*/  UIADD3.X UR4, UPT, UPT, UR7, -0x1, URZ, UP0, !UPT ;  /* 0xffffffff07047890 */ /* 0x000fe400087fe4ff */
[----:B------:R-:W-:-:S04]  /*0080*/  ISETP.LT.U32.AND P0, PT, R0, UR5, PT ;  /* 0x0000000500007c0c */ /* 0x000fc8000bf01070 */
[----:B------:R-:W-:Y:S01]  /*0090*/  IMAD.U32 R2, RZ, RZ, UR4 ;  /* 0x00000004ff027e24 */ /* 0x000fe2000f8e00ff */
[----:B------:R-:W-:-:S04]  /*00a0*/  SHF.R.S32.HI R3, RZ, 0x1f, R0 ;  /* 0x0000001fff037819 */ /* 0x000fc80000011400 */
[----:B------:R-:W-:-:S13]  /*00b0*/  ISETP.GT.U32.AND.EX P0, PT, R2, R3, PT, P0 ;  /* 0x000000030200720c */ /* 0x000fda0003f04100 */
[----:B------:R-:W-:Y:S05]  /*00c0*/  @!P0 EXIT ;  /* 0x000000000000894d */ /* 0x000fea0003800000 */
[----:B------:R-:W0:Y:S01]  /*00d0*/  LDCU.64 UR8, c[0x0][0x390] ;  /* 0x00007200ff0877ac */ /* 0x000e220008000a00 */
[----:B------:R-:W-:Y:S01]  /*00e0*/  VIADD R9, R0, 0x1 ;  /* 0x0000000100097836 */ /* 0x000fe20000000000 */
[----:B------:R-:W-:Y:S01]  /*00f0*/  BSSY.RECONVERGENT B0, `(.L_x_243) ;  /* 0x0000015000007945 */ /* 0x000fe20003800200 */
[----:B------:R-:W-:Y:S01]  /*0100*/  IMAD.MOV.U32 R6, RZ, RZ, -0x1 ;  /* 0xffffffffff067424 */ /* 0x000fe200078e00ff */
[----:B------:R-:W1:Y:S02]  /*0110*/  LDCU.64 UR4, c[0x0][0x358] ;  /* 0x00006b00ff0477ac */ /* 0x000e640008000a00 */
[----:B------:R-:W-:-:S04]  /*0120*/  ISETP.GE.AND P0, PT, R9, UR6, PT ;  /* 0x0000000609007c0c */ /* 0x000fc8000bf06270 */
[C---:B------:R-:W-:Y:S02]  /*0130*/  ISETP.LT.OR P0, PT, R0.reuse, -0x1, P0 ;  /* 0xffffffff0000780c */ /* 0x040fe40000701670 */
[----:B0-----:R-:W-:-:S04]  /*0140*/  LEA R4, P1, R0, UR8, 0x2 ;  /* 0x0000000800047c11 */ /* 0x001fc8000f8210ff */
[----:B------:R-:W-:-:S07]  /*0150*/  LEA.HI.X R5, R0, UR9, R3, 0x2, P1 ;  /* 0x0000000900057c11 */ /* 0x000fce00088f1403 */
[----:B-1----:R-:W-:Y:S05]  /*0160*/  @P0 BRA `(.L_x_244) ;  /* 0x0000000000340947 */ /* 0x002fea0003800000 */
[----:B------:R-:W0:Y:S01]  /*0170*/  LDC.64 R6, c[0x0][0x390] ;  /* 0x0000e400ff067b82 */ /* 0x000e220000000a00 */
[----:B------:R-:W2:Y:S01]  /*0180*/  LDG.E R2, desc[UR4][R4.64] ;  /* 0x0000000404027981 */ /* 0x000ea2000c1e1900 */
[----:B0-----:R-:W-:-:S06]  /*0190*/  IMAD.WIDE.U32 R6, R9, 0x4, R6 ;  /* 0x0000000409067825 */ /* 0x001fcc00078e0006 */
[----:B------:R-:W2:Y:S02]  /*01a0*/  LDG.E R7, desc[UR4][R6.64] ;  /* 0x0000000406077981 */ /* 0x000ea4000c1e1900 */
[----:B--2---:R-:W-:-:S13]  /*01b0*/  ISETP.NE.AND P0, PT, R2, R7, PT ;  /* 0x000000070200720c */ /* 0x004fda0003f05270 */
[----:B------:R-:W-:Y:S05]  /*01c0*/  @P0 BRA `(.L_x_245) ;  /* 0x0000000000100947 */ /* 0x000fea0003800000 */
[----:B------:R-:W-:-:S06]  /*01d0*/  LOP3.LUT R9, R9, R0, RZ, 0x3c, !PT ;  /* 0x0000000009097212 */ /* 0x000fcc00078e3cff */
[----:B------:R-:W0:Y:S02]  /*01e0*/  FLO.U32 R9, R9 ;  /* 0x0000000900097300 */ /* 0x000e2400000e0000 */
[----:B0-----:R-:W-:Y:S01]  /*01f0*/  IADD3 R6, PT, PT, -R9, 0x3f, RZ ;  /* 0x0000003f09067810 */ /* 0x001fe20007ffe1ff */
[----:B------:R-:W-:Y:S06]  /*0200*/  BRA `(.L_x_244) ;  /* 0x00000000000c7947 */ /* 0x000fec0003800000 */
.L_x_245:
[----:B------:R-:W-:-:S06]  /*0210*/  LOP3.LUT R2, R7, R2, RZ, 0x3c, !PT ;  /* 0x0000000207027212 */ /* 0x000fcc00078e3cff */
[----:B------:R-:W0:Y:S02]  /*0220*/  FLO.U32 R2, R2 ;  /* 0x0000000200027300 */ /* 0x000e2400000e0000 */
[----:B0-----:R-:W-:-:S07]  /*0230*/  IADD3 R6, PT, PT, -R2, 0x1f, RZ ;  /* 0x0000001f02067810 */ /* 0x001fce0007ffe1ff */
.L_x_244:
[----:B------:R-:W-:Y:S05]  /*0240*/  BSYNC.RECONVERGENT B0 ;  /* 0x0000000000007941 */ /* 0x000fea0003800200 */
.L_x_243:
[C---:B------:R-:W-:Y:S01]  /*0250*/  ISETP.GT.AND P0, PT, R0.reuse, UR6, PT ;  /* 0x0000000600007c0c */ /* 0x040fe2000bf04270 */
[----:B------:R-:W-:Y:S01]  /*0260*/  BSSY.RECONVERGENT B0, `(.L_x_246) ;  /* 0x0000013000007945 */ /* 0x000fe20003800200 */
[----:B------:R-:W-:Y:S02]  /*0270*/  IMAD.MOV.U32 R9, RZ, RZ, -0x1 ;  /* 0xffffffffff097424 */ /* 0x000fe400078e00ff */
[----:B------:R-:W-:-:S13]  /*0280*/  ISETP.LT.OR P0, PT, R0, 0x1, P0 ;  /* 0x000000010000780c */ /* 0x000fda0000701670 */
[----:B------:R-:W-:Y:S05]  /*0290*/  @P0 BRA `(.L_x_247) ;  /* 0x00000000003c0947 */ /* 0x000fea0003800000 */
[----:B------:R-:W0:Y:S01]  /*02a0*/  LDC.64 R10, c[0x0][0x390] ;  /* 0x0000e400ff0a7b82 */ /* 0x000e220000000a00 */
[C---:B------:R-:W-:Y:S02]  /*02b0*/  VIADD R7, R0.reuse, 0xffffffff ;  /* 0xffffffff00077836 */ /* 0x040fe40000000000 */
[----:B0-----:R-:W-:-:S04]  /*02c0*/  IMAD.WIDE.U32 R8, R0, 0x4, R10 ;  /* 0x0000000400087825 */ /* 0x001fc800078e000a */
[----:B------:R-:W-:Y:S02]  /*02d0*/  IMAD.WIDE.U32 R10, R7, 0x4, R10 ;  /* 0x00000004070a7825 */ /* 0x000fe400078e000a */
[----:B------:R-:W2:Y:S04]  /*02e0*/  LDG.E R8, desc[UR4][R8.64] ;  /* 0x0000000408087981 */ /* 0x000ea8000c1e1900 */
[----:B------:R-:W2:Y:S02]  /*02f0*/  LDG.E R11, desc[UR4][R10.64] ;  /* 0x000000040a0b7981 */ /* 0x000ea4000c1e1900 */
[----:B--2---:R-:W-:-:S13]  /*0300*/  ISETP.NE.AND P0, PT, R8, R11, PT ;  /* 0x0000000b0800720c */ /* 0x004fda0003f05270 */
[----:B------:R-:W-:Y:S05]  /*0310*/  @P0 BRA `(.L_x_248) ;  /* 0x0000000000100947 */ /* 0x000fea0003800000 */
[----:B------:R-:W-:-:S06]  /*0320*/  LOP3.LUT R7, R7, R0, RZ, 0x3c, !PT ;  /* 0x0000000007077212 */ /* 0x000fcc00078e3cff */
[----:B------:R-:W0:Y:S02]  /*0330*/  FLO.U32 R7, R7 ;  /* 0x0000000700077300 */ /* 0x000e2400000e0000 */
[----:B0-----:R-:W-:Y:S01]  /*0340*/  IADD3 R9, PT, PT, -R7, 0x3f, RZ ;  /* 0x0000003f07097810 */ /* 0x001fe20007ffe1ff */
[----:B------:R-:W-:Y:S06]  /*0350*/  BRA `(.L_x_247) ;  /* 0x00000000000c7947 */ /* 0x000fec0003800000 */
.L_x_248:
[----:B------:R-:W-:-:S06]  /*0360*/  LOP3.LUT R8, R11, R8, RZ, 0x3c, !PT ;  /* 0x000000080b087212 */ /* 0x000fcc00078e3cff */
[----:B------:R-:W0:Y:S02]  /*0370*/  FLO.U32 R8, R8 ;  /* 0x0000000800087300 */ /* 0x000e2400000e0000 */
[----:B0-----:R-:W-:-:S07]  /*0380*/  IADD3 R9, PT, PT, -R8, 0x1f, RZ ;  /* 0x0000001f08097810 */ /* 0x001fce0007ffe1ff */
.L_x_247:
[----:B------:R-:W-:Y:S05]  /*0390*/  BSYNC.RECONVERGENT B0 ;  /* 0x0000000000007941 */ /* 0x000fea0003800200 */
.L_x_246:
[----:B------:R-:W-:Y:S01]  /*03a0*/  IMAD.MOV.U32 R7, RZ, RZ, -0x1 ;  /* 0xffffffffff077424 */ /* 0x000fe200078e00ff */
[----:B------:R-:W-:Y:S01]  /*03b0*/  ISETP.GT.AND P0, PT, R6, R9, PT ;  /* 0x000000090600720c */ /* 0x000fe20003f04270 */
[----:B------:R-:W-:Y:S01]  /*03c0*/  BSSY.RECONVERGENT B0, `(.L_x_249) ;  /* 0x0000014000007945 */ /* 0x000fe20003800200 */
[----:B------:R-:W-:Y:S02]  /*03d0*/  IMAD.MOV.U32 R8, RZ, RZ, -0x1 ;  /* 0xffffffffff087424 */ /* 0x000fe400078e00ff */
[----:B------:R-:W-:-:S05]  /*03e0*/  SEL R7, R7, 0x1, !P0 ;  /* 0x0000000107077807 */ /* 0x000fca0004000000 */
[----:B------:R-:W-:-:S05]  /*03f0*/  IMAD.IADD R13, R0, 0x1, -R7 ;  /* 0x00000001000d7824 */ /* 0x000fca00078e0a07 */
[----:B------:R-:W-:-:S04]  /*0400*/  ISETP.GE.AND P0, PT, R13, UR6, PT ;  /* 0x000000060d007c0c */ /* 0x000fc8000bf06270 */
[----:B------:R-:W-:-:S13]  /*0410*/  ISETP.LT.OR P0, PT, R13, RZ, P0 ;  /* 0x000000ff0d00720c */ /* 0x000fda0000701670 */
[----:B------:R-:W-:Y:S05]  /*0420*/  @P0 BRA `(.L_x_250) ;  /* 0x0000000000340947 */ /* 0x000fea0003800000 */
        /* <DEDUP_REMOVED lines=10> */
.L_x_251:
[----:B------:R-:W-:-:S06]  /*04d0*/  LOP3.LUT R2, R10, R15, RZ, 0x3c, !PT ;  /* 0x0000000f0a027212 */ /* 0x000fcc00078e3cff */
[----:B------:R-:W0:Y:S02]  /*04e0*/  FLO.U32 R2, R2 ;  /* 0x0000000200027300 */ /* 0x000e2400000e0000 */
[----:B0-----:R-:W-:-:S07]  /*04f0*/  IADD3 R8, PT, PT, -R2, 0x1f, RZ ;  /* 0x0000001f02087810 */ /* 0x001fce0007ffe1ff */
.L_x_250:
[----:B------:R-:W-:Y:S05]  /*0500*/  BSYNC.RECONVERGENT B0 ;  /* 0x0000000000007941 */ /* 0x000fea0003800200 */
.L_x_249:
[----:B------:R-:W0:Y:S01]  /*0510*/  LDC.64 R10, c[0x0][0x390] ;  /* 0x0000e400ff0a7b82 */ /* 0x000e220000000a00 */
[----:B------:R-:W-:Y:S01]  /*0520*/  BSSY.RECONVERGENT B0, `(.L_x_252) ;  /* 0x000001a000007945 */ /* 0x000fe20003800200 */
[----:B------:R-:W-:Y:S01]  /*0530*/  IMAD.MOV.U32 R2, RZ, RZ, 0x2 ;  /* 0x00000002ff027424 */ /* 0x000fe200078e00ff */
[----:B------:R-:W1:Y:S06]  /*0540*/  LDCU UR6, c[0x0][0x398] ;  /* 0x00007300ff0677ac */ /* 0x000e6c0008000800 */
.L_x_256:
[----:B------:R-:W-:Y:S01]  /*0550*/  IMAD R17, R7, R2, R0 ;  /* 0x0000000207117224 */ /* 0x000fe200078e0200 */
[----:B------:R-:W-:Y:S01]  /*0560*/  BSSY.RECONVERGENT B1, `(.L_x_253) ;  /* 0x0000012000017945 */ /* 0x000fe20003800200 */
[----:B------:R-:W-:Y:S02]  /*0570*/  IMAD.MOV.U32 R12, RZ, RZ, R2 ;  /* 0x000000ffff0c7224 */ /* 0x000fe400078e0002 */
[----:B------:R-:W-:Y:S01]  /*0580*/  IMAD.MOV.U32 R13, RZ, RZ, -0x1 ;  /* 0xffffffffff0d7424 */ /* 0x000fe200078e00ff */
[----:B-1----:R-:W-:-:S04]  /*0590*/  ISETP.GE.AND P0, PT, R17, UR6, PT ;  /* 0x0000000611007c0c */ /* 0x002fc8000bf06270 */
[----:B------:R-:W-:-:S13]  /*05a0*/  ISETP.LT.OR P0, PT, R17, RZ, P0 ;  /* 0x000000ff1100720c */ /* 0x000fda0000701670 */
[----:B------:R-:W-:Y:S05]  /*05b0*/  @P0 BRA `(.L_x_254) ;  /* 0x0000000000300947 */ /* 0x000fea0003800000 */
[----:B0-----:R-:W-:Y:S01]  /*05c0*/  IMAD.WIDE.U32 R14, R17, 0x4, R10 ;  /* 0x00000004110e7825 */ /* 0x001fe200078e000a */
[----:B------:R-:W2:Y:S05]  /*05d0*/  LDG.E R2, desc[UR4][R4.64] ;  /* 0x0000000404027981 */ /* 0x000eaa000c1e1900 */
[----:B------:R-:W2:Y:S02]  /*05e0*/  LDG.E R15, desc[UR4][R14.64] ;  /* 0x000000040e0f7981 */ /* 0x000ea4000c1e1900 */
[----:B--2---:R-:W-:-:S13]  /*05f0*/  ISETP.NE.AND P0, PT, R2, R15, PT ;  /* 0x0000000f0200720c */ /* 0x004fda0003f05270 */
[----:B------:R-:W-:Y:S05]  /*0600*/  @P0 BRA `(.L_x_255) ;  /* 0x0000000000100947 */ /* 0x000fea0003800000 */
[----:B------:R-:W-:-:S06]  /*0610*/  LOP3.LUT R2, R17, R0, RZ, 0x3c, !PT ;  /* 0x0000000011027212 */ /* 0x000fcc00078e3cff */
[----:B------:R-:W0:Y:S02]  /*0620*/  FLO.U32 R2, R2 ;  /* 0x0000000200027300 */ /* 0x000e2400000e0000 */
[----:B0-----:R-:W-:Y:S01]  /*0630*/  IADD3 R13, PT, PT, -R2, 0x3f, RZ ;  /* 0x0000003f020d7810 */ /* 0x001fe20007ffe1ff */
[----:B------:R-:W-:Y:S06]  /*0640*/  BRA `(.L_x_254) ;  /* 0x00000000000c7947 */ /* 0x000fec0003800000 */
.L_x_255:
[----:B------:R-:W-:-:S06]  /*0650*/  LOP3.LUT R2, R15, R2, RZ, 0x3c, !PT ;  /* 0x000000020f027212 */ /* 0x000fcc00078e3cff */
[----:B------:R-:W0:Y:S02]  /*0660*/  FLO.U32 R2, R2 ;  /* 0x0000000200027300 */ /* 0x000e2400000e0000 */
[----:B0-----:R-:W-:-:S07]  /*0670*/  IADD3 R13, PT, PT, -R2, 0x1f, RZ ;  /* 0x0000001f020d7810 */ /* 0x001fce0007ffe1ff */
.L_x_254:
[----:B------:R-:W-:Y:S05]  /*0680*/  BSYNC.RECONVERGENT B1 ;  /* 0x0000000000017941 */ /* 0x000fea0003800200 */
.L_x_253:
[----:B------:R-:W-:Y:S01]  /*0690*/  ISETP.GT.AND P0, PT, R13, R8, PT ;  /* 0x000000080d00720c */ /* 0x000fe20003f04270 */
[----:B------:R-:W-:-:S12]  /*06a0*/  IMAD.SHL.U32 R2, R12, 0x2, RZ ;  /* 0x000000020c027824 */ /* 0x000fd800078e00ff */
[----:B------:R-:W-:Y:S05]  /*06b0*/  @P0 BRA `(.L_x_256) ;  /* 0xfffffffc00a40947 */ /* 0x000fea000383ffff */
[----:B------:R-:W-:Y:S05]  /*06c0*/  BSYNC.RECONVERGENT B0 ;  /* 0x0000000000007941 */ /* 0x000fea0003800200 */
.L_x_252:
[----:B0-----:R-:W0:Y:S01]  /*06d0*/  LDC.64 R10, c[0x0][0x390] ;  /* 0x0000e400ff0a7b82 */ /* 0x001e220000000a00 */
[----:B------:R-:W-:Y:S01]  /*06e0*/  BSSY.RECONVERGENT B0, `(.L_x_257) ;  /* 0x000001f000007945 */ /* 0x000fe20003800200 */
[----:B------:R-:W-:Y:S01]  /*06f0*/  IMAD.MOV.U32 R17, RZ, RZ, RZ ;  /* 0x000000ffff117224 */ /* 0x000fe200078e00ff */
[----:B------:R-:W1:Y:S06]  /*0700*/  LDCU UR6, c[0x0][0x398] ;  /* 0x00007300ff0677ac */ /* 0x000e6c0008000800 */
.L_x_261:
[--C-:B------:R-:W-:Y:S01]  /*0710*/  IMAD.MOV.U32 R16, RZ, RZ, R12.reuse ;  /* 0x000000ffff107224 */ /* 0x100fe200078e000c */
[----:B------:R-:W-:Y:S01]  /*0720*/  SHF.R.U32.HI R12, RZ, 0x1, R12 ;  /* 0x00000001ff0c7819 */ /* 0x000fe2000001160c */
[----:B------:R-:W-:Y:S01]  /*0730*/  BSSY.RECONVERGENT B1, `(.L_x_258) ;  /* 0x0000014000017945 */ /* 0x000fe20003800200 */
[----:B------:R-:W-:-:S03]  /*0740*/  IMAD.MOV.U32 R13, RZ, RZ, -0x1 ;  /* 0xffffffffff0d7424 */ /* 0x000fc600078e00ff */
[----:B------:R-:W-:-:S04]  /*0750*/  IMAD.IADD R2, R12, 0x1, R17 ;  /* 0x000000010c027824 */ /* 0x000fc800078e0211 */
[----:B------:R-:W-:Y:S02]  /*0760*/  IMAD R19, R7, R2, R0 ;  /* 0x0000000207137224 */ /* 0x000fe400078e0200 */
[----:B-1----:R-:W-:-:S05]  /*0770*/  IMAD.U32 R2, RZ, RZ, UR6 ;  /* 0x00000006ff027e24 */ /* 0x002fca000f8e00ff */
[----:B------:R-:W-:-:S04]  /*0780*/  ISETP.GE.AND P0, PT, R19, R2, PT ;  /* 0x000000021300720c */ /* 0x000fc80003f06270 */
        /* <DEDUP_REMOVED lines=11> */
.L_x_260:
[----:B------:R-:W-:-:S06]  /*0840*/  LOP3.LUT R14, R14, R13, RZ, 0x3c, !PT ;  /* 0x0000000d0e0e7212 */ /* 0x000fcc00078e3cff */
[----:B------:R-:W0:Y:S02]  /*0850*/  FLO.U32 R14, R14 ;  /* 0x0000000e000e7300 */ /* 0x000e2400000e0000 */
[----:B0-----:R-:W-:-:S07]  /*0860*/  IADD3 R13, PT, PT, -R14, 0x1f, RZ ;  /* 0x0000001f0e0d7810 */ /* 0x001fce0007ffe1ff */
.L_x_259:
[----:B------:R-:W-:Y:S05]  /*0870*/  BSYNC.RECONVERGENT B1 ;  /* 0x0000000000017941 */ /* 0x000fea0003800200 */
.L_x_258:
[----:B------:R-:W-:Y:S02]  /*0880*/  ISETP.GT.U32.AND P1, PT, R16, 0x3, PT ;  /* 0x000000031000780c */ /* 0x000fe40003f24070 */
[----:B------:R-:W-:-:S04]  /*0890*/  ISETP.GT.AND P0, PT, R13, R8, PT ;  /* 0x000000080d00720c */ /* 0x000fc80003f04270 */
[----:B------:R-:W-:-:S05]  /*08a0*/  SEL R14, R12, RZ, P0 ;  /* 0x000000ff0c0e7207 */ /* 0x000fca0000000000 */
[----:B------:R-:W-:Y:S02]  /*08b0*/  IMAD.IADD R17, R14, 0x1, R17 ;  /* 0x000000010e117824 */ /* 0x000fe400078e0211 */
[----:B------:R-:W-:Y:S05]  /*08c0*/  @P1 BRA `(.L_x_261) ;  /* 0xfffffffc00901947 */ /* 0x000fea000383ffff */
[----:B------:R-:W-:Y:S05]  /*08d0*/  BSYNC.RECONVERGENT B0 ;  /* 0x0000000000007941 */ /* 0x000fea0003800200 */
.L_x_257:
[----:B------:R-:W-:Y:S01]  /*08e0*/  IMAD R17, R7, R17, R0 ;  /* 0x0000001107117224 */ /* 0x000fe200078e0200 */
[----:B------:R-:W-:Y:S01]  /*08f0*/  ISETP.GT.AND P1, PT, R6, R9, PT ;  /* 0x000000090600720c */ /* 0x000fe20003f24270 */
[----:B------:R-:W1:Y:S01]  /*0900*/  LDC.64 R12, c[0x0][0x390] ;  /* 0x0000e400ff0c7b82 */ /* 0x000e620000000a00 */
[----:B------:R-:W-:Y:S01]  /*0910*/  BSSY.RECONVERGENT B0, `(.L_x_262) ;  /* 0x0000014000007945 */ /* 0x000fe20003800200 */
[----:B0-----:R-:W-:Y:S01]  /*0920*/  IMAD.MOV.U32 R11, RZ, RZ, -0x1 ;  /* 0xffffffffff0b7424 */ /* 0x001fe200078e00ff */
[----:B------:R-:W-:Y:S02]  /*0930*/  SEL R6, R17, R0, P1 ;  /* 0x0000000011067207 */ /* 0x000fe40000800000 */
[----:B------:R-:W-:Y:S02]  /*0940*/  SEL R7, R0, R17, P1 ;  /* 0x0000001100077207 */ /* 0x000fe40000800000 */
[----:B------:R-:W-:-:S04]  /*0950*/  ISETP.GE.AND P0, PT, R6, R2, PT ;  /* 0x000000020600720c */ /* 0x000fc80003f06270 */
[----:B------:R-:W-:Y:S01]  /*0960*/  ISETP.LT.OR P0, PT, R6, RZ, P0 ;  /* 0x000000ff0600720c */ /* 0x000fe20000701670 */
[----:B-1----:R-:W-:-:S12]  /*0970*/  IMAD.WIDE R4, R7, 0x4, R12 ;  /* 0x0000000407047825 */ /* 0x002fd800078e020c */
[----:B------:R-:W-:Y:S05]  /*0980*/  @P0 BRA `(.L_x_263) ;  /* 0x0000000000300947 */ /* 0x000fea0003800000 */
[----:B------:R-:W-:Y:S01]  /*0990*/  IMAD.WIDE.U32 R8, R6, 0x4, R12 ;  /* 0x0000000406087825 */ /* 0x000fe200078e000c */
        /* <DEDUP_REMOVED lines=8> */
.L_x_264:
[----:B------:R-:W-:-:S06]  /*0a20*/  LOP3.LUT R8, R9, R10, RZ, 0x3c, !PT ;  /* 0x0000000a09087212 */ /* 0x000fcc00078e3cff */
[----:B------:R-:W0:Y:S02]  /*0a30*/  FLO.U32 R8, R8 ;  /* 0x0000000800087300 */ /* 0x000e2400000e0000 */
[----:B0-----:R-:W-:-:S07]  /*0a40*/  IADD3 R11, PT, PT, -R8, 0x1f, RZ ;  /* 0x0000001f080b7810 */ /* 0x001fce0007ffe1ff */
.L_x_263:
[----:B------:R-:W-:Y:S05]  /*0a50*/  BSYNC.RECONVERGENT B0 ;  /* 0x0000000000007941 */ /* 0x000fea0003800200 */
.L_x_262:
[----:B------:R-:W-:Y:S01]  /*0a60*/  IMAD.IADD R12, R6, 0x1, -R7 ;  /* 0x00000001060c7824 */ /* 0x000fe200078e0a07 */
[----:B------:R-:W-:Y:S01]  /*0a70*/  BSSY.RECONVERGENT B0, `(.L_x_265) ;  /* 0x0000024000007945 */ /* 0x000fe20003800200 */
[----:B------:R-:W-:-:S03]  /*0a80*/  IMAD.MOV.U32 R10, RZ, RZ, RZ ;  /* 0x000000ffff0a7224 */ /* 0x000fc600078e00ff */
[----:B------:R-:W-:-:S13]  /*0a90*/  ISETP.GE.AND P0, PT, R12, 0x2, PT ;  /* 0x000000020c00780c */ /* 0x000fda0003f06270 */
[----:B------:R-:W-:Y:S05]  /*0aa0*/  @!P0 BRA `(.L_x_266) ;  /* 0x0000000000808947 */ /* 0x000fea0003800000 */
[----:B------:R-:W0:Y:S01]  /*0ab0*/  LDC R18, c[0x0][0x398] ;  /* 0x0000e600ff127b82 */ /* 0x000e220000000800 */
[----:B------:R-:W-:Y:S02]  /*0ac0*/  IMAD.MOV.U32 R14, RZ, RZ, R12 ;  /* 0x000000ffff0e7224 */ /* 0x000fe400078e000c */
[----:B------:R-:W-:-:S05]  /*0ad0*/  IMAD.MOV.U32 R10, RZ, RZ, RZ ;  /* 0x000000ffff0a7224 */ /* 0x000fca00078e00ff */
[----:B------:R-:W1:Y:S02]  /*0ae0*/  LDC.64 R8, c[0x0][0x390] ;  /* 0x0000e400ff087b82 */ /* 0x000e640000000a00 */
.L_x_270:
[----:B------:R-:W-:Y:S01]  /*0af0*/  VIADD R2, R14, 0x1 ;  /* 0x000000010e027836 */ /* 0x000fe20000000000 */
[----:B------:R-:W-:Y:S01]  /*0b00*/  BSSY.RECONVERGENT B1, `(.L_x_267) ;  /* 0x0000015000017945 */ /* 0x000fe20003800200 */
[----:B------:R-:W-:Y:S02]  /*0b10*/  IMAD.MOV.U32 R15, RZ, RZ, R14 ;  /* 0x000000ffff0f7224 */ /* 0x000fe400078e000e */
[----:B------:R-:W-:Y:S01]  /*0b20*/  IMAD.MOV.U32 R12, RZ, RZ, -0x1 ;  /* 0xffffffffff0c7424 */ /* 0x000fe200078e00ff */
[----:B------:R-:W-:Y:S01]  /*0b30*/  SHF.R.U32.HI R14, RZ, 0x1, R2 ;  /* 0x00000001ff0e7819 */ /* 0x000fe20000011602 */
[----:B0-----:R-:W-:-:S03]  /*0b40*/  IMAD.MOV.U32 R2, RZ, RZ, R18 ;  /* 0x000000ffff027224 */ /* 0x001fc600078e0012 */
[----:B------:R-:W-:-:S04]  /*0b50*/  IADD3 R17, PT, PT, R14, R10, R7 ;  /* 0x0000000a0e117210 */ /* 0x000fc80007ffe007 */
[----:B------:R-:W-:-:S04]  /*0b60*/  ISETP.GE.AND P0, PT, R17, R2, PT ;  /* 0x000000021100720c */ /* 0x000fc80003f06270 */
[----:B------:R-:W-:-:S13]  /*0b70*/  ISETP.LT.OR P0, PT, R17, RZ, P0 ;  /* 0x000000ff1100720c */ /* 0x000fda0000701670 */
[----:B------:R-:W-:Y:S05]  /*0b80*/  @P0 BRA `(.L_x_268) ;  /* 0x0000000000300947 */ /* 0x000fea0003800000 */
[----:B-1----:R-:W-:Y:S01]  /*0b90*/  IMAD.WIDE.U32 R12, R17, 0x4, R8 ;  /* 0x00000004110c7825 */ /* 0x002fe200078e0008 */
        /* <DEDUP_REMOVED lines=8> */
.L_x_269:
[----:B------:R-:W-:-:S06]  /*0c20*/  LOP3.LUT R13, R13, R16, RZ, 0x3c, !PT ;  /* 0x000000100d0d7212 */ /* 0x000fcc00078e3cff */
[----:B------:R-:W0:Y:S02]  /*0c30*/  FLO.U32 R13, R13 ;  /* 0x0000000d000d7300 */ /* 0x000e2400000e0000 */
[----:B0-----:R-:W-:-:S07]  /*0c40*/  IADD3 R12, PT, PT, -R13, 0x1f, RZ ;  /* 0x0000001f0d0c7810 */ /* 0x001fce0007ffe1ff */
.L_x_268:
[----:B------:R-:W-:Y:S05]  /*0c50*/  BSYNC.RECONVERGENT B1 ;  /* 0x0000000000017941 */ /* 0x000fea0003800200 */
.L_x_267:
[----:B------:R-:W-:Y:S02]  /*0c60*/  ISETP.GT.U32.AND P1, PT, R15, 0x2, PT ;  /* 0x000000020f00780c */ /* 0x000fe40003f24070 */
[----:B------:R-:W-:-:S04]  /*0c70*/  ISETP.GT.AND P0, PT, R12, R11, PT ;  /* 0x0000000b0c00720c */ /* 0x000fc80003f04270 */
[----:B------:R-:W-:-:S05]  /*0c80*/  SEL R13, R14, RZ, P0 ;  /* 0x000000ff0e0d7207 */ /* 0x000fca0000000000 */
[----:B------:R-:W-:Y:S02]  /*0c90*/  IMAD.IADD R10, R13, 0x1, R10 ;  /* 0x000000010d0a7824 */ /* 0x000fe400078e020a */
[----:B------:R-:W-:Y:S05]  /*0ca0*/  @P1 BRA `(.L_x_270) ;  /* 0xfffffffc00901947 */ /* 0x000fea000383ffff */
.L_x_266:
[----:B------:R-:W-:Y:S05]  /*0cb0*/  BSYNC.RECONVERGENT B0 ;  /* 0x0000000000007941 */ /* 0x000fea0003800200 */
.L_x_265:
[----:B-1----:R-:W0:Y:S01]  /*0cc0*/  LDC.64 R8, c[0x0][0x380] ;  /* 0x0000e000ff087b82 */ /* 0x002e220000000a00 */
[----:B------:R-:W-:Y:S01]  /*0cd0*/  IMAD.IADD R11, R7, 0x1, R10 ;  /* 0x00000001070b7824 */ /* 0x000fe200078e020a */
[----:B------:R-:W-:Y:S01]  /*0ce0*/  ISETP.NE.AND P0, PT, R10, RZ, PT ;  /* 0x000000ff0a00720c */ /* 0x000fe20003f05270 */
[----:B------:R-:W-:Y:S02]  /*0cf0*/  IMAD R3, R3, 0x24, RZ ;  /* 0x0000002403037824 */ /* 0x000fe400078e02ff */
[----:B------:R-:W-:Y:S02]  /*0d00*/  VIADD R13, R11, 0x1 ;  /* 0x000000010b0d7836 */ /* 0x000fe40000000000 */
[----:B------:R-:W-:Y:S01]  /*0d10*/  IMAD.MOV.U32 R10, RZ, RZ, 0x2 ;  /* 0x00000002ff0a7424 */ /* 0x000fe200078e00ff */
[----:B------:R-:W1:Y:S02]  /*0d20*/  LDC.64 R4, c[0x0][0x388] ;  /* 0x0000e200ff047b82 */ /* 0x000e640000000a00 */
[----:B------:R-:W-:-:S02]  /*0d30*/  ISETP.NE.AND P1, PT, R13, R6, PT ;  /* 0x000000060d00720c */ /* 0x000fc40003f25270 */
[----:B------:R-:W-:Y:S02]  /*0d40*/  IADD3 R6, PT, PT, R7, -0x1, R2 ;  /* 0xffffffff07067810 */ /* 0x000fe40007ffe002 */
[----:B------:R-:W-:Y:S01]  /*0d50*/  SEL R2, R2, 0x1, !P1 ;  /* 0x0000000102027807 */ /* 0x000fe20004800000 */
[----:B0-----:R-:W-:-:S04]  /*0d60*/  IMAD.WIDE.U32 R8, R0, 0x24, R8 ;  /* 0x0000002400087825 */ /* 0x001fc800078e0008 */
[----:B------:R-:W-:Y:S01]  /*0d70*/  IMAD.IADD R3, R9, 0x1, R3 ;  /* 0x0000000109037824 */ /* 0x000fe200078e0203 */
[----:B------:R-:W-:Y:S01]  /*0d80*/  SEL R9, R6, R11, !P0 ;  /* 0x0000000b06097207 */ /* 0x000fe20004000000 */
[----:B------:R-:W-:Y:S02]  /*0d90*/  IMAD.IADD R11, R11, 0x1, R2 ;  /* 0x000000010b0b7824 */ /* 0x000fe400078e0202 */
[----:B------:R-:W-:Y:S02]  /*0da0*/  IMAD.MOV.U32 R2, RZ, RZ, R8 ;  /* 0x000000ffff027224 */ /* 0x000fe400078e0008 */
[----:B-1----:R-:W-:-:S03]  /*0db0*/  IMAD.WIDE.U32 R6, R9, 0x4, R4 ;  /* 0x0000000409067825 */ /* 0x002fc600078e0004 */
[----:B------:R-:W-:Y:S01]  /*0dc0*/  STG.E desc[UR4][R2.64+0x18], R9 ;  /* 0x0000180902007986 */ /* 0x000fe2000c101904 */
[----:B------:R-:W-:-:S03]  /*0dd0*/  IMAD.WIDE.U32 R4, R11, 0x4, R4 ;  /* 0x000000040b047825 */ /* 0x000fc600078e0004 */
[----:B------:R-:W-:Y:S04]  /*0de0*/  STG.E.U16 desc[UR4][R2.64+0x1c], R10 ;  /* 0x00001c0a02007986 */ /* 0x000fe8000c101504 */
[----:B------:R-:W-:Y:S04]  /*0df0*/  STG.E.U16 desc[UR4][R2.64+0x1e], RZ ;  /* 0x00001eff02007986 */ /* 0x000fe8000c101504 */
[----:B------:R-:W-:Y:S04]  /*0e00*/  STG.E desc[UR4][R2.64+0x20], R11 ;  /* 0x0000200b02007986 */ /* 0x000fe8000c101904 */
[----:B------:R-:W-:Y:S04]  /*0e10*/  STG.E desc[UR4][R6.64], R0 ;  /* 0x0000000006007986 */ /* 0x000fe8000c101904 */
[----:B------:R-:W-:Y:S01]  /*0e20*/  STG.E desc[UR4][R4.64], R0 ;  /* 0x0000000004007986 */ /* 0x000fe2000c101904 */
[----:B------:R-:W-:Y:S05]  /*0e30*/  EXIT ;  /* 0x000000000000794d */ /* 0x000fea0003800000 */
.L_x_271:
        /* <DEDUP_REMOVED lines=12> */
.L_x_303:


//--------------------- .text._Z16initializeLeavesP7BVHNodePK4AABBPKjm --------------------------
	.section	.text._Z16initializeLeavesP7BVHNodePK4AABBPKjm,"ax",@progbits
	.align	128
        .global         _Z16initializeLeavesP7BVHNodePK4AABBPKjm
        .type           _Z16initializeLeavesP7BVHNodePK4AABBPKjm,@function
        .size           _Z16initializeLeavesP7BVHNodePK4AABBPKjm,(.L_x_304 - _Z16initializeLeavesP7BVHNodePK4AABBPKjm)
        .other          _Z16initializeLeavesP7BVHNodePK4AABBPKjm,@"STO_CUDA_ENTRY STV_DEFAULT"
_Z16initializeLeavesP7BVHNodePK4AABBPKjm:
.text._Z16initializeLeavesP7BVHNodePK4AABBPKjm:
[----:B------:R-:W-:Y:S01]  /*0000*/  LDC R1, c[0x0][0x37c] ;  /* 0x0000df00ff017b82 */ /* 0x000fe20000000800 */
[----:B------:R-:W0:Y:S07]  /*0010*/  S2R R0, SR_TID.X ;  /* 0x0000000000007919 */ /* 0x000e2e0000002100 */
[----:B------:R-:W0:Y:S08]  /*0020*/  S2UR UR4, SR_CTAID.X ;  /* 0x00000000000479c3 */ /* 0x000e300000002500 */
[----:B------:R-:W0:Y:S08]  /*0030*/  LDC R11, c[0x0][0x360] ;  /* 0x0000d800ff0b7b82 */ /* 0x000e300000000800 */
[----:B------:R-:W1:Y:S01]  /*0040*/  LDC.64 R2, c[0x0][0x398] ;  /* 0x0000e600ff027b82 */ /* 0x000e620000000a00 */
[----:B0-----:R-:W-:-:S05]  /*0050*/  IMAD R11, R11, UR4, R0 ;  /* 0x000000040b0b7c24 */ /* 0x001fca000f8e0200 */
[----:B------:R-:W-:Y:S02]  /*0060*/  SHF.R.S32.HI R0, RZ, 0x1f, R11 ;  /* 0x0000001fff007819 */ /* 0x000fe4000001140b */
[----:B-1----:R-:W-:-:S04]  /*0070*/  ISETP.GE.U32.AND P0, PT, R11, R2, PT ;  /* 0x000000020b00720c */ /* 0x002fc80003f06070 */
[----:B------:R-:W-:-:S13]  /*0080*/  ISETP.GE.U32.AND.EX P0, PT, R0, R3, PT, P0 ;  /* 0x000000030000720c */ /* 0x000fda0003f06100 */
[----:B------:R-:W-:Y:S05]  /*0090*/  @P0 EXIT ;  /* 0x000000000000094d */ /* 0x000fea0003800000 */
[----:B------:R-:W0:Y:S01]  /*00a0*/  LDCU.64 UR6, c[0x0][0x390] ;  /* 0x00007200ff0677ac */ /* 0x000e220008000a00 */
[----:B------:R-:W1:Y:S01]  /*00b0*/  LDC.64 R4, c[0x0][0x388] ;  /* 0x0000e200ff047b82 */ /* 0x000e620000000a00 */
[----:B------:R-:W2:Y:S07]  /*00c0*/  LDCU.64 UR4, c[0x0][0x358] ;  /* 0x00006b00ff0477ac */ /* 0x000eae0008000a00 */
[----:B------:R-:W3:Y:S01]  /*00d0*/  LDC.64 R8, c[0x0][0x380] ;  /* 0x0000e000ff087b82 */ /* 0x000ee20000000a00 */
[----:B0-----:R-:W-:-:S04]  /*00e0*/  LEA R6, P0, R11, UR6, 0x2 ;  /* 0x000000060b067c11 */ /* 0x001fc8000f8010ff */
[----:B------:R-:W-:-:S06]  /*00f0*/  LEA.HI.X R7, R11, UR7, R0, 0x2, P0 ;  /* 0x000000070b077c11 */ /* 0x000fcc00080f1400 */
[----:B--2---:R-:W1:Y:S01]  /*0100*/  LDG.E R7, desc[UR4][R6.64] ;  /* 0x0000000406077981 */ /* 0x004e62000c1e1900 */
[----:B------:R-:W-:Y:S01]  /*0110*/  IADD3 R3, PT, PT, R11, -0x1, R2 ;  /* 0xffffffff0b037810 */ /* 0x000fe20007ffe002 */
[----:B-1----:R-:W-:-:S05]  /*0120*/  IMAD.WIDE.U32 R4, R7, 0x18, R4 ;  /* 0x0000001807047825 */ /* 0x002fca00078e0004 */
[----:B------:R-:W2:Y:S04]  /*0130*/  LDG.E R13, desc[UR4][R4.64] ;  /* 0x00000004040d7981 */ /* 0x000ea8000c1e1900 */
[----:B------:R-:W4:Y:S04]  /*0140*/  LDG.E R15, desc[UR4][R4.64+0x4] ;  /* 0x00000404040f7981 */ /* 0x000f28000c1e1900 */
[----:B------:R-:W5:Y:S04]  /*0150*/  LDG.E R17, desc[UR4][R4.64+0x8] ;  /* 0x0000080404117981 */ /* 0x000f68000c1e1900 */
[----:B------:R-:W5:Y:S04]  /*0160*/  LDG.E R19, desc[UR4][R4.64+0xc] ;  /* 0x00000c0404137981 */ /* 0x000f68000c1e1900 */
[----:B------:R-:W5:Y:S04]  /*0170*/  LDG.E R21, desc[UR4][R4.64+0x10] ;  /* 0x0000100404157981 */ /* 0x000f68000c1e1900 */
[----:B------:R-:W5:Y:S01]  /*0180*/  LDG.E R23, desc[UR4][R4.64+0x14] ;  /* 0x0000140404177981 */ /* 0x000f62000c1e1900 */
[----:B---3--:R-:W-:-:S04]  /*0190*/  IMAD.WIDE.U32 R2, R3, 0x24, R8 ;  /* 0x0000002403027825 */ /* 0x008fc800078e0008 */
[----:B------:R-:W-:Y:S01]  /*01a0*/  IMAD.MOV.U32 R0, RZ, RZ, 0x1 ;  /* 0x00000001ff007424 */ /* 0x000fe200078e00ff */
[----:B------:R-:W-:Y:S04]  /*01b0*/  STG.E desc[UR4][R2.64+0x20], R11 ;  /* 0x0000200b02007986 */ /* 0x000fe8000c101904 */
[----:B------:R-:W-:Y:S04]  /*01c0*/  STG.E.U16 desc[UR4][R2.64+0x1e], R0 ;  /* 0x00001e0002007986 */ /* 0x000fe8000c101504 */
[----:B------:R-:W-:Y:S04]  /*01d0*/  STG.E desc[UR4][R2.64+0x18], RZ ;  /* 0x000018ff02007986 */ /* 0x000fe8000c101904 */
[----:B------:R-:W-:Y:S04]  /*01e0*/  STG.E.U16 desc[UR4][R2.64+0x1c], RZ ;  /* 0x00001cff02007986 */ /* 0x000fe8000c101504 */
[----:B--2---:R-:W-:Y:S04]  /*01f0*/  STG.E desc[UR4][R2.64], R13 ;  /* 0x0000000d02007986 */ /* 0x004fe8000c101904 */
[----:B----4-:R-:W-:Y:S04]  /*0200*/  STG.E desc[UR4][R2.64+0x4], R15 ;  /* 0x0000040f02007986 */ /* 0x010fe8000c101904 */
[----:B-----5:R-:W-:Y:S04]  /*0210*/  STG.E desc[UR4][R2.64+0x8], R17 ;  /* 0x0000081102007986 */ /* 0x020fe8000c101904 */
[----:B------:R-:W-:Y:S04]  /*0220*/  STG.E desc[UR4][R2.64+0xc], R19 ;  /* 0x00000c1302007986 */ /* 0x000fe8000c101904 */
[----:B------:R-:W-:Y:S04]  /*0230*/  STG.E desc[UR4][R2.64+0x10], R21 ;  /* 0x0000101502007986 */ /* 0x000fe8000c101904 */
[----:B------:R-:W-:Y:S01]  /*0240*/  STG.E desc[UR4][R2.64+0x14], R23 ;  /* 0x0000141702007986 */ /* 0x000fe2000c101904 */
[----:B------:R-:W-:Y:S05]  /*0250*/  EXIT ;  /* 0x000000000000794d */ /* 0x000fea0003800000 */
.L_x_272:
        /* <DEDUP_REMOVED lines=10> */
.L_x_304:


//--------------------- .text._Z18computeMortonCodesPK4Vec34AABBPjS3_m --------------------------
	.section	.text._Z18computeMortonCodesPK4Vec34AABBPjS3_m,"ax",@progbits
	.align	128
        .global         _Z18computeMortonCodesPK4Vec34AABBPjS3_m
        .type           _Z18computeMortonCodesPK4Vec34AABBPjS3_m,@function
        .size           _Z18computeMortonCodesPK4Vec34AABBPjS3_m,(.L_x_293 - _Z18computeMortonCodesPK4Vec34AABBPjS3_m)
        .other          _Z18computeMortonCodesPK4Vec34AABBPjS3_m,@"STO_CUDA_ENTRY STV_DEFAULT"
_Z18computeMortonCodesPK4Vec34AABBPjS3_m:
.text._Z18computeMortonCodesPK4Vec34AABBPjS3_m:
        /* <DEDUP_REMOVED lines=12> */
[----:B------:R-:W-:Y:S01]  /*00c0*/  IMAD R3, R6, 0xc, RZ ;  /* 0x0000000c06037824 */ /* 0x000fe200078e02ff */
[----:B------:R-:W2:Y:S05]  /*00d0*/  LDCU.64 UR8, c[0x0][0x390] ;  /* 0x00007200ff0877ac */ /* 0x000eaa0008000a00 */
[----:B------:R-:W2:Y:S01]  /*00e0*/  LDC.64 R8, c[0x0][0x388] ;  /* 0x0000e200ff087b82 */ /* 0x000ea20000000a00 */
[----:B------:R-:W3:Y:S01]  /*00f0*/  LDCU UR6, c[0x0][0x398] ;  /* 0x00007300ff0677ac */ /* 0x000ee20008000800 */
[----:B0-----:R-:W-:-:S04]  /*0100*/  IMAD.WIDE.U32 R10, R5, 0xc, R10 ;  /* 0x0000000c050a7825 */ /* 0x001fc800078e000a */
[----:B------:R-:W-:-:S05]  /*0110*/  IMAD.IADD R11, R11, 0x1, R3 ;  /* 0x000000010b0b7824 */ /* 0x000fca00078e0203 */
[----:B-1----:R-:W4:Y:S04]  /*0120*/  LDG.E R3, desc[UR4][R10.64] ;  /* 0x000000040a037981 */ /* 0x002f28000c1e1900 */
[----:B------:R-:W5:Y:S04]  /*0130*/  LDG.E R2, desc[UR4][R10.64+0x4] ;  /* 0x000004040a027981 */ /* 0x000f68000c1e1900 */
[----:B------:R-:W3:Y:S01]  /*0140*/  LDG.E R0, desc[UR4][R10.64+0x8] ;  /* 0x000008040a007981 */ /* 0x000ee2000c1e1900 */
[C---:B--2---:R-:W-:Y:S01]  /*0150*/  FADD R4, -R8.reuse, UR9 ;  /* 0x0000000908047e21 */ /* 0x044fe20008000100 */
[----:B------:R-:W-:Y:S01]  /*0160*/  FSETP.LT.AND P2, PT, R8, UR9, PT ;  /* 0x0000000908007c0b */ /* 0x000fe2000bf41000 */
[----:B------:R-:W-:Y:S02]  /*0170*/  BSSY.RECONVERGENT B0, `(.L_x_273) ;  /* 0x0000010000007945 */ /* 0x000fe40003800200 */
[----:B------:R-:W0:Y:S02]  /*0180*/  MUFU.RCP R7, R4 ;  /* 0x0000000400077308 */ /* 0x000e240000001000 */
[----:B0-----:R-:W-:-:S04]  /*0190*/  FFMA R12, -R4, R7, 1 ;  /* 0x3f800000040c7423 */ /* 0x001fc80000000107 */
[----:B------:R-:W-:Y:S01]  /*01a0*/  FFMA R12, R7, R12, R7 ;  /* 0x0000000c070c7223 */ /* 0x000fe20000000007 */
[----:B----4-:R-:W-:-:S04]  /*01b0*/  FADD R3, R3, -R8 ;  /* 0x8000000803037221 */ /* 0x010fc80000000000 */
[----:B------:R-:W0:Y:S01]  /*01c0*/  FCHK P0, R3, R4 ;  /* 0x0000000403007302 */ /* 0x000e220000000000 */
[----:B------:R-:W-:Y:S01]  /*01d0*/  FFMA R7, R3, R12, RZ ;  /* 0x0000000c03077223 */ /* 0x000fe200000000ff */
[----:B-----5:R-:W-:Y:S01]  /*01e0*/  FADD R2, R2, -R9 ;  /* 0x8000000902027221 */ /* 0x020fe20000000000 */
[----:B---3--:R-:W-:Y:S01]  /*01f0*/  FADD R9, -R9, UR6 ;  /* 0x0000000609097e21 */ /* 0x008fe20008000100 */
[----:B------:R-:W-:Y:S01]  /*0200*/  FADD R0, R0, -UR8 ;  /* 0x8000000800007e21 */ /* 0x000fe20008000000 */
[----:B------:R-:W-:-:S04]  /*0210*/  FFMA R10, -R4, R7, R3 ;  /* 0x00000007040a7223 */ /* 0x000fc80000000103 */
[----:B------:R-:W-:Y:S01]  /*0220*/  FFMA R7, R12, R10, R7 ;  /* 0x0000000a0c077223 */ /* 0x000fe20000000007 */
[----:B0-----:R-:W-:Y:S06]  /*0230*/  @!P0 BRA `(.L_x_274) ;  /* 0x00000000000c8947 */ /* 0x001fec0003800000 */
[----:B------:R-:W-:-:S07]  /*0240*/  MOV R10, 0x260 ;  /* 0x00000260000a7802 */ /* 0x000fce0000000f00 */
[----:B------:R-:W-:Y:S05]  /*0250*/  CALL.REL.NOINC `($__internal_1_$__cuda_sm3x_div_rn_noftz_f32_slowpath) ;  /* 0x0000000400887944 */ /* 0x000fea0003c00000 */
[----:B------:R-:W-:-:S07]  /*0260*/  IMAD.MOV.U32 R7, RZ, RZ, R3 ;  /* 0x000000ffff077224 */ /* 0x000fce00078e0003 */
.L_x_274:
[----:B------:R-:W-:Y:S05]  /*0270*/  BSYNC.RECONVERGENT B0 ;  /* 0x0000000000007941 */ /* 0x000fea0003800200 */
.L_x_273:
[----:B------:R-:W0:Y:S01]  /*0280*/  MUFU.RCP R4, R9 ;  /* 0x0000000900047308 */ /* 0x000e220000001000 */
[----:B------:R-:W1:Y:S01]  /*0290*/  LDC R10, c[0x0][0x38c] ;  /* 0x0000e300ff0a7b82 */ /* 0x000e620000000800 */
[----:B------:R-:W1:Y:S01]  /*02a0*/  LDCU.64 UR6, c[0x0][0x398] ;  /* 0x00007300ff0677ac */ /* 0x000e620008000a00 */
[----:B------:R-:W-:Y:S05]  /*02b0*/  BSSY.RECONVERGENT B0, `(.L_x_275) ;  /* 0x0000010000007945 */ /* 0x000fea0003800200 */
[----:B------:R-:W2:Y:S01]  /*02c0*/  FCHK P0, R2, R9 ;  /* 0x0000000902007302 */ /* 0x000ea20000000000 */
[----:B------:R-:W3:Y:S01]  /*02d0*/  LDC R11, c[0x0][0x390] ;  /* 0x0000e400ff0b7b82 */ /* 0x000ee20000000800 */
[----:B0-----:R-:W-:-:S04]  /*02e0*/  FFMA R3, -R9, R4, 1 ;  /* 0x3f80000009037423 */ /* 0x001fc80000000104 */
[----:B------:R-:W-:-:S04]  /*02f0*/  FFMA R3, R4, R3, R4 ;  /* 0x0000000304037223 */ /* 0x000fc80000000004 */
[----:B------:R-:W-:Y:S01]  /*0300*/  FFMA R8, R2, R3, RZ ;  /* 0x0000000302087223 */ /* 0x000fe200000000ff */
[----:B-1----:R-:W-:-:S03]  /*0310*/  FSETP.LT.AND P3, PT, R10, UR6, PT ;  /* 0x000000060a007c0b */ /* 0x002fc6000bf61000 */
[----:B------:R-:W-:Y:S01]  /*0320*/  FFMA R4, -R9, R8, R2 ;  /* 0x0000000809047223 */ /* 0x000fe20000000102 */
[----:B---3--:R-:W-:-:S03]  /*0330*/  FADD R11, -R11, UR7 ;  /* 0x000000070b0b7e21 */ /* 0x008fc60008000100 */
[----:B------:R-:W-:Y:S01]  /*0340*/  FFMA R8, R3, R4, R8 ;  /* 0x0000000403087223 */ /* 0x000fe20000000008 */
[----:B--2---:R-:W-:Y:S06]  /*0350*/  @!P0 BRA `(.L_x_276) ;  /* 0x0000000000148947 */ /* 0x004fec0003800000 */
[----:B------:R-:W-:Y:S01]  /*0360*/  IMAD.MOV.U32 R3, RZ, RZ, R2 ;  /* 0x000000ffff037224 */ /* 0x000fe200078e0002 */
[----:B------:R-:W-:Y:S01]  /*0370*/  MOV R10, 0x3a0 ;  /* 0x000003a0000a7802 */ /* 0x000fe20000000f00 */
[----:B------:R-:W-:-:S07]  /*0380*/  IMAD.MOV.U32 R4, RZ, RZ, R9 ;  /* 0x000000ffff047224 */ /* 0x000fce00078e0009 */
[----:B------:R-:W-:Y:S05]  /*0390*/  CALL.REL.NOINC `($__internal_1_$__cuda_sm3x_div_rn_noftz_f32_slowpath) ;  /* 0x0000000400387944 */ /* 0x000fea0003c00000 */
[----:B------:R-:W-:-:S07]  /*03a0*/  IMAD.MOV.U32 R8, RZ, RZ, R3 ;  /* 0x000000ffff087224 */ /* 0x000fce00078e0003 */
.L_x_276:
[----:B------:R-:W-:Y:S05]  /*03b0*/  BSYNC.RECONVERGENT B0 ;  /* 0x0000000000007941 */ /* 0x000fea0003800200 */
.L_x_275:
[----:B------:R-:W0:Y:S01]  /*03c0*/  MUFU.RCP R2, R11 ;  /* 0x0000000b00027308 */ /* 0x000e220000001000 */
[----:B------:R-:W1:Y:S01]  /*03d0*/  LDC R4, c[0x0][0x390] ;  /* 0x0000e400ff047b82 */ /* 0x000e620000000800 */
[----:B------:R-:W1:Y:S01]  /*03e0*/  LDCU UR6, c[0x0][0x39c] ;  /* 0x00007380ff0677ac */ /* 0x000e620008000800 */
[----:B------:R-:W-:Y:S05]  /*03f0*/  BSSY.RECONVERGENT B0, `(.L_x_277) ;  /* 0x000000e000007945 */ /* 0x000fea0003800200 */
[----:B------:R-:W2:Y:S01]  /*0400*/  FCHK P0, R0, R11 ;  /* 0x0000000b00007302 */ /* 0x000ea20000000000 */
[----:B0-----:R-:W-:-:S04]  /*0410*/  FFMA R3, R2, -R11, 1 ;  /* 0x3f80000002037423 */ /* 0x001fc8000000080b */
[----:B------:R-:W-:-:S04]  /*0420*/  FFMA R3, R2, R3, R2 ;  /* 0x0000000302037223 */ /* 0x000fc80000000002 */
[----:B------:R-:W-:Y:S01]  /*0430*/  FFMA R2, R0, R3, RZ ;  /* 0x0000000300027223 */ /* 0x000fe200000000ff */
[----:B-1----:R-:W-:-:S03]  /*0440*/  FSETP.LT.AND P4, PT, R4, UR6, PT ;  /* 0x0000000604007c0b */ /* 0x002fc6000bf81000 */
[----:B------:R-:W-:-:S04]  /*0450*/  FFMA R4, R2, -R11, R0 ;  /* 0x8000000b02047223 */ /* 0x000fc80000000000 */
[----:B------:R-:W-:Y:S01]  /*0460*/  FFMA R2, R3, R4, R2 ;  /* 0x0000000403027223 */ /* 0x000fe20000000002 */
[----:B--2---:R-:W-:Y:S06]  /*0470*/  @!P0 BRA `(.L_x_278) ;  /* 0x0000000000148947 */ /* 0x004fec0003800000 */
[----:B------:R-:W-:Y:S01]  /*0480*/  IMAD.MOV.U32 R3, RZ, RZ, R0 ;  /* 0x000000ffff037224 */ /* 0x000fe200078e0000 */
[----:B------:R-:W-:Y:S01]  /*0490*/  MOV R10, 0x4c0 ;  /* 0x000004c0000a7802 */ /* 0x000fe20000000f00 */
[----:B------:R-:W-:-:S07]  /*04a0*/  IMAD.MOV.U32 R4, RZ, RZ, R11 ;  /* 0x000000ffff047224 */ /* 0x000fce00078e000b */
[----:B------:R-:W-:Y:S05]  /*04b0*/  CALL.REL.NOINC `($__internal_1_$__cuda_sm3x_div_rn_noftz_f32_slowpath) ;  /* 0x0000000000f07944 */ /* 0x000fea0003c00000 */
[----:B------:R-:W-:-:S07]  /*04c0*/  IMAD.MOV.U32 R2, RZ, RZ, R3 ;  /* 0x000000ffff027224 */ /* 0x000fce00078e0003 */
.L_x_278:
[----:B------:R-:W-:Y:S05]  /*04d0*/  BSYNC.RECONVERGENT B0 ;  /* 0x0000000000007941 */ /* 0x000fea0003800200 */
.L_x_277:
[----:B------:R-:W-:Y:S01]  /*04e0*/  FMUL R2, R2, 1024 ;  /* 0x4480000002027820 */ /* 0x000fe20000400000 */
[----:B------:R-:W-:Y:S01]  /*04f0*/  FMUL R7, R7, 1024 ;  /* 0x4480000007077820 */ /* 0x000fe20000400000 */
[----:B------:R-:W-:Y:S01]  /*0500*/  FMUL R8, R8, 1024 ;  /* 0x4480000008087820 */ /* 0x000fe20000400000 */
[----:B------:R-:W0:Y:S02]  /*0510*/  LDCU.128 UR8, c[0x0][0x3a0] ;  /* 0x00007400ff0877ac */ /* 0x000e240008000c00 */
[----:B------:R-:W-:Y:S02]  /*0520*/  FMNMX R2, RZ, R2, !PT ;  /* 0x00000002ff027209 */ /* 0x000fe40007800000 */
[----:B------:R-:W-:Y:S02]  /*0530*/  FMNMX R7, RZ, R7, !PT ;  /* 0x00000007ff077209 */ /* 0x000fe40007800000 */
[----:B------:R-:W-:Y:S02]  /*0540*/  FMNMX R2, R2, 1023, PT ;  /* 0x447fc00002027809 */ /* 0x000fe40003800000 */
[----:B------:R-:W-:-:S02]  /*0550*/  FMNMX R7, R7, 1023, PT ;  /* 0x447fc00007077809 */ /* 0x000fc40003800000 */
[----:B------:R-:W-:Y:S02]  /*0560*/  FMNMX R8, RZ, R8, !PT ;  /* 0x00000008ff087209 */ /* 0x000fe40007800000 */
[----:B------:R-:W-:Y:S02]  /*0570*/  FSEL R2, R2, 512, P4 ;  /* 0x4400000002027808 */ /* 0x000fe40002000000 */
[----:B------:R-:W-:Y:S02]  /*0580*/  FSEL R7, R7, 512, P2 ;  /* 0x4400000007077808 */ /* 0x000fe40001000000 */
[----:B------:R-:W-:Y:S02]  /*0590*/  FMNMX R8, R8, 1023, PT ;  /* 0x447fc00008087809 */ /* 0x000fe40003800000 */
[----:B------:R-:W1:Y:S02]  /*05a0*/  F2I.U32.TRUNC.NTZ R2, R2 ;  /* 0x0000000200027305 */ /* 0x000e64000020f000 */
[----:B------:R-:W-:-:S06]  /*05b0*/  FSEL R8, R8, 512, P3 ;  /* 0x4400000008087808 */ /* 0x000fcc0001800000 */
[----:B------:R-:W2:Y:S01]  /*05c0*/  F2I.U32.TRUNC.NTZ R7, R7 ;  /* 0x0000000700077305 */ /* 0x000ea2000020f000 */
[----:B-1----:R-:W-:-:S07]  /*05d0*/  IMAD.U32 R3, R2, 0x10000, RZ ;  /* 0x0001000002037824 */ /* 0x002fce00078e00ff */
[----:B------:R-:W1:Y:S01]  /*05e0*/  F2I.U32.TRUNC.NTZ R8, R8 ;  /* 0x0000000800087305 */ /* 0x000e62000020f000 */
[----:B------:R-:W-:Y:S01]  /*05f0*/  IMAD.SHL.U32 R9, R2, 0x100, RZ ;  /* 0x0000010002097824 */ /* 0x000fe200078e00ff */
[----:B------:R-:W-:Y:S01]  /*0600*/  LOP3.LUT R4, R3, 0x30000ff, R2, 0xc8, !PT ;  /* 0x030000ff03047812 */ /* 0x000fe200078ec802 */
[----:B--2---:R-:W-:-:S03]  /*0610*/  IMAD.U32 R0, R7, 0x10000, RZ ;  /* 0x0001000007007824 */ /* 0x004fc600078e00ff */
[----:B------:R-:W-:Y:S02]  /*0620*/  LOP3.LUT R4, R4, 0xff00, R9, 0xf8, !PT ;  /* 0x0000ff0004047812 */ /* 0x000fe400078ef809 */
[----:B------:R-:W-:Y:S01]  /*0630*/  LOP3.LUT R0, R0, 0x30000ff, R7, 0xc8, !PT ;  /* 0x030000ff00007812 */ /* 0x000fe200078ec807 */
[----:B------:R-:W-:Y:S02]  /*0640*/  IMAD.SHL.U32 R7, R7, 0x100, RZ ;  /* 0x0000010007077824 */ /* 0x000fe400078e00ff */
[----:B-1----:R-:W-:-:S03]  /*0650*/  IMAD.U32 R3, R8, 0x10000, RZ ;  /* 0x0001000008037824 */ /* 0x002fc600078e00ff */
[----:B------:R-:W-:Y:S01]  /*0660*/  LOP3.LUT R0, R0, 0xff00, R7, 0xf8, !PT ;  /* 0x0000ff0000007812 */ /* 0x000fe200078ef807 */
[----:B------:R-:W-:Y:S01]  /*0670*/  IMAD.SHL.U32 R7, R4, 0x10, RZ ;  /* 0x0000001004077824 */ /* 0x000fe200078e00ff */
[----:B------:R-:W-:Y:S01]  /*0680*/  LOP3.LUT R3, R3, 0x30000ff, R8, 0xc8, !PT ;  /* 0x030000ff03037812 */ /* 0x000fe200078ec808 */
[----:B------:R-:W-:Y:S02]  /*0690*/  IMAD.SHL.U32 R8, R8, 0x100, RZ ;  /* 0x0000010008087824 */ /* 0x000fe400078e00ff */
[----:B------:R-:W-:Y:S01]  /*06a0*/  IMAD.SHL.U32 R2, R0, 0x10, RZ ;  /* 0x0000001000027824 */ /* 0x000fe200078e00ff */
[----:B------:R-:W-:Y:S02]  /*06b0*/  LOP3.LUT R7, R7, 0x300f00f0, RZ, 0xc0, !PT ;  /* 0x300f00f007077812 */ /* 0x000fe400078ec0ff */
[----:B------:R-:W-:Y:S02]  /*06c0*/  LOP3.LUT R8, R3, 0xff00, R8, 0xf8, !PT ;  /* 0x0000ff0003087812 */ /* 0x000fe400078ef808 */
[----:B------:R-:W-:-:S02]  /*06d0*/  LOP3.LUT R3, R2, 0x300f00f0, RZ, 0xc0, !PT ;  /* 0x300f00f002037812 */ /* 0x000fc400078ec0ff */
[----:B------:R-:W-:Y:S01]  /*06e0*/  LOP3.LUT R4, R7, 0x300f00f, R4, 0xf8, !PT ;  /* 0x0300f00f07047812 */ /* 0x000fe200078ef804 */
[----:B------:R-:W-:Y:S01]  /*06f0*/  IMAD.SHL.U32 R2, R8, 0x10, RZ ;  /* 0x0000001008027824 */ /* 0x000fe200078e00ff */
[----:B------:R-:W-:-:S03]  /*0700*/  LOP3.LUT R3, R3, 0x300f00f, R0, 0xf8, !PT ;  /* 0x0300f00f03037812 */ /* 0x000fc600078ef800 */
[----:B------:R-:W-:Y:S01]  /*0710*/  IMAD.SHL.U32 R0, R4, 0x4, RZ ;  /* 0x0000000404007824 */ /* 0x000fe200078e00ff */
[----:B------:R-:W-:Y:S01]  /*0720*/  LOP3.LUT R7, R2, 0x300f00f0, RZ, 0xc0, !PT ;  /* 0x300f00f002077812 */ /* 0x000fe200078ec0ff */
[C---:B------:R-:W-:Y:S02]  /*0730*/  IMAD.SHL.U32 R2, R3.reuse, 0x10, RZ ;  /* 0x0000001003027824 */ /* 0x040fe400078e00ff */
[----:B------:R-:W-:Y:S01]  /*0740*/  IMAD.SHL.U32 R3, R3, 0x4, RZ ;  /* 0x0000000403037824 */ /* 0x000fe200078e00ff */
[----:B------:R-:W-:Y:S02]  /*0750*/  LOP3.LUT R7, R7, 0x300f00f, R8, 0xf8, !PT ;  /* 0x0300f00f07077812 */ /* 0x000fe400078ef808 */
[----:B------:R-:W-:Y:S02]  /*0760*/  LOP3.LUT R9, R0, 0x8208208, RZ, 0xc0, !PT ;  /* 0x0820820800097812 */ /* 0x000fe400078ec0ff */
[----:B------:R-:W-:Y:S02]  /*0770*/  LOP3.LUT R2, R2, 0x20820820, RZ, 0xc0, !PT ;  /* 0x2082082002027812 */ /* 0x000fe400078ec0ff */
[----:B------:R-:W-:Y:S01]  /*0780*/  LOP3.LUT R9, R9, 0x1041041, R4, 0xf8, !PT ;  /* 0x0104104109097812 */ /* 0x000fe200078ef804 */
[----:B------:R-:W-:Y:S01]  /*0790*/  IMAD.SHL.U32 R4, R7, 0x8, RZ ;  /* 0x0000000807047824 */ /* 0x000fe200078e00ff */
[----:B------:R-:W-:Y:S01]  /*07a0*/  LOP3.LUT R0, R2, 0x4104104, R3, 0xf8, !PT ;  /* 0x0410410402007812 */ /* 0x000fe200078ef803 */
[C---:B------:R-:W-:Y:S01]  /*07b0*/  IMAD.SHL.U32 R3, R5.reuse, 0x4, RZ ;  /* 0x0000000405037824 */ /* 0x040fe200078e00ff */
[----:B------:R-:W-:Y:S01]  /*07c0*/  SHF.L.U64.HI R8, R5, 0x2, R6 ;  /* 0x0000000205087819 */ /* 0x000fe20000010206 */
[----:B------:R-:W-:Y:S01]  /*07d0*/  IMAD.SHL.U32 R7, R7, 0x2, RZ ;  /* 0x0000000207077824 */ /* 0x000fe200078e00ff */
[----:B------:R-:W-:-:S02]  /*07e0*/  LOP3.LUT R4, R4, 0x10410410, RZ, 0xc0, !PT ;  /* 0x1041041004047812 */ /* 0x000fc400078ec0ff */
[C---:B0-----:R-:W-:Y:S02]  /*07f0*/  IADD3 R2, P0, PT, R3.reuse, UR8, RZ ;  /* 0x0000000803027c10 */ /* 0x041fe4000ff1e0ff */
[----:B------:R-:W-:Y:S02]  /*0800*/  LOP3.LUT R4, R4, 0x2082082, R7, 0xf8, !PT ;  /* 0x0208208204047812 */ /* 0x000fe400078ef807 */
[----:B------:R-:W-:Y:S02]  /*0810*/  IADD3 R6, P1, PT, R3, UR10, RZ ;  /* 0x0000000a03067c10 */ /* 0x000fe4000ff3e0ff */
[C---:B------:R-:W-:Y:S02]  /*0820*/  IADD3.X R3, PT, PT, R8.reuse, UR9, RZ, P0, !PT ;  /* 0x0000000908037c10 */ /* 0x040fe400087fe4ff */
[----:B------:R-:W-:Y:S02]  /*0830*/  LOP3.LUT R9, R9, R4, R0, 0xfe, !PT ;  /* 0x0000000409097212 */ /* 0x000fe400078efe00 */
[----:B------:R-:W-:-:S03]  /*0840*/  IADD3.X R7, PT, PT, R8, UR11, RZ, P1, !PT ;  /* 0x0000000b08077c10 */ /* 0x000fc60008ffe4ff */
[----:B------:R-:W-:Y:S04]  /*0850*/  STG.E desc[UR4][R2.64], R9 ;  /* 0x0000000902007986 */ /* 0x000fe8000c101904 */
[----:B------:R-:W-:Y:S01]  /*0860*/  STG.E desc[UR4][R6.64], R5 ;  /* 0x0000000506007986 */ /* 0x000fe2000c101904 */
[----:B------:R-:W-:Y:S05]  /*0870*/  EXIT ;  /* 0x000000000000794d */ /* 0x000fea0003800000 */
        .weak           $__internal_1_$__cuda_sm3x_div_rn_noftz_f32_slowpath
        .type           $__internal_1_$__cuda_sm3x_div_rn_noftz_f32_slowpath,@function
        .size           $__internal_1_$__cuda_sm3x_div_rn_noftz_f32_slowpath,(.L_x_293 - $__internal_1_$__cuda_sm3x_div_rn_noftz_f32_slowpath)
$__internal_1_$__cuda_sm3x_div_rn_noftz_f32_slowpath:
[----:B------:R-:W-:Y:S01]  /*0880*/  SHF.R.U32.HI R13, RZ, 0x17, R4 ;  /* 0x00000017ff0d7819 */ /* 0x000fe20000011604 */
[----:B------:R-:W-:Y:S01]  /*0890*/  BSSY.RECONVERGENT B1, `(.L_x_279) ;  /* 0x0000062000017945 */ /* 0x000fe20003800200 */
[----:B------:R-:W-:Y:S02]  /*08a0*/  SHF.R.U32.HI R12, RZ, 0x17, R3 ;  /* 0x00000017ff0c7819 */ /* 0x000fe40000011603 */
        /* <DEDUP_REMOVED lines=31> */
.L_x_280:
[----:B------:R-:W-:Y:S01]  /*0aa0*/  LEA R15, R13, 0xc0800000, 0x17 ;  /* 0xc08000000d0f7811 */ /* 0x000fe200078eb8ff */
[----:B------:R-:W-:Y:S04]  /*0ab0*/  BSSY.RECONVERGENT B2, `(.L_x_285) ;  /* 0x0000036000027945 */ /* 0x000fe80003800200 */
[----:B------:R-:W-:Y:S02]  /*0ac0*/  IMAD.IADD R15, R4, 0x1, -R15 ;  /* 0x00000001040f7824 */ /* 0x000fe400078e0a0f */
[----:B------:R-:W-:Y:S02]  /*0ad0*/  VIADD R4, R17, 0xffffff81 ;  /* 0xffffff8111047836 */ /* 0x000fe40000000000 */
[----:B------:R-:W0:Y:S01]  /*0ae0*/  MUFU.RCP R14, R15 ;  /* 0x0000000f000e7308 */ /* 0x000e220000001000 */
[----:B------:R-:W-:Y:S01]  /*0af0*/  FADD.FTZ R16, -R15, -RZ ;  /* 0x800000ff0f107221 */ /* 0x000fe20000010100 */
[C---:B------:R-:W-:Y:S01]  /*0b00*/  IMAD R3, R4.reuse, -0x800000, R3 ;  /* 0xff80000004037824 */ /* 0x040fe200078e0203 */
[----:B------:R-:W-:-:S05]  /*0b10*/  IADD3 R13, PT, PT, R4, 0x7f, -R13 ;  /* 0x0000007f040d7810 */ /* 0x000fca0007ffe80d */
        /* <DEDUP_REMOVED lines=43> */
.L_x_287:
[----:B------:R-:W-:-:S04]  /*0dd0*/  LOP3.LUT R3, R3, 0x80000000, RZ, 0xc0, !PT ;  /* 0x8000000003037812 */ /* 0x000fc800078ec0ff */
[----:B------:R-:W-:Y:S01]  /*0de0*/  LOP3.LUT R3, R3, 0x7f800000, RZ, 0xfc, !PT ;  /* 0x7f80000003037812 */ /* 0x000fe200078efcff */
[----:B------:R-:W-:Y:S06]  /*0df0*/  BRA `(.L_x_288) ;  /* 0x0000000000047947 */ /* 0x000fec0003800000 */
.L_x_286:
[----:B------:R-:W-:-:S07]  /*0e00*/  IMAD R3, R13, 0x800000, R3 ;  /* 0x008000000d037824 */ /* 0x000fce00078e0203 */
.L_x_288:
[----:B------:R-:W-:Y:S05]  /*0e10*/  BSYNC.RECONVERGENT B2 ;  /* 0x0000000000027941 */ /* 0x000fea0003800200 */
.L_x_285:
[----:B------:R-:W-:Y:S05]  /*0e20*/  BRA `(.L_x_289) ;  /* 0x0000000000207947 */ /* 0x000fea0003800000 */
.L_x_284:
[----:B------:R-:W-:-:S04]  /*0e30*/  LOP3.LUT R3, R4, 0x80000000, R3, 0x48, !PT ;  /* 0x8000000004037812 */ /* 0x000fc800078e4803 */
[----:B------:R-:W-:Y:S01]  /*0e40*/  LOP3.LUT R3, R3, 0x7f800000, RZ, 0xfc, !PT ;  /* 0x7f80000003037812 */ /* 0x000fe200078efcff */
[----:B------:R-:W-:Y:S06]  /*0e50*/  BRA `(.L_x_289) ;  /* 0x0000000000147947 */ /* 0x000fec0003800000 */
.L_x_283:
[----:B------:R-:W-:Y:S01]  /*0e60*/  LOP3.LUT R3, R4, 0x80000000, R3, 0x48, !PT ;  /* 0x8000000004037812 */ /* 0x000fe200078e4803 */
[----:B------:R-:W-:Y:S06]  /*0e70*/  BRA `(.L_x_289) ;  /* 0x00000000000c7947 */ /* 0x000fec0003800000 */
.L_x_282:
[----:B------:R-:W0:Y:S01]  /*0e80*/  MUFU.RSQ R3, -QNAN ;  /* 0xffc0000000037908 */ /* 0x000e220000001400 */
[----:B------:R-:W-:Y:S05]  /*0e90*/  BRA `(.L_x_289) ;  /* 0x0000000000047947 */ /* 0x000fea0003800000 */
.L_x_281:
[----:B------:R-:W-:-:S07]  /*0ea0*/  FADD.FTZ R3, R3, R4 ;  /* 0x0000000403037221 */ /* 0x000fce0000010000 */
.L_x_289:
[----:B------:R-:W-:Y:S05]  /*0eb0*/  BSYNC.RECONVERGENT B1 ;  /* 0x0000000000017941 */ /* 0x000fea0003800200 */
.L_x_279:
[----:B------:R-:W-:Y:S02]  /*0ec0*/  IMAD.MOV.U32 R12, RZ, RZ, R10 ;  /* 0x000000ffff0c7224 */ /* 0x000fe400078e000a */
[----:B------:R-:W-:-:S04]  /*0ed0*/  IMAD.MOV.U32 R13, RZ, RZ, 0x0 ;  /* 0x00000000ff0d7424 */ /* 0x000fc800078e00ff */
[----:B0-----:R-:W-:Y:S05]  /*0ee0*/  RET.REL.NODEC R12 `(_Z18computeMortonCodesPK4Vec34AABBPjS3_m) ;  /* 0xfffffff00c447950 */ /* 0x001fea0003c3ffff */
.L_x_290:
        /* <DEDUP_REMOVED lines=9> */
.L_x_293:


//--------------------- .text._Z21computeTriangleBoundsPKfS0_S0_S0_S0_S0_S0_S0_S0_P4AABBP4Vec3m --------------------------
	.section	.text._Z21computeTriangleBoundsPKfS0_S0_S0_S0_S0_S0_S0_S0_P4AABBP4Vec3m,"ax",@progbits
	.align	128
        .global         _Z21computeTriangleBoundsPKfS0_S0_S0_S0_S0_S0_S0_S0_P4AABBP4Vec3m
        .type           _Z21computeTriangleBoundsPKfS0_S0_S0_S0_S0_S0_S0_S0_P4AABBP4Vec3m,@function
        .size           _Z21computeTriangleBoundsPKfS0_S0_S0_S0_S0_S0_S0_S0_P4AABBP4Vec3m,(.L_x_306 - _Z21computeTriangleBoundsPKfS0_S0_S0_S0_S0_S0_S0_S0_P4AABBP4Vec3m)
        .other          _Z21computeTriangleBoundsPKfS0_S0_S0_S0_S0_S0_S0_S0_P4AABBP4Vec3m,@"STO_CUDA_ENTRY STV_DEFAULT"
_Z21computeTriangleBoundsPKfS0_S0_S0_S0_S0_S0_S0_S0_P4AABBP4Vec3m:
.text._Z21computeTriangleBoundsPKfS0_S0_S0_S0_S0_S0_S0_S0_P4AABBP4Vec3m:
        /* <DEDUP_REMOVED lines=10> */
[----:B------:R-:W0:Y:S01]  /*00a0*/  LDCU.128 UR8, c[0x0][0x380] ;  /* 0x00007000ff0877ac */ /* 0x000e220008000c00 */
[C---:B------:R-:W-:Y:S01]  /*00b0*/  IMAD.SHL.U32 R12, R3.reuse, 0x4, RZ ;  /* 0x00000004030c7824 */ /* 0x040fe200078e00ff */
[----:B------:R-:W-:Y:S01]  /*00c0*/  SHF.L.U64.HI R13, R3, 0x2, R0 ;  /* 0x00000002030d7819 */ /* 0x000fe20000010200 */
[----:B------:R-:W1:Y:S01]  /*00d0*/  LDC.64 R18, c[0x0][0x3c8] ;  /* 0x0000f200ff127b82 */ /* 0x000e620000000a00 */
[----:B------:R-:W2:Y:S01]  /*00e0*/  LDCU.128 UR12, c[0x0][0x390] ;  /* 0x00007200ff0c77ac */ /* 0x000ea20008000c00 */
[----:B------:R-:W3:Y:S01]  /*00f0*/  LDCU.128 UR16, c[0x0][0x3a0] ;  /* 0x00007400ff1077ac */ /* 0x000ee20008000c00 */
[----:B------:R-:W4:Y:S01]  /*0100*/  LDCU.128 UR20, c[0x0][0x3b0] ;  /* 0x00007600ff1477ac */ /* 0x000f220008000c00 */
[----:B------:R-:W5:Y:S01]  /*0110*/  LDCU.64 UR6, c[0x0][0x3c0] ;  /* 0x00007800ff0677ac */ /* 0x000f620008000a00 */
[C---:B0-----:R-:W-:Y:S01]  /*0120*/  IADD3 R14, P0, PT, R12.reuse, UR8, RZ ;  /* 0x000000080c0e7c10 */ /* 0x041fe2000ff1e0ff */
[----:B------:R-:W0:Y:S01]  /*0130*/  LDCU.64 UR4, c[0x0][0x358] ;  /* 0x00006b00ff0477ac */ /* 0x000e220008000a00 */
[----:B------:R-:W-:-:S02]  /*0140*/  IADD3 R22, P1, PT, R12, UR10, RZ ;  /* 0x0000000a0c167c10 */ /* 0x000fc4000ff3e0ff */
[C---:B------:R-:W-:Y:S02]  /*0150*/  IADD3.X R15, PT, PT, R13.reuse, UR9, RZ, P0, !PT ;  /* 0x000000090d0f7c10 */ /* 0x040fe400087fe4ff */
[----:B------:R-:W-:Y:S02]  /*0160*/  IADD3.X R23, PT, PT, R13, UR11, RZ, P1, !PT ;  /* 0x0000000b0d177c10 */ /* 0x000fe40008ffe4ff */
[C---:B--2---:R-:W-:Y:S02]  /*0170*/  IADD3 R24, P3, PT, R12.reuse, UR14, RZ ;  /* 0x0000000e0c187c10 */ /* 0x044fe4000ff7e0ff */
[C---:B------:R-:W-:Y:S02]  /*0180*/  IADD3 R10, P2, PT, R12.reuse, UR12, RZ ;  /* 0x0000000c0c0a7c10 */ /* 0x040fe4000ff5e0ff */
[C---:B---3--:R-:W-:Y:S02]  /*0190*/  IADD3 R8, P0, PT, R12.reuse, UR16, RZ ;  /* 0x000000100c087c10 */ /* 0x048fe4000ff1e0ff */
[----:B------:R-:W-:-:S02]  /*01a0*/  IADD3 R4, P1, PT, R12, UR18, RZ ;  /* 0x000000120c047c10 */ /* 0x000fc4000ff3e0ff */
[C---:B------:R-:W-:Y:S02]  /*01b0*/  IADD3.X R25, PT, PT, R13.reuse, UR15, RZ, P3, !PT ;  /* 0x0000000f0d197c10 */ /* 0x040fe40009ffe4ff */
[C---:B------:R-:W-:Y:S01]  /*01c0*/  IADD3.X R11, PT, PT, R13.reuse, UR13, RZ, P2, !PT ;  /* 0x0000000d0d0b7c10 */ /* 0x040fe200097fe4ff */
[----:B0-----:R0:W2:Y:S01]  /*01d0*/  LDG.E R2, desc[UR4][R14.64] ;  /* 0x000000040e027981 */ /* 0x0010a2000c1e1900 */
[C---:B------:R-:W-:Y:S02]  /*01e0*/  IADD3.X R9, PT, PT, R13.reuse, UR17, RZ, P0, !PT ;  /* 0x000000110d097c10 */ /* 0x040fe400087fe4ff */
[C---:B------:R-:W-:Y:S01]  /*01f0*/  IADD3.X R5, PT, PT, R13.reuse, UR19, RZ, P1, !PT ;  /* 0x000000130d057c10 */ /* 0x040fe20008ffe4ff */
[----:B------:R-:W2:Y:S01]  /*0200*/  LDG.E R17, desc[UR4][R24.64] ;  /* 0x0000000418117981 */ /* 0x000ea2000c1e1900 */
[C---:B----4-:R-:W-:Y:S02]  /*0210*/  IADD3 R20, P2, PT, R12.reuse, UR20, RZ ;  /* 0x000000140c147c10 */ /* 0x050fe4000ff5e0ff */
[C---:B------:R-:W-:Y:S01]  /*0220*/  IADD3 R6, P3, PT, R12.reuse, UR22, RZ ;  /* 0x000000160c067c10 */ /* 0x040fe2000ff7e0ff */
[----:B------:R3:W4:Y:S01]  /*0230*/  LDG.E R16, desc[UR4][R22.64] ;  /* 0x0000000416107981 */ /* 0x000722000c1e1900 */
[----:B-----5:R-:W-:Y:S01]  /*0240*/  IADD3 R12, P0, PT, R12, UR6, RZ ;  /* 0x000000060c0c7c10 */ /* 0x020fe2000ff1e0ff */
[----:B0-----:R-:W0:Y:S01]  /*0250*/  LDC.64 R14, c[0x0][0x3d0] ;  /* 0x0000f400ff0e7b82 */ /* 0x001e220000000a00 */
[C---:B------:R-:W-:Y:S01]  /*0260*/  IADD3.X R21, PT, PT, R13.reuse, UR21, RZ, P2, !PT ;  /* 0x000000150d157c10 */ /* 0x040fe200097fe4ff */
[----:B------:R-:W5:Y:S01]  /*0270*/  LDG.E R10, desc[UR4][R10.64] ;  /* 0x000000040a0a7981 */ /* 0x000f62000c1e1900 */
[----:B------:R-:W-:-:S02]  /*0280*/  IADD3.X R7, PT, PT, R13, UR23, RZ, P3, !PT ;  /* 0x000000170d077c10 */ /* 0x000fc40009ffe4ff */
[----:B------:R-:W-:Y:S01]  /*0290*/  IADD3.X R13, PT, PT, R13, UR7, RZ, P0, !PT ;  /* 0x000000070d0d7c10 */ /* 0x000fe200087fe4ff */
[----:B------:R-:W4:Y:S04]  /*02a0*/  LDG.E R9, desc[UR4][R8.64] ;  /* 0x0000000408097981 */ /* 0x000f28000c1e1900 */
[----:B------:R-:W5:Y:S04]  /*02b0*/  LDG.E R5, desc[UR4][R4.64] ;  /* 0x0000000404057981 */ /* 0x000f68000c1e1900 */
[----:B------:R-:W5:Y:S04]  /*02c0*/  LDG.E R20, desc[UR4][R20.64] ;  /* 0x0000000414147981 */ /* 0x000f68000c1e1900 */
[----:B------:R-:W5:Y:S04]  /*02d0*/  LDG.E R6, desc[UR4][R6.64] ;  /* 0x0000000406067981 */ /* 0x000f68000c1e1900 */
[----:B------:R1:W5:Y:S01]  /*02e0*/  LDG.E R12, desc[UR4][R12.64] ;  /* 0x000000040c0c7981 */ /* 0x000362000c1e1900 */
[----:B---3--:R-:W-:-:S02]  /*02f0*/  IMAD R23, R0, 0x18, RZ ;  /* 0x0000001800177824 */ /* 0x008fc400078e02ff */
[----:B-1----:R-:W-:-:S04]  /*0300*/  IMAD.WIDE.U32 R18, R3, 0x18, R18 ;  /* 0x0000001803127825 */ /* 0x002fc800078e0012 */
[----:B------:R-:W-:Y:S02]  /*0310*/  IMAD.IADD R19, R19, 0x1, R23 ;  /* 0x0000000113137824 */ /* 0x000fe400078e0217 */
[----:B------:R-:W-:Y:S01]  /*0320*/  IMAD R13, R0, 0xc, RZ ;  /* 0x0000000c000d7824 */ /* 0x000fe200078e02ff */
[C-C-:B--2---:R-:W-:Y:S02]  /*0330*/  FMNMX3 R21, R2.reuse, 1.00000001504746621988e+30, R17.reuse, PT ;  /* 0x7149f2ca02157876 */ /* 0x144fe40003800011 */
[----:B------:R-:W-:Y:S01]  /*0340*/  FMNMX3 R17, R2, -1.00000001504746621988e+30, R17, !PT ;  /* 0xf149f2ca02117876 */ /* 0x000fe20007800011 */
[----:B0-----:R-:W-:Y:S01]  /*0350*/  IMAD.WIDE.U32 R2, R3, 0xc, R14 ;  /* 0x0000000c03027825 */ /* 0x001fe200078e000e */
[C-C-:B----4-:R-:W-:Y:S02]  /*0360*/  FMNMX3 R11, R16.reuse, 1.00000001504746621988e+30, R9.reuse, PT ;  /* 0x7149f2ca100b7876 */ /* 0x150fe40003800009 */
[----:B------:R-:W-:Y:S02]  /*0370*/  FMNMX3 R9, R16, -1.00000001504746621988e+30, R9, !PT ;  /* 0xf149f2ca10097876 */ /* 0x000fe40007800009 */
[----:B-----5:R-:W-:-:S02]  /*0380*/  FMNMX3 R7, R10, 1.00000001504746621988e+30, R5, PT ;  /* 0x7149f2ca0a077876 */ /* 0x020fc40003800005 */
[----:B------:R-:W-:Y:S02]  /*0390*/  FMNMX3 R5, R10, -1.00000001504746621988e+30, R5, !PT ;  /* 0xf149f2ca0a057876 */ /* 0x000fe40007800005 */
[C---:B------:R-:W-:Y:S02]  /*03a0*/  FMNMX R21, R20.reuse, R21, PT ;  /* 0x0000001514157209 */ /* 0x040fe40003800000 */
[----:B------:R-:W-:Y:S02]  /*03b0*/  FMNMX R17, R20, R17, !PT ;  /* 0x0000001114117209 */ /* 0x000fe40007800000 */
[C---:B------:R-:W-:Y:S02]  /*03c0*/  FMNMX R11, R6.reuse, R11, PT ;  /* 0x0000000b060b7209 */ /* 0x040fe40003800000 */
[----:B------:R-:W-:Y:S02]  /*03d0*/  FMNMX R9, R6, R9, !PT ;  /* 0x0000000906097209 */ /* 0x000fe40007800000 */
[----:B------:R-:W-:-:S02]  /*03e0*/  FMNMX R7, R12, R7, PT ;  /* 0x000000070c077209 */ /* 0x000fc40003800000 */
[----:B------:R-:W-:Y:S01]  /*03f0*/  FMNMX R5, R12, R5, !PT ;  /* 0x000000050c057209 */ /* 0x000fe20007800000 */
[----:B------:R-:W-:Y:S01]  /*0400*/  FADD R4, R21, R17 ;  /* 0x0000001115047221 */ /* 0x000fe20000000000 */
[----:B------:R-:W-:-:S03]  /*0410*/  FADD R0, R11, R9 ;  /* 0x000000090b007221 */ /* 0x000fc60000000000 */
[----:B------:R-:W-:Y:S01]  /*0420*/  FADD R6, R7, R5 ;  /* 0x0000000507067221 */ /* 0x000fe20000000000 */
[----:B------:R0:W-:Y:S01]  /*0430*/  STG.E desc[UR4][R18.64+0xc], R17 ;  /* 0x00000c1112007986 */ /* 0x0001e2000c101904 */
[----:B------:R-:W-:Y:S02]  /*0440*/  IMAD.IADD R3, R3, 0x1, R13 ;  /* 0x0000000103037824 */ /* 0x000fe400078e020d */
[----:B------:R-:W-:Y:S01]  /*0450*/  FMUL R13, R4, 0.5 ;  /* 0x3f000000040d7820 */ /* 0x000fe20000400000 */
[----:B------:R-:W-:Y:S01]  /*0460*/  FMUL R15, R0, 0.5 ;  /* 0x3f000000000f7820 */ /* 0x000fe20000400000 */
[----:B------:R-:W-:Y:S04]  /*0470*/  STG.E desc[UR4][R18.64], R21 ;  /* 0x0000001512007986 */ /* 0x000fe8000c101904 */
[----:B------:R-:W-:Y:S01]  /*0480*/  STG.E desc[UR4][R18.64+0x4], R11 ;  /* 0x0000040b12007986 */ /* 0x000fe2000c101904 */
[----:B0-----:R-:W-:-:S03]  /*0490*/  FMUL R17, R6, 0.5 ;  /* 0x3f00000006117820 */ /* 0x001fc60000400000 */
[----:B------:R-:W-:Y:S04]  /*04a0*/  STG.E desc[UR4][R18.64+0x10], R9 ;  /* 0x0000100912007986 */ /* 0x000fe8000c101904 */
[----:B------:R-:W-:Y:S04]  /*04b0*/  STG.E desc[UR4][R18.64+0x8], R7 ;  /* 0x0000080712007986 */ /* 0x000fe8000c101904 */
[----:B------:R-:W-:Y:S04]  /*04c0*/  STG.E desc[UR4][R18.64+0x14], R5 ;  /* 0x0000140512007986 */ /* 0x000fe8000c101904 */
[----:B------:R-:W-:Y:S04]  /*04d0*/  STG.E desc[UR4][R2.64], R13 ;  /* 0x0000000d02007986 */ /* 0x000fe8000c101904 */
[----:B------:R-:W-:Y:S04]  /*04e0*/  STG.E desc[UR4][R2.64+0x4], R15 ;  /* 0x0000040f02007986 */ /* 0x000fe8000c101904 */
[----:B------:R-:W-:Y:S01]  /*04f0*/  STG.E desc[UR4][R2.64+0x8], R17 ;  /* 0x0000081102007986 */ /* 0x000fe2000c101904 */
[----:B------:R-:W-:Y:S05]  /*0500*/  EXIT ;  /* 0x000000000000794d */ /* 0x000fea0003800000 */
.L_x_291:
        /* <DEDUP_REMOVED lines=15> */
.L_x_306:


//--------------------- .nv.shared._ZN3cub18CUB_300001_SM_10006detail10radix_sort29DeviceRadixSortOnesweepKernelINS1_5radix10policy_hubIjjyE10Policy1000ELNS0_9SortOrderE0EjjyiiNS1_21identity_decomposer_tEEEvPT5_SB_PT3_PKSC_PT1_PKSG_PT2_PKSK_T4_iiT6_ --------------------------
	.section	.nv.shared._ZN3cub18CUB_300001_SM_10006detail10radix_sort29DeviceRadixSortOnesweepKernelINS1_5radix10policy_hubIjjyE10Policy1000ELNS0_9SortOrderE0EjjyiiNS1_21identity_decomposer_tEEEvPT5_SB_PT3_PKSC_PT1_PKSG_PT2_PKSK_T4_iiT6_,"aw",@nobits
	.sectionflags	@""
	.align	16
.nv.shared._ZN3cub18CUB_300001_SM_10006detail10radix_sort29DeviceRadixSortOnesweepKernelINS1_5radix10policy_hubIjjyE10Policy1000ELNS0_9SortOrderE0EjjyiiNS1_21identity_decomposer_tEEEvPT5_SB_PT3_PKSC_PT1_PKSG_PT2_PKSK_T4_iiT6_:
	.zero		29184


//--------------------- .nv.shared.reserved.0     --------------------------
	.section	.nv.shared.reserved.0,"aw",@nobits
	.weak		__nv_reservedSMEM_offset_0_alias
	.size		__nv_reservedSMEM_offset_0_alias, 0, 64
	.other		__nv_reservedSMEM_offset_0_alias,@"STO_CUDA_RESERVED_SHARED STV_DEFAULT"
__nv_reservedSMEM_offset_0_alias:
	.zero		0
	.zero		64


//--------------------- .nv.global                --------------------------
	.section	.nv.global,"aw",@nobits
.nv.global:
	.type		_ZN34_INTERNAL_71c251cd_4_k_cu_fa7e0f456thrust24THRUST_300001_SM_1000_NS12placeholders2_8E,@object
	.size		_ZN34_INTERNAL_71c251cd_4_k_cu_fa7e0f456thrust24THRUST_300001_SM_1000_NS12placeholders2_8E,(_ZN34_INTERNAL_71c251cd_4_k_cu_fa7e0f454cuda3std3__436_GLOBAL__N__71c251cd_4_k_cu_fa7e0f456ignoreE - _ZN34_INTERNAL_71c251cd_4_k_cu_fa7e0f456thrust24THRUST_300001_SM_1000_NS12placeholders2_8E)
_ZN34_INTERNAL_71c251cd_4_k_cu_fa7e0f456thrust24THRUST_300001_SM_1000_NS12placeholders2_8E:
	.zero		1
	.type		_ZN34_INTERNAL_71c251cd_4_k_cu_fa7e0f454cuda3std3__436_GLOBAL__N__71c251cd_4_k_cu_fa7e0f456ignoreE,@object
	.size		_ZN34_INTERNAL_71c251cd_4_k_cu_fa7e0f454cuda3std3__436_GLOBAL__N__71c251cd_4_k_cu_fa7e0f456ignoreE,(_ZN34_INTERNAL_71c251cd_4_k_cu_fa7e0f454cuda3std6ranges3__45__cpo4dataE - _ZN34_INTERNAL_71c251cd_4_k_cu_fa7e0f454cuda3std3__436_GLOBAL__N__71c251cd_4_k_cu_fa7e0f456ignoreE)
_ZN34_INTERNAL_71c251cd_4_k_cu_fa7e0f454cuda3std3__436_GLOBAL__N__71c251cd_4_k_cu_fa7e0f456ignoreE:
	.zero		1
	.type		_ZN34_INTERNAL_71c251cd_4_k_cu_fa7e0f454cuda3std6ranges3__45__cpo4dataE,@object
	.size		_ZN34_INTERNAL_71c251cd_4_k_cu_fa7e0f454cuda3std6ranges3__45__cpo4dataE,(_ZN34_INTERNAL_71c251cd_4_k_cu_fa7e0f456thrust24THRUST_300001_SM_1000_NS6system3cpp3parE - _ZN34_INTERNAL_71c251cd_4_k_cu_fa7e0f454cuda3std6ranges3__45__cpo4dataE)
_ZN34_INTERNAL_71c251cd_4_k_cu_fa7e0f454cuda3std6ranges3__45__cpo4dataE:
	.zero		1
	.type		_ZN34_INTERNAL_71c251cd_4_k_cu_fa7e0f456thrust24THRUST_300001_SM_1000_NS6system3cpp3parE,@object
	.size		_ZN34_INTERNAL_71c251cd_4_k_cu_fa7e0f456thrust24THRUST_300001_SM_1000_NS6system3cpp3parE,(_ZN34_INTERNAL_71c251cd_4_k_cu_fa7e0f454cuda3std3__45__cpo5beginE - _ZN34_INTERNAL_71c251cd_4_k_cu_fa7e0f456thrust24THRUST_300001_SM_1000_NS6system3cpp3parE)
_ZN34_INTERNAL_71c251cd_4_k_cu_fa7e0f456thrust24THRUST_300001_SM_1000_NS6system3cpp3parE:
	.zero		1
	.type		_ZN34_INTERNAL_71c251cd_4_k_cu_fa7e0f454cuda3std3__45__cpo5beginE,@object
	.size		_ZN34_INTERNAL_71c251cd_4_k_cu_fa7e0f454cuda3std3__45__cpo5beginE,(_ZN34_INTERNAL_71c251cd_4_k_cu_fa7e0f454cuda3std6ranges3__45__cpo5beginE - _ZN34_INTERNAL_71c251cd_4_k_cu_fa7e0f454cuda3std3__45__cpo5beginE)
_ZN34_INTERNAL_71c251cd_4_k_cu_fa7e0f454cuda3std3__45__cpo5beginE:
	.zero		1
	.type		_ZN34_INTERNAL_71c251cd_4_k_cu_fa7e0f454cuda3std6ranges3__45__cpo5beginE,@object
	.size		_ZN34_INTERNAL_71c251cd_4_k_cu_fa7e0f454cuda3std6ranges3__45__cpo5beginE,(_ZN34_INTERNAL_71c251cd_4_k_cu_fa7e0f456thrust24THRUST_300001_SM_1000_NS6deviceE - _ZN34_INTERNAL_71c251cd_4_k_cu_fa7e0f454cuda3std6ranges3__45__cpo5beginE)
_ZN34_INTERNAL_71c251cd_4_k_cu_fa7e0f454cuda3std6ranges3__45__cpo5beginE:
	.zero		1
	.type		_ZN34_INTERNAL_71c251cd_4_k_cu_fa7e0f456thrust24THRUST_300001_SM_1000_NS6deviceE,@object
	.size		_ZN34_INTERNAL_71c251cd_4_k_cu_fa7e0f456thrust24THRUST_300001_SM_1000_NS6deviceE,(_ZN34_INTERNAL_71c251cd_4_k_cu_fa7e0f454cuda3std3__47nulloptE - _ZN34_INTERNAL_71c251cd_4_k_cu_fa7e0f456thrust24THRUST_300001_SM_1000_NS6deviceE)
_ZN34_INTERNAL_71c251cd_4_k_cu_fa7e0f456thrust24THRUST_300001_SM_1000_NS6deviceE:
	.zero		1
	.type		_ZN34_INTERNAL_71c251cd_4_k_cu_fa7e0f454cuda3std3__47nulloptE,@object
	.size		_ZN34_INTERNAL_71c251cd_4_k_cu_fa7e0f454cuda3std3__47nulloptE,(_ZN34_INTERNAL_71c251cd_4_k_cu_fa7e0f454cuda3std6ranges3__45__cpo8distanceE - _ZN34_INTERNAL_71c251cd_4_k_cu_fa7e0f454cuda3std3__47nulloptE)
_ZN34_INTERNAL_71c251cd_4_k_cu_fa7e0f454cuda3std3__47nulloptE:
	.zero		1
	.type		_ZN34_INTERNAL_71c251cd_4_k_cu_fa7e0f454cuda3std6ranges3__45__cpo8distanceE,@object
	.size		_ZN34_INTERNAL_71c251cd_4_k_cu_fa7e0f454cuda3std6ranges3__45__cpo8distanceE,(_ZN34_INTERNAL_71c251cd_4_k_cu_fa7e0f456thrust24THRUST_300001_SM_1000_NS12placeholders2_4E - _ZN34_INTERNAL_71c251cd_4_k_cu_fa7e0f454cuda3std6ranges3__45__cpo8distanceE)
_ZN34_INTERNAL_71c251cd_4_k_cu_fa7e0f454cuda3std6ranges3__45__cpo8distanceE:
	.zero		1
	.type		_ZN34_INTERNAL_71c251cd_4_k_cu_fa7e0f456thrust24THRUST_300001_SM_1000_NS12placeholders2_4E,@object
	.size		_ZN34_INTERNAL_71c251cd_4_k_cu_fa7e0f456thrust24THRUST_300001_SM_1000_NS12placeholders2_4E,(_ZN34_INTERNAL_71c251cd_4_k_cu_fa7e0f454cuda3std3__45__cpo6rbeginE - _ZN34_INTERNAL_71c251cd_4_k_cu_fa7e0f456thrust24THRUST_300001_SM_1000_NS12placeholders2_4E)
_ZN34_INTERNAL_71c251cd_4_k_cu_fa7e0f456thrust24THRUST_300001_SM_1000_NS12placeholders2_4E:
	.zero		1
	.type		_ZN34_INTERNAL_71c251cd_4_k_cu_fa7e0f454cuda3std3__45__cpo6rbeginE,@object
	.size		_ZN34_INTERNAL_71c251cd_4_k_cu_fa7e0f454cuda3std3__45__cpo6rbeginE,(_ZN34_INTERNAL_71c251cd_4_k_cu_fa7e0f454cuda3std6ranges3__45__cpo7advanceE - _ZN34_INTERNAL_71c251cd_4_k_cu_fa7e0f454cuda3std3__45__cpo6rbeginE)
_ZN34_INTERNAL_71c251cd_4_k_cu_fa7e0f454cuda3std3__45__cpo6rbeginE:
	.zero		1
	.type		_ZN34_INTERNAL_71c251cd_4_k_cu_fa7e0f454cuda3std6ranges3__45__cpo7advanceE,@object
	.size		_ZN34_INTERNAL_71c251cd_4_k_cu_fa7e0f454cuda3std6ranges3__45__cpo7advanceE,(_ZN34_INTERNAL_71c251cd_4_k_cu_fa7e0f456thrust24THRUST_300001_SM_1000_NS12placeholders3_10E - _ZN34_INTERNAL_71c251cd_4_k_cu_fa7e0f454cuda3std6ranges3__45__cpo7advanceE)
_ZN34_INTERNAL_71c251cd_4_k_cu_fa7e0f454cuda3std6ranges3__45__cpo7advanceE:
	.zero		1
	.type		_ZN34_INTERNAL_71c251cd_4_k_cu_fa7e0f456thrust24THRUST_300001_SM_1000_NS12placeholders3_10E,@object
	.size		_ZN34_INTERNAL_71c251cd_4_k_cu_fa7e0f456thrust24THRUST_300001_SM_1000_NS12placeholders3_10E,(_ZN34_INTERNAL_71c251cd_4_k_cu_fa7e0f454cuda3std3__48in_placeE - _ZN34_INTERNAL_71c251cd_4_k_cu_fa7e0f456thrust24THRUST_300001_SM_1000_NS12placeholders3_10E)
_ZN34_INTERNAL_71c251cd_4_k_cu_fa7e0f456thrust24THRUST_300001_SM_1000_NS12placeholders3_10E:
	.zero		1
	.type		_ZN34_INTERNAL_71c251cd_4_k_cu_fa7e0f454cuda3std3__48in_placeE,@object
	.size		_ZN34_INTERNAL_71c251cd_4_k_cu_fa7e0f454cuda3std3__48in_placeE,(_ZN34_INTERNAL_71c251cd_4_k_cu_fa7e0f454cuda3std6ranges3__45__cpo4sizeE - _ZN34_INTERNAL_71c251cd_4_k_cu_fa7e0f454cuda3std3__48in_placeE)
_ZN34_INTERNAL_71c251cd_4_k_cu_fa7e0f454cuda3std3__48in_placeE:
	.zero		1
	.type		_ZN34_INTERNAL_71c251cd_4_k_cu_fa7e0f454cuda3std6ranges3__45__cpo4sizeE,@object
	.size		_ZN34_INTERNAL_71c251cd_4_k_cu_fa7e0f454cuda3std6ranges3__45__cpo4sizeE,(_ZN34_INTERNAL_71c251cd_4_k_cu_fa7e0f456thrust24THRUST_300001_SM_1000_NS12placeholders2_2E - _ZN34_INTERNAL_71c251cd_4_k_cu_fa7e0f454cuda3std6ranges3__45__cpo4sizeE)
_ZN34_INTERNAL_71c251cd_4_k_cu_fa7e0f454cuda3std6ranges3__45__cpo4sizeE:
	.zero		1
	.type		_ZN34_INTERNAL_71c251cd_4_k_cu_fa7e0f456thrust24THRUST_300001_SM_1000_NS12placeholders2_2E,@object
	.size		_ZN34_INTERNAL_71c251cd_4_k_cu_fa7e0f456thrust24THRUST_300001_SM_1000_NS12placeholders2_2E,(_ZN34_INTERNAL_71c251cd_4_k_cu_fa7e0f454cuda3std3__45__cpo6cbeginE - _ZN34_INTERNAL_71c251cd_4_k_cu_fa7e0f456thrust24THRUST_300001_SM_1000_NS12placeholders2_2E)
_ZN34_INTERNAL_71c251cd_4_k_cu_fa7e0f456thrust24THRUST_300001_SM_1000_NS12placeholders2_2E:
	.zero		1
	.type		_ZN34_INTERNAL_71c251cd_4_k_cu_fa7e0f454cuda3std3__45__cpo6cbeginE,@object
	.size		_ZN34_INTERNAL_71c251cd_4_k_cu_fa7e0f454cuda3std3__45__cpo6cbeginE,(_ZN34_INTERNAL_71c251cd_4_k_cu_fa7e0f454cuda3std6ranges3__45__cpo6cbeginE - _ZN34_INTERNAL_71c251cd_4_k_cu_fa7e0f454cuda3std3__45__cpo6cbeginE)
_ZN34_INTERNAL_71c251cd_4_k_cu_fa7e0f454cuda3std3__45__cpo6cbeginE:
	.zero		1
	.type		_ZN34_INTERNAL_71c251cd_4_k_cu_fa7e0f454cuda3std6ranges3__45__cpo6cbeginE,@object
	.size		_ZN34_INTERNAL_71c251cd_4_k_cu_fa7e0f454cuda3std6ranges3__45__cpo6cbeginE,(_ZN34_INTERNAL_71c251cd_4_k_cu_fa7e0f456thrust24THRUST_300001_SM_1000_NS12placeholders2_6E - _ZN34_INTERNAL_71c251cd_4_k_cu_fa7e0f454cuda3std6ranges3__45__cpo6cbeginE)
_ZN34_INTERNAL_71c251cd_4_k_cu_fa7e0f454cuda3std6ranges3__45__cpo6cbeginE:
	.zero		1
	.type		_ZN34_INTERNAL_71c251cd_4_k_cu_fa7e0f456thrust24THRUST_300001_SM_1000_NS12placeholders2_6E,@object
	.size		_ZN34_INTERNAL_71c251cd_4_k_cu_fa7e0f456thrust24THRUST_300001_SM_1000_NS12placeholders2_6E,(_ZN34_INTERNAL_71c251cd_4_k_cu_fa7e0f454cuda3std3__45__cpo7crbeginE - _ZN34_INTERNAL_71c251cd_4_k_cu_fa7e0f456thrust24THRUST_300001_SM_1000_NS12placeholders2_6E)
_ZN34_INTERNAL_71c251cd_4_k_cu_fa7e0f456thrust24THRUST_300001_SM_1000_NS12placeholders2_6E:
	.zero		1
	.type		_ZN34_INTERNAL_71c251cd_4_k_cu_fa7e0f454cuda3std3__45__cpo7crbeginE,@object
	.size		_ZN34_INTERNAL_71c251cd_4_k_cu_fa7e0f454cuda3std3__45__cpo7crbeginE,(_ZN34_INTERNAL_71c251cd_4_k_cu_fa7e0f454cuda3std6ranges3__45__cpo4nextE - _ZN34_INTERNAL_71c251cd_4_k_cu_fa7e0f454cuda3std3__45__cpo7crbeginE)
_ZN34_INTERNAL_71c251cd_4_k_cu_fa7e0f454cuda3std3__45__cpo7crbeginE:
	.zero		1
	.type		_ZN34_INTERNAL_71c251cd_4_k_cu_fa7e0f454cuda3std6ranges3__45__cpo4nextE,@object
	.size		_ZN34_INTERNAL_71c251cd_4_k_cu_fa7e0f454cuda3std6ranges3__45__cpo4nextE,(_ZN34_INTERNAL_71c251cd_4_k_cu_fa7e0f454cuda3std6ranges3__45__cpo4swapE - _ZN34_INTERNAL_71c251cd_4_k_cu_fa7e0f454cuda3std6ranges3__45__cpo4nextE)
_ZN34_INTERNAL_71c251cd_4_k_cu_fa7e0f454cuda3std6ranges3__45__cpo4nextE:
	.zero		1
	.type		_ZN34_INTERNAL_71c251cd_4_k_cu_fa7e0f454cuda3std6ranges3__45__cpo4swapE,@object
	.size		_ZN34_INTERNAL_71c251cd_4_k_cu_fa7e0f454cuda3std6ranges3__45__cpo4swapE,(_ZN34_INTERNAL_71c251cd_4_k_cu_fa7e0f456thrust24THRUST_300001_SM_1000_NS8cuda_cub10par_nosyncE - _ZN34_INTERNAL_71c251cd_4_k_cu_fa7e0f454cuda3std6ranges3__45__cpo4swapE)
_ZN34_INTERNAL_71c251cd_4_k_cu_fa7e0f454cuda3std6ranges3__45__cpo4swapE:
	.zero		1
	.type		_ZN34_INTERNAL_71c251cd_4_k_cu_fa7e0f456thrust24THRUST_300001_SM_1000_NS8cuda_cub10par_nosyncE,@object
	.size		_ZN34_INTERNAL_71c251cd_4_k_cu_fa7e0f456thrust24THRUST_300001_SM_1000_NS8cuda_cub10par_nosyncE,(_ZN34_INTERNAL_71c251cd_4_k_cu_fa7e0f456thrust24THRUST_300001_SM_1000_NS3seqE - _ZN34_INTERNAL_71c251cd_4_k_cu_fa7e0f456thrust24THRUST_300001_SM_1000_NS8cuda_cub10par_nosyncE)
_ZN34_INTERNAL_71c251cd_4_k_cu_fa7e0f456thrust24THRUST_300001_SM_1000_NS8cuda_cub10par_nosyncE:
	.zero		1
	.type		_ZN34_INTERNAL_71c251cd_4_k_cu_fa7e0f456thrust24THRUST_300001_SM_1000_NS3seqE,@object
	.size		_ZN34_INTERNAL_71c251cd_4_k_cu_fa7e0f456thrust24THRUST_300001_SM_1000_NS3seqE,(_ZN34_INTERNAL_71c251cd_4_k_cu_fa7e0f454cuda3std3__420unreachable_sentinelE - _ZN34_INTERNAL_71c251cd_4_k_cu_fa7e0f456thrust24THRUST_300001_SM_1000_NS3seqE)
_ZN34_INTERNAL_71c251cd_4_k_cu_fa7e0f456thrust24THRUST_300001_SM_1000_NS3seqE:
	.zero		1
	.type		_ZN34_INTERNAL_71c251cd_4_k_cu_fa7e0f454cuda3std3__420unreachable_sentinelE,@object
	.size		_ZN34_INTERNAL_71c251cd_4_k_cu_fa7e0f454cuda3std3__420unreachable_sentinelE,(_ZN34_INTERNAL_71c251cd_4_k_cu_fa7e0f454cuda3std6ranges3__45__cpo5ssizeE - _ZN34_INTERNAL_71c251cd_4_k_cu_fa7e0f454cuda3std3__420unreachable_sentinelE)
_ZN34_INTERNAL_71c251cd_4_k_cu_fa7e0f454cuda3std3__420unreachable_sentinelE:
	.zero		1
	.type		_ZN34_INTERNAL_71c251cd_4_k_cu_fa7e0f454cuda3std6ranges3__45__cpo5ssizeE,@object
	.size		_ZN34_INTERNAL_71c251cd_4_k_cu_fa7e0f454cuda3std6ranges3__45__cpo5ssizeE,(_ZN34_INTERNAL_71c251cd_4_k_cu_fa7e0f456thrust24THRUST_300001_SM_1000_NS12placeholders2_3E - _ZN34_INTERNAL_71c251cd_4_k_cu_fa7e0f454cuda3std6ranges3__45__cpo5ssizeE)
_ZN34_INTERNAL_71c251cd_4_k_cu_fa7e0f454cuda3std6ranges3__45__cpo5ssizeE:
	.zero		1
	.type		_ZN34_INTERNAL_71c251cd_4_k_cu_fa7e0f456thrust24THRUST_300001_SM_1000_NS12placeholders2_3E,@object
	.size		_ZN34_INTERNAL_71c251cd_4_k_cu_fa7e0f456thrust24THRUST_300001_SM_1000_NS12placeholders2_3E,(_ZN34_INTERNAL_71c251cd_4_k_cu_fa7e0f454cuda3std3__45__cpo4cendE - _ZN34_INTERNAL_71c251cd_4_k_cu_fa7e0f456thrust24THRUST_300001_SM_1000_NS12placeholders2_3E)
_ZN34_INTERNAL_71c251cd_4_k_cu_fa7e0f456thrust24THRUST_300001_SM_1000_NS12placeholders2_3E:
	.zero		1
	.type		_ZN34_INTERNAL_71c251cd_4_k_cu_fa7e0f454cuda3std3__45__cpo4cendE,@object
	.size		_ZN34_INTERNAL_71c251cd_4_k_cu_fa7e0f454cuda3std3__45__cpo4cendE,(_ZN34_INTERNAL_71c251cd_4_k_cu_fa7e0f454cuda3std6ranges3__45__cpo4cendE - _ZN34_INTERNAL_71c251cd_4_k_cu_fa7e0f454cuda3std3__45__cpo4cendE)
_ZN34_INTERNAL_71c251cd_4_k_cu_fa7e0f454cuda3std3__45__cpo4cendE:
	.zero		1
	.type		_ZN34_INTERNAL_71c251cd_4_k_cu_fa7e0f454cuda3std6ranges3__45__cpo4cendE,@object
	.size		_ZN34_INTERNAL_71c251cd_4_k_cu_fa7e0f454cuda3std6ranges3__45__cpo4cendE,(_ZN34_INTERNAL_71c251cd_4_k_cu_fa7e0f456thrust24THRUST_300001_SM_1000_NS12placeholders2_7E - _ZN34_INTERNAL_71c251cd_4_k_cu_fa7e0f454cuda3std6ranges3__45__cpo4cendE)
_ZN34_INTERNAL_71c251cd_4_k_cu_fa7e0f454cuda3std6ranges3__45__cpo4cendE:
	.zero		1
	.type		_ZN34_INTERNAL_71c251cd_4_k_cu_fa7e0f456thrust24THRUST_300001_SM_1000_NS12placeholders2_7E,@object
	.size		_ZN34_INTERNAL_71c251cd_4_k_cu_fa7e0f456thrust24THRUST_300001_SM_1000_NS12placeholders2_7E,(_ZN34_INTERNAL_71c251cd_4_k_cu_fa7e0f454cuda3std3__45__cpo5crendE - _ZN34_INTERNAL_71c251cd_4_k_cu_fa7e0f456thrust24THRUST_300001_SM_1000_NS12placeholders2_7E)
_ZN34_INTERNAL_71c251cd_4_k_cu_fa7e0f456thrust24THRUST_300001_SM_1000_NS12placeholders2_7E:
	.zero		1
	.type		_ZN34_INTERNAL_71c251cd_4_k_cu_fa7e0f454cuda3std3__45__cpo5crendE,@object
	.size		_ZN34_INTERNAL_71c251cd_4_k_cu_fa7e0f454cuda3std3__45__cpo5crendE,(_ZN34_INTERNAL_71c251cd_4_k_cu_fa7e0f454cuda3std6ranges3__45__cpo4prevE - _ZN34_INTERNAL_71c251cd_4_k_cu_fa7e0f454cuda3std3__45__cpo5crendE)
_ZN34_INTERNAL_71c251cd_4_k_cu_fa7e0f454cuda3std3__45__cpo5crendE:
	.zero		1
	.type		_ZN34_INTERNAL_71c251cd_4_k_cu_fa7e0f454cuda3std6ranges3__45__cpo4prevE,@object
	.size		_ZN34_INTERNAL_71c251cd_4_k_cu_fa7e0f454cuda3std6ranges3__45__cpo4prevE,(_ZN34_INTERNAL_71c251cd_4_k_cu_fa7e0f454cuda3std6ranges3__45__cpo9iter_moveE - _ZN34_INTERNAL_71c251cd_4_k_cu_fa7e0f454cuda3std6ranges3__45__cpo4prevE)
_ZN34_INTERNAL_71c251cd_4_k_cu_fa7e0f454cuda3std6ranges3__45__cpo4prevE:
	.zero		1
	.type		_ZN34_INTERNAL_71c251cd_4_k_cu_fa7e0f454cuda3std6ranges3__45__cpo9iter_moveE,@object
	.size		_ZN34_INTERNAL_71c251cd_4_k_cu_fa7e0f454cuda3std6ranges3__45__cpo9iter_moveE,(_ZN34_INTERNAL_71c251cd_4_k_cu_fa7e0f456thrust24THRUST_300001_SM_1000_NS6system6detail10sequential3seqE - _ZN34_INTERNAL_71c251cd_4_k_cu_fa7e0f454cuda3std6ranges3__45__cpo9iter_moveE)
_ZN34_INTERNAL_71c251cd_4_k_cu_fa7e0f454cuda3std6ranges3__45__cpo9iter_moveE:
	.zero		1
	.type		_ZN34_INTERNAL_71c251cd_4_k_cu_fa7e0f456thrust24THRUST_300001_SM_1000_NS6system6detail10sequential3seqE,@object
	.size		_ZN34_INTERNAL_71c251cd_4_k_cu_fa7e0f456thrust24THRUST_300001_SM_1000_NS6system6detail10sequential3seqE,(_ZN34_INTERNAL_71c251cd_4_k_cu_fa7e0f456thrust24THRUST_300001_SM_1000_NS12placeholders2_9E - _ZN34_INTERNAL_71c251cd_4_k_cu_fa7e0f456thrust24THRUST_300001_SM_1000_NS6system6detail10sequential3seqE)
_ZN34_INTERNAL_71c251cd_4_k_cu_fa7e0f456thrust24THRUST_300001_SM_1000_NS6system6detail10sequential3seqE:
	.zero		1
	.type		_ZN34_INTERNAL_71c251cd_4_k_cu_fa7e0f456thrust24THRUST_300001_SM_1000_NS12placeholders2_9E,@object
	.size		_ZN34_INTERNAL_71c251cd_4_k_cu_fa7e0f456thrust24THRUST_300001_SM_1000_NS12placeholders2_9E,(_ZN34_INTERNAL_71c251cd_4_k_cu_fa7e0f454cuda3std3__419piecewise_constructE - _ZN34_INTERNAL_71c251cd_4_k_cu_fa7e0f456thrust24THRUST_300001_SM_1000_NS12placeholders2_9E)
_ZN34_INTERNAL_71c251cd_4_k_cu_fa7e0f456thrust24THRUST_300001_SM_1000_NS12placeholders2_9E:
	.zero		1
	.type		_ZN34_INTERNAL_71c251cd_4_k_cu_fa7e0f454cuda3std3__419piecewise_constructE,@object
	.size		_ZN34_INTERNAL_71c251cd_4_k_cu_fa7e0f454cuda3std3__419piecewise_constructE,(_ZN34_INTERNAL_71c251cd_4_k_cu_fa7e0f454cuda3std6ranges3__45__cpo5cdataE - _ZN34_INTERNAL_71c251cd_4_k_cu_fa7e0f454cuda3std3__419piecewise_constructE)
_ZN34_INTERNAL_71c251cd_4_k_cu_fa7e0f454cuda3std3__419piecewise_constructE:
	.zero		1
	.type		_ZN34_INTERNAL_71c251cd_4_k_cu_fa7e0f454cuda3std6ranges3__45__cpo5cdataE,@object
	.size		_ZN34_INTERNAL_71c251cd_4_k_cu_fa7e0f454cuda3std6ranges3__45__cpo5cdataE,(_ZN34_INTERNAL_71c251cd_4_k_cu_fa7e0f456thrust24THRUST_300001_SM_1000_NS12placeholders2_1E - _ZN34_INTERNAL_71c251cd_4_k_cu_fa7e0f454cuda3std6ranges3__45__cpo5cdataE)
_ZN34_INTERNAL_71c251cd_4_k_cu_fa7e0f454cuda3std6ranges3__45__cpo5cdataE:
	.zero		1
	.type		_ZN34_INTERNAL_71c251cd_4_k_cu_fa7e0f456thrust24THRUST_300001_SM_1000_NS12placeholders2_1E,@object
	.size		_ZN34_INTERNAL_71c251cd_4_k_cu_fa7e0f456thrust24THRUST_300001_SM_1000_NS12placeholders2_1E,(_ZN34_INTERNAL_71c251cd_4_k_cu_fa7e0f454cuda3std3__45__cpo3endE - _ZN34_INTERNAL_71c251cd_4_k_cu_fa7e0f456thrust24THRUST_300001_SM_1000_NS12placeholders2_1E)
_ZN34_INTERNAL_71c251cd_4_k_cu_fa7e0f456thrust24THRUST_300001_SM_1000_NS12placeholders2_1E:
	.zero		1
	.type		_ZN34_INTERNAL_71c251cd_4_k_cu_fa7e0f454cuda3std3__45__cpo3endE,@object
	.size		_ZN34_INTERNAL_71c251cd_4_k_cu_fa7e0f454cuda3std3__45__cpo3endE,(_ZN34_INTERNAL_71c251cd_4_k_cu_fa7e0f454cuda3std6ranges3__45__cpo3endE - _ZN34_INTERNAL_71c251cd_4_k_cu_fa7e0f454cuda3std3__45__cpo3endE)
_ZN34_INTERNAL_71c251cd_4_k_cu_fa7e0f454cuda3std3__45__cpo3endE:
	.zero		1
	.type		_ZN34_INTERNAL_71c251cd_4_k_cu_fa7e0f454cuda3std6ranges3__45__cpo3endE,@object
	.size		_ZN34_INTERNAL_71c251cd_4_k_cu_fa7e0f454cuda3std6ranges3__45__cpo3endE,(_ZN34_INTERNAL_71c251cd_4_k_cu_fa7e0f456thrust24THRUST_300001_SM_1000_NS12placeholders2_5E - _ZN34_INTERNAL_71c251cd_4_k_cu_fa7e0f454cuda3std6ranges3__45__cpo3endE)
_ZN34_INTERNAL_71c251cd_4_k_cu_fa7e0f454cuda3std6ranges3__45__cpo3endE:
	.zero		1
	.type		_ZN34_INTERNAL_71c251cd_4_k_cu_fa7e0f456thrust24THRUST_300001_SM_1000_NS12placeholders2_5E,@object
	.size		_ZN34_INTERNAL_71c251cd_4_k_cu_fa7e0f456thrust24THRUST_300001_SM_1000_NS12placeholders2_5E,(_ZN34_INTERNAL_71c251cd_4_k_cu_fa7e0f454cuda3std3__45__cpo4rendE - _ZN34_INTERNAL_71c251cd_4_k_cu_fa7e0f456thrust24THRUST_300001_SM_1000_NS12placeholders2_5E)
_ZN34_INTERNAL_71c251cd_4_k_cu_fa7e0f456thrust24THRUST_300001_SM_1000_NS12placeholders2_5E:
	.zero		1
	.type		_ZN34_INTERNAL_71c251cd_4_k_cu_fa7e0f454cuda3std3__45__cpo4rendE,@object
	.size		_ZN34_INTERNAL_71c251cd_4_k_cu_fa7e0f454cuda3std3__45__cpo4rendE,(_ZN34_INTERNAL_71c251cd_4_k_cu_fa7e0f454cuda3std6ranges3__45__cpo9iter_swapE - _ZN34_INTERNAL_71c251cd_4_k_cu_fa7e0f454cuda3std3__45__cpo4rendE)
_ZN34_INTERNAL_71c251cd_4_k_cu_fa7e0f454cuda3std3__45__cpo4rendE:
	.zero		1
	.type		_ZN34_INTERNAL_71c251cd_4_k_cu_fa7e0f454cuda3std6ranges3__45__cpo9iter_swapE,@object
	.size		_ZN34_INTERNAL_71c251cd_4_k_cu_fa7e0f454cuda3std6ranges3__45__cpo9iter_swapE,(_ZN34_INTERNAL_71c251cd_4_k_cu_fa7e0f454cuda3std3__48unexpectE - _ZN34_INTERNAL_71c251cd_4_k_cu_fa7e0f454cuda3std6ranges3__45__cpo9iter_swapE)
_ZN34_INTERNAL_71c251cd_4_k_cu_fa7e0f454cuda3std6ranges3__45__cpo9iter_swapE:
	.zero		1
	.type		_ZN34_INTERNAL_71c251cd_4_k_cu_fa7e0f454cuda3std3__48unexpectE,@object
	.size		_ZN34_INTERNAL_71c251cd_4_k_cu_fa7e0f454cuda3std3__48unexpectE,(_ZN34_INTERNAL_71c251cd_4_k_cu_fa7e0f456thrust24THRUST_300001_SM_1000_NS8cuda_cub3parE - _ZN34_INTERNAL_71c251cd_4_k_cu_fa7e0f454cuda3std3__48unexpectE)
_ZN34_INTERNAL_71c251cd_4_k_cu_fa7e0f454cuda3std3__48unexpectE:
	.zero		1
	.type		_ZN34_INTERNAL_71c251cd_4_k_cu_fa7e0f456thrust24THRUST_300001_SM_1000_NS8cuda_cub3parE,@object
	.size		_ZN34_INTERNAL_71c251cd_4_k_cu_fa7e0f456thrust24THRUST_300001_SM_1000_NS8cuda_cub3parE,(.L_29 - _ZN34_INTERNAL_71c251cd_4_k_cu_fa7e0f456thrust24THRUST_300001_SM_1000_NS8cuda_cub3parE)
_ZN34_INTERNAL_71c251cd_4_k_cu_fa7e0f456thrust24THRUST_300001_SM_1000_NS8cuda_cub3parE:
	.zero		1
.L_29:


//--------------------- .nv.shared._ZN3cub18CUB_300001_SM_10006detail10radix_sort33DeviceRadixSortExclusiveSumKernelINS1_5radix10policy_hubIjjyE10Policy1000EyEEvPT0_ --------------------------
	.section	.nv.shared._ZN3cub18CUB_300001_SM_10006detail10radix_sort33DeviceRadixSortExclusiveSumKernelINS1_5radix10policy_hubIjjyE10Policy1000EyEEvPT0_,"aw",@nobits
	.sectionflags	@""
	.align	16
.nv.shared._ZN3cub18CUB_300001_SM_10006detail10radix_sort33DeviceRadixSortExclusiveSumKernelINS1_5radix10policy_hubIjjyE10Policy1000EyEEvPT0_:
	.zero		3360


//--------------------- .nv.shared._ZN3cub18CUB_300001_SM_10006detail10radix_sort30DeviceRadixSortHistogramKernelINS1_5radix10policy_hubIjjyE10Policy1000ELNS0_9SortOrderE0EjyNS1_21identity_decomposer_tEEEvPT2_PKT1_SA_iiT3_ --------------------------
	.section	.nv.shared._ZN3cub18CUB_300001_SM_10006detail10radix_sort30DeviceRadixSortHistogramKernelINS1_5radix10policy_hubIjjyE10Policy1000ELNS0_9SortOrderE0EjyNS1_21identity_decomposer_tEEEvPT2_PKT1_SA_iiT3_,"aw",@nobits
	.sectionflags	@""
	.align	4
.nv.shared._ZN3cub18CUB_300001_SM_10006detail10radix_sort30DeviceRadixSortHistogramKernelINS1_5radix10policy_hubIjjyE10Policy1000ELNS0_9SortOrderE0EjyNS1_21identity_decomposer_tEEEvPT2_PKT1_SA_iiT3_:
	.zero		5120


//--------------------- .nv.shared._ZN3cub18CUB_300001_SM_10006detail10radix_sort31DeviceRadixSortSingleTileKernelINS1_5radix10policy_hubIjjyE10Policy1000ELNS0_9SortOrderE0EjjyNS1_21identity_decomposer_tEEEvPKT1_PSA_PKT2_PSE_T3_iiT4_ --------------------------
	.section	.nv.shared._ZN3cub18CUB_300001_SM_10006detail10radix_sort31DeviceRadixSortSingleTileKernelINS1_5radix10policy_hubIjjyE10Policy1000ELNS0_9SortOrderE0EjjyNS1_21identity_decomposer_tEEEvPKT1_PSA_PKT2_PSE_T3_iiT4_,"aw",@nobits
	.sectionflags	@""
	.align	16
.nv.shared._ZN3cub18CUB_300001_SM_10006detail10radix_sort31DeviceRadixSortSingleTileKernelINS1_5radix10policy_hubIjjyE10Policy1000ELNS0_9SortOrderE0EjjyNS1_21identity_decomposer_tEEEvPKT1_PSA_PKT2_PSE_T3_iiT4_:
	.zero		34880


//--------------------- .nv.shared._Z11reduceCostsPKfPfm --------------------------
	.section	.nv.shared._Z11reduceCostsPKfPfm,"aw",@nobits
	.sectionflags	@""
	.align	4
.nv.shared._Z11reduceCostsPKfPfm:
	.zero		2048


//--------------------- .nv.constant0._ZN3cub18CUB_300001_SM_10006detail10radix_sort29DeviceRadixSortOnesweepKernelINS1_5radix10policy_hubIjjyE10Policy1000ELNS0_9SortOrderE0EjjyiiNS1_21identity_decomposer_tEEEvPT5_SB_PT3_PKSC_PT1_PKSG_PT2_PKSK_T4_iiT6_ --------------------------
	.section	.nv.constant0._ZN3cub18CUB_300001_SM_10006detail10radix_sort29DeviceRadixSortOnesweepKernelINS1_5radix10policy_hubIjjyE10Policy1000ELNS0_9SortOrderE0EjjyiiNS1_21identity_decomposer_tEEEvPT5_SB_PT3_PKSC_PT1_PKSG_PT2_PKSK_T4_iiT6_,"a",@progbits
	.sectionflags	@""
	.align	4
.nv.constant0._ZN3cub18CUB_300001_SM_10006detail10radix_sort29DeviceRadixSortOnesweepKernelINS1_5radix10policy_hubIjjyE10Policy1000ELNS0_9SortOrderE0EjjyiiNS1_21identity_decomposer_tEEEvPT5_SB_PT3_PKSC_PT1_PKSG_PT2_PKSK_T4_iiT6_:
	.zero		973


//--------------------- .nv.constant0._ZN3cub18CUB_300001_SM_10006detail10radix_sort33DeviceRadixSortExclusiveSumKernelINS1_5radix10policy_hubIjjyE10Policy1000EyEEvPT0_ --------------------------
	.section	.nv.constant0._ZN3cub18CUB_300001_SM_10006detail10radix_sort33DeviceRadixSortExclusiveSumKernelINS1_5radix10policy_hubIjjyE10Policy1000EyEEvPT0_,"a",@progbits
	.sectionflags	@""
	.align	4
.nv.constant0._ZN3cub18CUB_300001_SM_10006detail10radix_sort33DeviceRadixSortExclusiveSumKernelINS1_5radix10policy_hubIjjyE10Policy1000EyEEvPT0_:
	.zero		904


//--------------------- .nv.constant0._ZN3cub18CUB_300001_SM_10006detail10radix_sort30DeviceRadixSortHistogramKernelINS1_5radix10policy_hubIjjyE10Policy1000ELNS0_9SortOrderE0EjyNS1_21identity_decomposer_tEEEvPT2_PKT1_SA_iiT3_ --------------------------
	.section	.nv.constant0._ZN3cub18CUB_300001_SM_10006detail10radix_sort30DeviceRadixSortHistogramKernelINS1_5radix10policy_hubIjjyE10Policy1000ELNS0_9SortOrderE0EjyNS1_21identity_decomposer_tEEEvPT2_PKT1_SA_iiT3_,"a",@progbits
	.sectionflags	@""
	.align	4
.nv.constant0._ZN3cub18CUB_300001_SM_10006detail10radix_sort30DeviceRadixSortHistogramKernelINS1_5radix10policy_hubIjjyE10Policy1000ELNS0_9SortOrderE0EjyNS1_21identity_decomposer_tEEEvPT2_PKT1_SA_iiT3_:
	.zero		929


//--------------------- .nv.constant0._ZN3cub18CUB_300001_SM_10006detail10radix_sort31DeviceRadixSortSingleTileKernelINS1_5radix10policy_hubIjjyE10Policy1000ELNS0_9SortOrderE0EjjyNS1_21identity_decomposer_tEEEvPKT1_PSA_PKT2_PSE_T3_iiT4_ --------------------------
	.section	.nv.constant0._ZN3cub18CUB_300001_SM_10006detail10radix_sort31DeviceRadixSortSingleTileKernelINS1_5radix10policy_hubIjjyE10Policy1000ELNS0_9SortOrderE0EjjyNS1_21identity_decomposer_tEEEvPKT1_PSA_PKT2_PSE_T3_iiT4_,"a",@progbits
	.sectionflags	@""
	.align	4
.nv.constant0._ZN3cub18CUB_300001_SM_10006detail10radix_sort31DeviceRadixSortSingleTileKernelINS1_5radix10policy_hubIjjyE10Policy1000ELNS0_9SortOrderE0EjjyNS1_21identity_decomposer_tEEEvPKT1_PSA_PKT2_PSE_T3_iiT4_:
	.zero		945


//--------------------- .nv.constant0._ZN3cub18CUB_300001_SM_10006detail11EmptyKernelIvEEvv --------------------------
	.section	.nv.constant0._ZN3cub18CUB_300001_SM_10006detail11EmptyKernelIvEEvv,"a",@progbits
	.sectionflags	@""
	.align	4
.nv.constant0._ZN3cub18CUB_300001_SM_10006detail11EmptyKernelIvEEvv:
	.zero		896


//--------------------- .nv.constant0._Z11reduceCostsPKfPfm --------------------------
	.section	.nv.constant0._Z11reduceCostsPKfPfm,"a",@progbits
	.sectionflags	@""
	.align	4
.nv.constant0._Z11reduceCostsPKfPfm:
	.zero		920


//--------------------- .nv.constant0._Z14computeSAHCostPK7BVHNodefPfm --------------------------
	.section	.nv.constant0._Z14computeSAHCostPK7BVHNodefPfm,"a",@progbits
	.sectionflags	@""
	.align	4
.nv.constant0._Z14computeSAHCostPK7BVHNodefPfm:
	.zero		928


//--------------------- .nv.constant0._Z26optimizeTreeletsSimplifiedP7BVHNodePKjii --------------------------
	.section	.nv.constant0._Z26optimizeTreeletsSimplifiedP7BVHNodePKjii,"a",@progbits
	.sectionflags	@""
	.align	4
.nv.constant0._Z26optimizeTreeletsSimplifiedP7BVHNodePKjii:
	.zero		920


//--------------------- .nv.constant0._Z13refitAABBsGPUP7BVHNodePKjPii --------------------------
	.section	.nv.constant0._Z13refitAABBsGPUP7BVHNodePKjPii,"a",@progbits
	.sectionflags	@""
	.align	4
.nv.constant0._Z13refitAABBsGPUP7BVHNodePKjPii:
	.zero		924


//--------------------- .nv.constant0._Z18buildInternalNodesP7BVHNodePjPKjm --------------------------
	.section	.nv.constant0._Z18buildInternalNodesP7BVHNodePjPKjm,"a",@progbits
	.sectionflags	@""
	.align	4
.nv.constant0._Z18buildInternalNodesP7BVHNodePjPKjm:
	.zero		928


//--------------------- .nv.constant0._Z16initializeLeavesP7BVHNodePK4AABBPKjm --------------------------
	.section	.nv.constant0._Z16initializeLeavesP7BVHNodePK4AABBPKjm,"a",@progbits
	.sectionflags	@""
	.align	4
.nv.constant0._Z16initializeLeavesP7BVHNodePK4AABBPKjm:
	.zero		928


//--------------------- .nv.constant0._Z18computeMortonCodesPK4Vec34AABBPjS3_m --------------------------
	.section	.nv.constant0._Z18computeMortonCodesPK4Vec34AABBPjS3_m,"a",@progbits
	.sectionflags	@""
	.align	4
.nv.constant0._Z18computeMortonCodesPK4Vec34AABBPjS3_m:
	.zero		952


//--------------------- .nv.constant0._Z21computeTriangleBoundsPKfS0_S0_S0_S0_S0_S0_S0_S0_P4AABBP4Vec3m --------------------------
	.section	.nv.constant0._Z21computeTriangleBoundsPKfS0_S0_S0_S0_S0_S0_S0_S0_P4AABBP4Vec3m,"a",@progbits
	.sectionflags	@""
	.align	4
.nv.constant0._Z21computeTriangleBoundsPKfS0_S0_S0_S0_S0_S0_S0_S0_P4AABBP4Vec3m:
	.zero		992


//--------------------- SYMBOLS --------------------------

	.type		.nv.reservedSmem.offset0,@object
	.size		.nv.reservedSmem.offset0,0x4
	.type		.nv.reservedSmem.cap,@object
	.size		.nv.reservedSmem.cap,0x4
